//
// Generated by NVIDIA NVVM Compiler
//
// Compiler Build ID: CL-36424714
// Cuda compilation tools, release 13.0, V13.0.88
// Based on NVVM 20.0.0
//

.version 9.0
.target sm_100
.address_size 64

	// .globl	_Z6conv2DPfiiiiS_iiiS_iiiii

.visible .entry _Z6conv2DPfiiiiS_iiiS_iiiii(
	.param .u64 .ptr .align 1 _Z6conv2DPfiiiiS_iiiS_iiiii_param_0,
	.param .u32 _Z6conv2DPfiiiiS_iiiS_iiiii_param_1,
	.param .u32 _Z6conv2DPfiiiiS_iiiS_iiiii_param_2,
	.param .u32 _Z6conv2DPfiiiiS_iiiS_iiiii_param_3,
	.param .u32 _Z6conv2DPfiiiiS_iiiS_iiiii_param_4,
	.param .u64 .ptr .align 1 _Z6conv2DPfiiiiS_iiiS_iiiii_param_5,
	.param .u32 _Z6conv2DPfiiiiS_iiiS_iiiii_param_6,
	.param .u32 _Z6conv2DPfiiiiS_iiiS_iiiii_param_7,
	.param .u32 _Z6conv2DPfiiiiS_iiiS_iiiii_param_8,
	.param .u64 .ptr .align 1 _Z6conv2DPfiiiiS_iiiS_iiiii_param_9,
	.param .u32 _Z6conv2DPfiiiiS_iiiS_iiiii_param_10,
	.param .u32 _Z6conv2DPfiiiiS_iiiS_iiiii_param_11,
	.param .u32 _Z6conv2DPfiiiiS_iiiS_iiiii_param_12,
	.param .u32 _Z6conv2DPfiiiiS_iiiS_iiiii_param_13,
	.param .u32 _Z6conv2DPfiiiiS_iiiS_iiiii_param_14
)
{
	.reg .pred 	%p<22>;
	.reg .b32 	%r<118>;
	.reg .b32 	%f<125>;
	.reg .b64 	%rd<90>;

	ld.param.u64 	%rd11, [_Z6conv2DPfiiiiS_iiiS_iiiii_param_0];
	ld.param.u32 	%r61, [_Z6conv2DPfiiiiS_iiiS_iiiii_param_1];
	ld.param.u32 	%r50, [_Z6conv2DPfiiiiS_iiiS_iiiii_param_2];
	ld.param.u32 	%r51, [_Z6conv2DPfiiiiS_iiiS_iiiii_param_3];
	ld.param.u32 	%r52, [_Z6conv2DPfiiiiS_iiiS_iiiii_param_4];
	ld.param.u64 	%rd12, [_Z6conv2DPfiiiiS_iiiS_iiiii_param_5];
	ld.param.u32 	%r53, [_Z6conv2DPfiiiiS_iiiS_iiiii_param_6];
	ld.param.u32 	%r54, [_Z6conv2DPfiiiiS_iiiS_iiiii_param_7];
	ld.param.u32 	%r55, [_Z6conv2DPfiiiiS_iiiS_iiiii_param_8];
	ld.param.u32 	%r56, [_Z6conv2DPfiiiiS_iiiS_iiiii_param_10];
	ld.param.u32 	%r57, [_Z6conv2DPfiiiiS_iiiS_iiiii_param_11];
	ld.param.u32 	%r58, [_Z6conv2DPfiiiiS_iiiS_iiiii_param_12];
	ld.param.u32 	%r59, [_Z6conv2DPfiiiiS_iiiS_iiiii_param_13];
	ld.param.u32 	%r60, [_Z6conv2DPfiiiiS_iiiS_iiiii_param_14];
	cvta.to.global.u64 	%rd1, %rd12;
	cvta.to.global.u64 	%rd2, %rd11;
	mul.lo.s32 	%r62, %r53, %r61;
	mul.lo.s32 	%r63, %r62, %r56;
	mul.lo.s32 	%r64, %r63, %r57;
	cvt.s64.s32 	%rd13, %r64;
	mov.u32 	%r65, %tid.x;
	mov.u32 	%r66, %ctaid.x;
	mov.u32 	%r67, %ntid.x;
	mad.lo.s32 	%r68, %r66, %r67, %r65;
	cvt.u64.u32 	%rd3, %r68;
	setp.ge.s64 	%p1, %rd3, %rd13;
	mov.f32 	%f117, 0f00000000;
	@%p1 bra 	$L__BB0_9;
	cvt.u32.u64 	%r69, %rd3;
	mul.lo.s32 	%r70, %r57, %r56;
	mul.lo.s32 	%r71, %r70, %r53;
	div.s32 	%r1, %r69, %r71;
	mul.lo.s32 	%r72, %r1, %r71;
	sub.s32 	%r73, %r69, %r72;
	div.s32 	%r2, %r73, %r70;
	mul.lo.s32 	%r74, %r2, %r70;
	sub.s32 	%r75, %r73, %r74;
	div.s32 	%r76, %r75, %r57;
	mul.lo.s32 	%r77, %r76, %r57;
	sub.s32 	%r78, %r75, %r77;
	mul.lo.s32 	%r3, %r51, %r50;
	shr.u32 	%r79, %r54, 31;
	add.s32 	%r80, %r54, %r79;
	shr.s32 	%r4, %r80, 1;
	mul.lo.s32 	%r5, %r55, %r54;
	mul.lo.s32 	%r6, %r76, %r58;
	sub.s32 	%r7, %r4, %r60;
	add.s32 	%r81, %r7, %r6;
	mul.lo.s32 	%r8, %r78, %r59;
	sub.s32 	%r104, %r6, %r60;
	add.s32 	%r82, %r81, %r4;
	setp.gt.s32 	%p2, %r104, %r82;
	@%p2 bra 	$L__BB0_8;
	add.s32 	%r10, %r7, %r8;
	shr.u32 	%r83, %r55, 31;
	add.s32 	%r84, %r55, %r83;
	shr.s32 	%r11, %r84, 1;
	sub.s32 	%r12, %r10, %r11;
	setp.lt.s32 	%p3, %r52, 1;
	@%p3 bra 	$L__BB0_8;
	shl.b32 	%r85, %r11, 1;
	or.b32  	%r13, %r85, 1;
	add.s32 	%r86, %r11, %r4;
	add.s32 	%r87, %r86, %r8;
	sub.s32 	%r88, %r87, %r60;
	add.s32 	%r14, %r88, 1;
	shl.b32 	%r89, %r4, 1;
	add.s32 	%r90, %r6, %r89;
	sub.s32 	%r91, %r90, %r60;
	add.s32 	%r15, %r91, 1;
	and.b32  	%r16, %r52, 15;
	and.b32  	%r17, %r52, 7;
	and.b32  	%r18, %r52, 3;
	mul.lo.s32 	%r92, %r5, %r52;
	mul.lo.s32 	%r106, %r92, %r2;
	mul.lo.s32 	%r93, %r3, %r52;
	mul.lo.s32 	%r20, %r93, %r1;
	add.s32 	%r21, %r10, %r11;
	mov.f32 	%f117, 0f00000000;
	mul.wide.s32 	%rd6, %r3, 4;
	mul.wide.s32 	%rd8, %r5, 4;
$L__BB0_4:
	mov.u32 	%r108, %r106;
	setp.gt.s32 	%p4, %r104, -1;
	setp.lt.s32 	%p5, %r104, %r50;
	and.pred  	%p6, %p4, %p5;
	@%p6 bra 	$L__BB0_6;
	add.s32 	%r106, %r108, %r55;
	bra.uni 	$L__BB0_7;
$L__BB0_6:
	setp.le.s32 	%p7, %r12, %r21;
	mov.u32 	%r106, %r108;
	@%p7 bra 	$L__BB0_10;
$L__BB0_7:
	add.s32 	%r104, %r104, 1;
	setp.eq.s32 	%p21, %r104, %r15;
	@%p21 bra 	$L__BB0_8;
	bra.uni 	$L__BB0_4;
$L__BB0_8:
	ld.param.u64 	%rd89, [_Z6conv2DPfiiiiS_iiiS_iiiii_param_9];
	cvta.to.global.u64 	%rd86, %rd89;
	shl.b64 	%rd87, %rd3, 2;
	add.s64 	%rd88, %rd86, %rd87;
	st.global.f32 	[%rd88], %f117;
$L__BB0_9:
	ret;
$L__BB0_10:
	add.s32 	%r106, %r13, %r108;
	mad.lo.s32 	%r94, %r104, %r51, %r20;
	mov.u32 	%r107, %r12;
$L__BB0_11:
	setp.lt.s32 	%p8, %r107, 0;
	setp.ge.s32 	%p9, %r107, %r51;
	or.pred  	%p10, %p8, %p9;
	@%p10 bra 	$L__BB0_25;
	setp.lt.u32 	%p11, %r52, 16;
	add.s32 	%r113, %r94, %r107;
	mov.u32 	%r112, %r108;
	@%p11 bra 	$L__BB0_15;
	and.b32  	%r95, %r52, 2147483632;
	neg.s32 	%r109, %r95;
	mov.u32 	%r112, %r108;
$L__BB0_14:
	.pragma "nounroll";
	mul.wide.s32 	%rd14, %r113, 4;
	add.s64 	%rd15, %rd2, %rd14;
	ld.global.f32 	%f23, [%rd15];
	mul.wide.s32 	%rd16, %r112, 4;
	add.s64 	%rd17, %rd1, %rd16;
	ld.global.f32 	%f24, [%rd17];
	fma.rn.f32 	%f25, %f23, %f24, %f117;
	mul.wide.s32 	%rd18, %r3, 4;
	add.s64 	%rd19, %rd15, %rd18;
	ld.global.f32 	%f26, [%rd19];
	mul.wide.s32 	%rd20, %r5, 4;
	add.s64 	%rd21, %rd17, %rd20;
	ld.global.f32 	%f27, [%rd21];
	fma.rn.f32 	%f28, %f26, %f27, %f25;
	add.s64 	%rd22, %rd19, %rd18;
	ld.global.f32 	%f29, [%rd22];
	add.s64 	%rd23, %rd21, %rd20;
	ld.global.f32 	%f30, [%rd23];
	fma.rn.f32 	%f31, %f29, %f30, %f28;
	add.s64 	%rd24, %rd22, %rd18;
	ld.global.f32 	%f32, [%rd24];
	add.s64 	%rd25, %rd23, %rd20;
	ld.global.f32 	%f33, [%rd25];
	fma.rn.f32 	%f34, %f32, %f33, %f31;
	add.s64 	%rd26, %rd24, %rd18;
	ld.global.f32 	%f35, [%rd26];
	add.s64 	%rd27, %rd25, %rd20;
	ld.global.f32 	%f36, [%rd27];
	fma.rn.f32 	%f37, %f35, %f36, %f34;
	add.s64 	%rd28, %rd26, %rd18;
	ld.global.f32 	%f38, [%rd28];
	add.s64 	%rd29, %rd27, %rd20;
	ld.global.f32 	%f39, [%rd29];
	fma.rn.f32 	%f40, %f38, %f39, %f37;
	add.s64 	%rd30, %rd28, %rd18;
	ld.global.f32 	%f41, [%rd30];
	add.s64 	%rd31, %rd29, %rd20;
	ld.global.f32 	%f42, [%rd31];
	fma.rn.f32 	%f43, %f41, %f42, %f40;
	add.s64 	%rd32, %rd30, %rd18;
	ld.global.f32 	%f44, [%rd32];
	add.s64 	%rd33, %rd31, %rd20;
	ld.global.f32 	%f45, [%rd33];
	fma.rn.f32 	%f46, %f44, %f45, %f43;
	add.s64 	%rd34, %rd32, %rd18;
	ld.global.f32 	%f47, [%rd34];
	add.s64 	%rd35, %rd33, %rd20;
	ld.global.f32 	%f48, [%rd35];
	fma.rn.f32 	%f49, %f47, %f48, %f46;
	add.s64 	%rd36, %rd34, %rd18;
	ld.global.f32 	%f50, [%rd36];
	add.s64 	%rd37, %rd35, %rd20;
	ld.global.f32 	%f51, [%rd37];
	fma.rn.f32 	%f52, %f50, %f51, %f49;
	add.s64 	%rd38, %rd36, %rd18;
	ld.global.f32 	%f53, [%rd38];
	add.s64 	%rd39, %rd37, %rd20;
	ld.global.f32 	%f54, [%rd39];
	fma.rn.f32 	%f55, %f53, %f54, %f52;
	add.s64 	%rd40, %rd38, %rd18;
	ld.global.f32 	%f56, [%rd40];
	add.s64 	%rd41, %rd39, %rd20;
	ld.global.f32 	%f57, [%rd41];
	fma.rn.f32 	%f58, %f56, %f57, %f55;
	add.s64 	%rd42, %rd40, %rd18;
	ld.global.f32 	%f59, [%rd42];
	add.s64 	%rd43, %rd41, %rd20;
	ld.global.f32 	%f60, [%rd43];
	fma.rn.f32 	%f61, %f59, %f60, %f58;
	add.s64 	%rd44, %rd42, %rd18;
	ld.global.f32 	%f62, [%rd44];
	add.s64 	%rd45, %rd43, %rd20;
	ld.global.f32 	%f63, [%rd45];
	fma.rn.f32 	%f64, %f62, %f63, %f61;
	add.s64 	%rd46, %rd44, %rd18;
	ld.global.f32 	%f65, [%rd46];
	add.s64 	%rd47, %rd45, %rd20;
	ld.global.f32 	%f66, [%rd47];
	fma.rn.f32 	%f67, %f65, %f66, %f64;
	add.s64 	%rd48, %rd46, %rd18;
	ld.global.f32 	%f68, [%rd48];
	add.s64 	%rd49, %rd47, %rd20;
	ld.global.f32 	%f69, [%rd49];
	fma.rn.f32 	%f117, %f68, %f69, %f67;
	shl.b32 	%r96, %r5, 4;
	add.s32 	%r112, %r112, %r96;
	shl.b32 	%r97, %r3, 4;
	add.s32 	%r113, %r113, %r97;
	add.s32 	%r109, %r109, 16;
	setp.eq.s32 	%p12, %r109, 0;
	@%p12 bra 	$L__BB0_15;
	bra.uni 	$L__BB0_14;
$L__BB0_15:
	setp.eq.s32 	%p13, %r16, 0;
	@%p13 bra 	$L__BB0_25;
	add.s32 	%r98, %r16, -1;
	setp.lt.u32 	%p14, %r98, 7;
	@%p14 bra 	$L__BB0_18;
	mul.wide.s32 	%rd50, %r113, 4;
	add.s64 	%rd51, %rd2, %rd50;
	ld.global.f32 	%f71, [%rd51];
	mul.wide.s32 	%rd52, %r112, 4;
	add.s64 	%rd53, %rd1, %rd52;
	ld.global.f32 	%f72, [%rd53];
	fma.rn.f32 	%f73, %f71, %f72, %f117;
	mul.wide.s32 	%rd54, %r3, 4;
	add.s64 	%rd55, %rd51, %rd54;
	ld.global.f32 	%f74, [%rd55];
	mul.wide.s32 	%rd56, %r5, 4;
	add.s64 	%rd57, %rd53, %rd56;
	ld.global.f32 	%f75, [%rd57];
	fma.rn.f32 	%f76, %f74, %f75, %f73;
	add.s64 	%rd58, %rd55, %rd54;
	ld.global.f32 	%f77, [%rd58];
	add.s64 	%rd59, %rd57, %rd56;
	ld.global.f32 	%f78, [%rd59];
	fma.rn.f32 	%f79, %f77, %f78, %f76;
	add.s64 	%rd60, %rd58, %rd54;
	ld.global.f32 	%f80, [%rd60];
	add.s64 	%rd61, %rd59, %rd56;
	ld.global.f32 	%f81, [%rd61];
	fma.rn.f32 	%f82, %f80, %f81, %f79;
	add.s64 	%rd62, %rd60, %rd54;
	ld.global.f32 	%f83, [%rd62];
	add.s64 	%rd63, %rd61, %rd56;
	ld.global.f32 	%f84, [%rd63];
	fma.rn.f32 	%f85, %f83, %f84, %f82;
	add.s64 	%rd64, %rd62, %rd54;
	ld.global.f32 	%f86, [%rd64];
	add.s64 	%rd65, %rd63, %rd56;
	ld.global.f32 	%f87, [%rd65];
	fma.rn.f32 	%f88, %f86, %f87, %f85;
	add.s64 	%rd66, %rd64, %rd54;
	ld.global.f32 	%f89, [%rd66];
	add.s64 	%rd67, %rd65, %rd56;
	ld.global.f32 	%f90, [%rd67];
	fma.rn.f32 	%f91, %f89, %f90, %f88;
	add.s64 	%rd68, %rd66, %rd54;
	ld.global.f32 	%f92, [%rd68];
	add.s64 	%rd69, %rd67, %rd56;
	ld.global.f32 	%f93, [%rd69];
	fma.rn.f32 	%f117, %f92, %f93, %f91;
	shl.b32 	%r99, %r3, 3;
	add.s32 	%r113, %r99, %r113;
	shl.b32 	%r100, %r5, 3;
	add.s32 	%r112, %r100, %r112;
$L__BB0_18:
	setp.eq.s32 	%p15, %r17, 0;
	@%p15 bra 	$L__BB0_25;
	add.s32 	%r101, %r17, -1;
	setp.lt.u32 	%p16, %r101, 3;
	@%p16 bra 	$L__BB0_21;
	mul.wide.s32 	%rd70, %r113, 4;
	add.s64 	%rd71, %rd2, %rd70;
	ld.global.f32 	%f95, [%rd71];
	mul.wide.s32 	%rd72, %r112, 4;
	add.s64 	%rd73, %rd1, %rd72;
	ld.global.f32 	%f96, [%rd73];
	fma.rn.f32 	%f97, %f95, %f96, %f117;
	mul.wide.s32 	%rd74, %r3, 4;
	add.s64 	%rd75, %rd71, %rd74;
	ld.global.f32 	%f98, [%rd75];
	mul.wide.s32 	%rd76, %r5, 4;
	add.s64 	%rd77, %rd73, %rd76;
	ld.global.f32 	%f99, [%rd77];
	fma.rn.f32 	%f100, %f98, %f99, %f97;
	add.s64 	%rd78, %rd75, %rd74;
	ld.global.f32 	%f101, [%rd78];
	add.s64 	%rd79, %rd77, %rd76;
	ld.global.f32 	%f102, [%rd79];
	fma.rn.f32 	%f103, %f101, %f102, %f100;
	add.s64 	%rd80, %rd78, %rd74;
	ld.global.f32 	%f104, [%rd80];
	add.s64 	%rd81, %rd79, %rd76;
	ld.global.f32 	%f105, [%rd81];
	fma.rn.f32 	%f117, %f104, %f105, %f103;
	shl.b32 	%r102, %r3, 2;
	add.s32 	%r113, %r102, %r113;
	shl.b32 	%r103, %r5, 2;
	add.s32 	%r112, %r103, %r112;
$L__BB0_21:
	setp.eq.s32 	%p17, %r18, 0;
	@%p17 bra 	$L__BB0_25;
	setp.eq.s32 	%p18, %r18, 1;
	mul.wide.s32 	%rd82, %r113, 4;
	add.s64 	%rd4, %rd2, %rd82;
	ld.global.f32 	%f106, [%rd4];
	mul.wide.s32 	%rd83, %r112, 4;
	add.s64 	%rd5, %rd1, %rd83;
	ld.global.f32 	%f107, [%rd5];
	fma.rn.f32 	%f117, %f106, %f107, %f117;
	@%p18 bra 	$L__BB0_25;
	setp.eq.s32 	%p19, %r18, 2;
	add.s64 	%rd7, %rd4, %rd6;
	ld.global.f32 	%f108, [%rd7];
	add.s64 	%rd9, %rd5, %rd8;
	ld.global.f32 	%f109, [%rd9];
	fma.rn.f32 	%f117, %f108, %f109, %f117;
	@%p19 bra 	$L__BB0_25;
	add.s64 	%rd84, %rd7, %rd6;
	ld.global.f32 	%f110, [%rd84];
	add.s64 	%rd85, %rd9, %rd8;
	ld.global.f32 	%f111, [%rd85];
	fma.rn.f32 	%f117, %f110, %f111, %f117;
$L__BB0_25:
	add.s32 	%r107, %r107, 1;
	add.s32 	%r108, %r108, 1;
	setp.eq.s32 	%p20, %r107, %r14;
	@%p20 bra 	$L__BB0_7;
	bra.uni 	$L__BB0_11;

}
	// .globl	_Z12gpu_im2col_kPfS_iiiiS_iiiS_iiiiii
.visible .entry _Z12gpu_im2col_kPfS_iiiiS_iiiS_iiiiii(
	.param .u64 .ptr .align 1 _Z12gpu_im2col_kPfS_iiiiS_iiiS_iiiiii_param_0,
	.param .u64 .ptr .align 1 _Z12gpu_im2col_kPfS_iiiiS_iiiS_iiiiii_param_1,
	.param .u32 _Z12gpu_im2col_kPfS_iiiiS_iiiS_iiiiii_param_2,
	.param .u32 _Z12gpu_im2col_kPfS_iiiiS_iiiS_iiiiii_param_3,
	.param .u32 _Z12gpu_im2col_kPfS_iiiiS_iiiS_iiiiii_param_4,
	.param .u32 _Z12gpu_im2col_kPfS_iiiiS_iiiS_iiiiii_param_5,
	.param .u64 .ptr .align 1 _Z12gpu_im2col_kPfS_iiiiS_iiiS_iiiiii_param_6,
	.param .u32 _Z12gpu_im2col_kPfS_iiiiS_iiiS_iiiiii_param_7,
	.param .u32 _Z12gpu_im2col_kPfS_iiiiS_iiiS_iiiiii_param_8,
	.param .u32 _Z12gpu_im2col_kPfS_iiiiS_iiiS_iiiiii_param_9,
	.param .u64 .ptr .align 1 _Z12gpu_im2col_kPfS_iiiiS_iiiS_iiiiii_param_10,
	.param .u32 _Z12gpu_im2col_kPfS_iiiiS_iiiS_iiiiii_param_11,
	.param .u32 _Z12gpu_im2col_kPfS_iiiiS_iiiS_iiiiii_param_12,
	.param .u32 _Z12gpu_im2col_kPfS_iiiiS_iiiS_iiiiii_param_13,
	.param .u32 _Z12gpu_im2col_kPfS_iiiiS_iiiS_iiiiii_param_14,
	.param .u32 _Z12gpu_im2col_kPfS_iiiiS_iiiS_iiiiii_param_15,
	.param .u32 _Z12gpu_im2col_kPfS_iiiiS_iiiS_iiiiii_param_16
)
{
	.reg .pred 	%p<13>;
	.reg .b32 	%r<50>;
	.reg .b32 	%f<4>;
	.reg .b64 	%rd<17>;

	ld.param.u64 	%rd4, [_Z12gpu_im2col_kPfS_iiiiS_iiiS_iiiiii_param_0];
	ld.param.u64 	%rd5, [_Z12gpu_im2col_kPfS_iiiiS_iiiS_iiiiii_param_1];
	ld.param.u32 	%r6, [_Z12gpu_im2col_kPfS_iiiiS_iiiS_iiiiii_param_2];
	ld.param.u32 	%r7, [_Z12gpu_im2col_kPfS_iiiiS_iiiS_iiiiii_param_3];
	ld.param.u32 	%r8, [_Z12gpu_im2col_kPfS_iiiiS_iiiS_iiiiii_param_4];
	ld.param.u32 	%r9, [_Z12gpu_im2col_kPfS_iiiiS_iiiS_iiiiii_param_5];
	ld.param.u32 	%r10, [_Z12gpu_im2col_kPfS_iiiiS_iiiS_iiiiii_param_8];
	ld.param.u32 	%r11, [_Z12gpu_im2col_kPfS_iiiiS_iiiS_iiiiii_param_9];
	ld.param.u32 	%r17, [_Z12gpu_im2col_kPfS_iiiiS_iiiS_iiiiii_param_11];
	ld.param.u32 	%r12, [_Z12gpu_im2col_kPfS_iiiiS_iiiS_iiiiii_param_12];
	ld.param.u32 	%r13, [_Z12gpu_im2col_kPfS_iiiiS_iiiS_iiiiii_param_13];
	ld.param.u32 	%r14, [_Z12gpu_im2col_kPfS_iiiiS_iiiS_iiiiii_param_14];
	ld.param.u32 	%r15, [_Z12gpu_im2col_kPfS_iiiiS_iiiS_iiiiii_param_15];
	ld.param.u32 	%r16, [_Z12gpu_im2col_kPfS_iiiiS_iiiS_iiiiii_param_16];
	cvta.to.global.u64 	%rd1, %rd4;
	cvta.to.global.u64 	%rd2, %rd5;
	mul.lo.s32 	%r18, %r10, %r9;
	mul.lo.s32 	%r19, %r18, %r11;
	mul.lo.s32 	%r20, %r19, %r17;
	mul.lo.s32 	%r21, %r20, %r12;
	cvt.s64.s32 	%rd6, %r21;
	mov.u32 	%r22, %tid.x;
	mov.u32 	%r23, %ctaid.x;
	mov.u32 	%r24, %ntid.x;
	mad.lo.s32 	%r25, %r23, %r24, %r22;
	cvt.u64.u32 	%rd3, %r25;
	setp.ge.s64 	%p1, %rd3, %rd6;
	@%p1 bra 	$L__BB1_7;
	cvt.u32.u64 	%r26, %rd3;
	mul.lo.s32 	%r27, %r11, %r10;
	mul.lo.s32 	%r28, %r27, %r9;
	mul.lo.s32 	%r29, %r7, %r6;
	mul.lo.s32 	%r30, %r29, %r8;
	mul.lo.s32 	%r1, %r30, %r9;
	div.s32 	%r31, %r26, %r28;
	mul.lo.s32 	%r32, %r31, %r28;
	sub.s32 	%r33, %r26, %r32;
	div.s32 	%r34, %r31, %r12;
	mul.lo.s32 	%r35, %r34, %r12;
	sub.s32 	%r36, %r31, %r35;
	mul.lo.s32 	%r37, %r36, %r14;
	sub.s32 	%r38, %r37, %r15;
	mul.lo.s32 	%r39, %r34, %r13;
	sub.s32 	%r40, %r39, %r15;
	div.s32 	%r2, %r33, %r27;
	mul.lo.s32 	%r41, %r2, %r27;
	sub.s32 	%r42, %r33, %r41;
	div.s32 	%r43, %r42, %r11;
	add.s32 	%r3, %r43, %r40;
	mul.lo.s32 	%r44, %r43, %r11;
	sub.s32 	%r45, %r42, %r44;
	add.s32 	%r4, %r45, %r38;
	setp.gt.s32 	%p2, %r4, -1;
	setp.lt.s32 	%p3, %r4, %r8;
	and.pred  	%p4, %p2, %p3;
	setp.gt.s32 	%p5, %r3, -1;
	setp.lt.s32 	%p6, %r3, %r7;
	and.pred  	%p7, %p5, %p6;
	and.pred  	%p9, %p4, %p7;
	not.pred 	%p10, %p9;
	@%p10 bra 	$L__BB1_5;
	mad.lo.s32 	%r47, %r2, %r7, %r3;
	mad.lo.s32 	%r5, %r47, %r8, %r4;
	setp.eq.s32 	%p12, %r16, 0;
	@%p12 bra 	$L__BB1_4;
	add.s32 	%r48, %r5, %r1;
	mul.wide.s32 	%rd9, %r48, 4;
	add.s64 	%rd10, %rd1, %rd9;
	shl.b64 	%rd11, %rd3, 2;
	add.s64 	%rd12, %rd2, %rd11;
	ld.global.f32 	%f1, [%rd12];
	atom.global.add.f32 	%f2, [%rd10], %f1;
	bra.uni 	$L__BB1_7;
$L__BB1_4:
	add.s32 	%r49, %r5, %r1;
	mul.wide.s32 	%rd13, %r49, 4;
	add.s64 	%rd14, %rd1, %rd13;
	ld.global.f32 	%f3, [%rd14];
	shl.b64 	%rd15, %rd3, 2;
	add.s64 	%rd16, %rd2, %rd15;
	st.global.f32 	[%rd16], %f3;
	bra.uni 	$L__BB1_7;
$L__BB1_5:
	setp.ne.s32 	%p11, %r16, 0;
	@%p11 bra 	$L__BB1_7;
	shl.b64 	%rd7, %rd3, 2;
	add.s64 	%rd8, %rd2, %rd7;
	mov.b32 	%r46, 0;
	st.global.u32 	[%rd8], %r46;
$L__BB1_7:
	ret;

}
	// .globl	_Z4fillPfS_iiiiiii
.visible .entry _Z4fillPfS_iiiiiii(
	.param .u64 .ptr .align 1 _Z4fillPfS_iiiiiii_param_0,
	.param .u64 .ptr .align 1 _Z4fillPfS_iiiiiii_param_1,
	.param .u32 _Z4fillPfS_iiiiiii_param_2,
	.param .u32 _Z4fillPfS_iiiiiii_param_3,
	.param .u32 _Z4fillPfS_iiiiiii_param_4,
	.param .u32 _Z4fillPfS_iiiiiii_param_5,
	.param .u32 _Z4fillPfS_iiiiiii_param_6,
	.param .u32 _Z4fillPfS_iiiiiii_param_7,
	.param .u32 _Z4fillPfS_iiiiiii_param_8
)
{
	.reg .pred 	%p<3>;
	.reg .b32 	%r<17>;
	.reg .b32 	%f<5>;
	.reg .b64 	%rd<13>;

	ld.param.u64 	%rd3, [_Z4fillPfS_iiiiiii_param_0];
	ld.param.u64 	%rd4, [_Z4fillPfS_iiiiiii_param_1];
	ld.param.u32 	%r4, [_Z4fillPfS_iiiiiii_param_2];
	ld.param.u32 	%r5, [_Z4fillPfS_iiiiiii_param_3];
	ld.param.u32 	%r6, [_Z4fillPfS_iiiiiii_param_4];
	ld.param.u32 	%r7, [_Z4fillPfS_iiiiiii_param_5];
	ld.param.u32 	%r8, [_Z4fillPfS_iiiiiii_param_6];
	ld.param.u32 	%r9, [_Z4fillPfS_iiiiiii_param_7];
	ld.param.u32 	%r3, [_Z4fillPfS_iiiiiii_param_8];
	cvta.to.global.u64 	%rd1, %rd4;
	cvta.to.global.u64 	%rd2, %rd3;
	mov.u32 	%r10, %ctaid.x;
	mov.u32 	%r11, %tid.x;
	mov.u32 	%r12, %ctaid.y;
	add.s32 	%r13, %r5, %r11;
	mad.lo.s32 	%r14, %r13, %r4, %r12;
	mad.lo.s32 	%r1, %r6, %r10, %r14;
	add.s32 	%r15, %r7, %r11;
	mad.lo.s32 	%r16, %r15, %r4, %r12;
	mad.lo.s32 	%r2, %r8, %r10, %r16;
	setp.ge.s32 	%p1, %r2, %r9;
	@%p1 bra 	$L__BB2_4;
	setp.eq.s32 	%p2, %r3, 0;
	@%p2 bra 	$L__BB2_3;
	mul.wide.s32 	%rd5, %r1, 4;
	add.s64 	%rd6, %rd2, %rd5;
	ld.global.f32 	%f1, [%rd6];
	mul.wide.s32 	%rd7, %r2, 4;
	add.s64 	%rd8, %rd1, %rd7;
	ld.global.f32 	%f2, [%rd8];
	add.f32 	%f3, %f1, %f2;
	st.global.f32 	[%rd8], %f3;
	bra.uni 	$L__BB2_4;
$L__BB2_3:
	mul.wide.s32 	%rd9, %r1, 4;
	add.s64 	%rd10, %rd2, %rd9;
	ld.global.f32 	%f4, [%rd10];
	mul.wide.s32 	%rd11, %r2, 4;
	add.s64 	%rd12, %rd1, %rd11;
	st.global.f32 	[%rd12], %f4;
$L__BB2_4:
	ret;

}
	// .globl	_Z3setPffll
.visible .entry _Z3setPffll(
	.param .u64 .ptr .align 1 _Z3setPffll_param_0,
	.param .f32 _Z3setPffll_param_1,
	.param .u64 _Z3setPffll_param_2,
	.param .u64 _Z3setPffll_param_3
)
{
	.reg .pred 	%p<2>;
	.reg .b32 	%r<5>;
	.reg .b32 	%f<2>;
	.reg .b64 	%rd<9>;

	ld.param.u64 	%rd2, [_Z3setPffll_param_0];
	ld.param.f32 	%f1, [_Z3setPffll_param_1];
	ld.param.u64 	%rd3, [_Z3setPffll_param_2];
	ld.param.u64 	%rd4, [_Z3setPffll_param_3];
	mul.lo.s64 	%rd5, %rd4, %rd3;
	mov.u32 	%r1, %tid.x;
	mov.u32 	%r2, %ctaid.x;
	mov.u32 	%r3, %ntid.x;
	mad.lo.s32 	%r4, %r2, %r3, %r1;
	cvt.u64.u32 	%rd1, %r4;
	setp.le.s64 	%p1, %rd5, %rd1;
	@%p1 bra 	$L__BB3_2;
	cvta.to.global.u64 	%rd6, %rd2;
	shl.b64 	%rd7, %rd1, 2;
	add.s64 	%rd8, %rd6, %rd7;
	st.global.f32 	[%rd8], %f1;
$L__BB3_2:
	ret;

}
	// .globl	_Z4multPffll
.visible .entry _Z4multPffll(
	.param .u64 .ptr .align 1 _Z4multPffll_param_0,
	.param .f32 _Z4multPffll_param_1,
	.param .u64 _Z4multPffll_param_2,
	.param .u64 _Z4multPffll_param_3
)
{
	.reg .pred 	%p<2>;
	.reg .b32 	%r<5>;
	.reg .b32 	%f<4>;
	.reg .b64 	%rd<9>;

	ld.param.u64 	%rd2, [_Z4multPffll_param_0];
	ld.param.f32 	%f1, [_Z4multPffll_param_1];
	ld.param.u64 	%rd3, [_Z4multPffll_param_2];
	ld.param.u64 	%rd4, [_Z4multPffll_param_3];
	mul.lo.s64 	%rd5, %rd4, %rd3;
	mov.u32 	%r1, %tid.x;
	mov.u32 	%r2, %ctaid.x;
	mov.u32 	%r3, %ntid.x;
	mad.lo.s32 	%r4, %r2, %r3, %r1;
	cvt.u64.u32 	%rd1, %r4;
	setp.le.s64 	%p1, %rd5, %rd1;
	@%p1 bra 	$L__BB4_2;
	cvta.to.global.u64 	%rd6, %rd2;
	shl.b64 	%rd7, %rd1, 2;
	add.s64 	%rd8, %rd6, %rd7;
	ld.global.f32 	%f2, [%rd8];
	mul.f32 	%f3, %f1, %f2;
	st.global.f32 	[%rd8], %f3;
$L__BB4_2:
	ret;

}
	// .globl	_Z3sumPffll
.visible .entry _Z3sumPffll(
	.param .u64 .ptr .align 1 _Z3sumPffll_param_0,
	.param .f32 _Z3sumPffll_param_1,
	.param .u64 _Z3sumPffll_param_2,
	.param .u64 _Z3sumPffll_param_3
)
{
	.reg .pred 	%p<2>;
	.reg .b32 	%r<5>;
	.reg .b32 	%f<4>;
	.reg .b64 	%rd<9>;

	ld.param.u64 	%rd2, [_Z3sumPffll_param_0];
	ld.param.f32 	%f1, [_Z3sumPffll_param_1];
	ld.param.u64 	%rd3, [_Z3sumPffll_param_2];
	ld.param.u64 	%rd4, [_Z3sumPffll_param_3];
	mul.lo.s64 	%rd5, %rd4, %rd3;
	mov.u32 	%r1, %tid.x;
	mov.u32 	%r2, %ctaid.x;
	mov.u32 	%r3, %ntid.x;
	mad.lo.s32 	%r4, %r2, %r3, %r1;
	cvt.u64.u32 	%rd1, %r4;
	setp.le.s64 	%p1, %rd5, %rd1;
	@%p1 bra 	$L__BB5_2;
	cvta.to.global.u64 	%rd6, %rd2;
	shl.b64 	%rd7, %rd1, 2;
	add.s64 	%rd8, %rd6, %rd7;
	ld.global.f32 	%f2, [%rd8];
	add.f32 	%f3, %f1, %f2;
	st.global.f32 	[%rd8], %f3;
$L__BB5_2:
	ret;

}
	// .globl	_Z3logPfll
.visible .entry _Z3logPfll(
	.param .u64 .ptr .align 1 _Z3logPfll_param_0,
	.param .u64 _Z3logPfll_param_1,
	.param .u64 _Z3logPfll_param_2
)
{
	.reg .pred 	%p<5>;
	.reg .b32 	%r<9>;
	.reg .b32 	%f<23>;
	.reg .b64 	%rd<9>;

	ld.param.u64 	%rd2, [_Z3logPfll_param_0];
	ld.param.u64 	%rd3, [_Z3logPfll_param_1];
	ld.param.u64 	%rd4, [_Z3logPfll_param_2];
	mul.lo.s64 	%rd5, %rd4, %rd3;
	mov.u32 	%r1, %tid.x;
	mov.u32 	%r2, %ctaid.x;
	mov.u32 	%r3, %ntid.x;
	mad.lo.s32 	%r4, %r2, %r3, %r1;
	cvt.u64.u32 	%rd1, %r4;
	setp.le.s64 	%p1, %rd5, %rd1;
	@%p1 bra 	$L__BB6_2;
	cvta.to.global.u64 	%rd6, %rd2;
	shl.b64 	%rd7, %rd1, 2;
	add.s64 	%rd8, %rd6, %rd7;
	ld.global.f32 	%f1, [%rd8];
	setp.lt.f32 	%p2, %f1, 0f00800000;
	mul.f32 	%f2, %f1, 0f4B000000;
	selp.f32 	%f3, %f2, %f1, %p2;
	selp.f32 	%f4, 0fC1B80000, 0f00000000, %p2;
	mov.b32 	%r5, %f3;
	add.s32 	%r6, %r5, -1059760811;
	and.b32  	%r7, %r6, -8388608;
	sub.s32 	%r8, %r5, %r7;
	mov.b32 	%f5, %r8;
	cvt.rn.f32.s32 	%f6, %r7;
	fma.rn.f32 	%f7, %f6, 0f34000000, %f4;
	add.f32 	%f8, %f5, 0fBF800000;
	fma.rn.f32 	%f9, %f8, 0fBE055027, 0f3E1039F6;
	fma.rn.f32 	%f10, %f9, %f8, 0fBDF8CDCC;
	fma.rn.f32 	%f11, %f10, %f8, 0f3E0F2955;
	fma.rn.f32 	%f12, %f11, %f8, 0fBE2AD8B9;
	fma.rn.f32 	%f13, %f12, %f8, 0f3E4CED0B;
	fma.rn.f32 	%f14, %f13, %f8, 0fBE7FFF22;
	fma.rn.f32 	%f15, %f14, %f8, 0f3EAAAA78;
	fma.rn.f32 	%f16, %f15, %f8, 0fBF000000;
	mul.f32 	%f17, %f8, %f16;
	fma.rn.f32 	%f18, %f17, %f8, %f8;
	fma.rn.f32 	%f19, %f7, 0f3F317218, %f18;
	setp.gt.u32 	%p3, %r5, 2139095039;
	fma.rn.f32 	%f20, %f3, 0f7F800000, 0f7F800000;
	selp.f32 	%f21, %f20, %f19, %p3;
	setp.eq.f32 	%p4, %f3, 0f00000000;
	selp.f32 	%f22, 0fFF800000, %f21, %p4;
	st.global.f32 	[%rd8], %f22;
$L__BB6_2:
	ret;

}
	// .globl	_Z3expPfll
.visible .entry _Z3expPfll(
	.param .u64 .ptr .align 1 _Z3expPfll_param_0,
	.param .u64 _Z3expPfll_param_1,
	.param .u64 _Z3expPfll_param_2
)
{
	.reg .pred 	%p<2>;
	.reg .b32 	%r<7>;
	.reg .b32 	%f<14>;
	.reg .b64 	%rd<9>;

	ld.param.u64 	%rd2, [_Z3expPfll_param_0];
	ld.param.u64 	%rd3, [_Z3expPfll_param_1];
	ld.param.u64 	%rd4, [_Z3expPfll_param_2];
	mul.lo.s64 	%rd5, %rd4, %rd3;
	mov.u32 	%r1, %tid.x;
	mov.u32 	%r2, %ctaid.x;
	mov.u32 	%r3, %ntid.x;
	mad.lo.s32 	%r4, %r2, %r3, %r1;
	cvt.u64.u32 	%rd1, %r4;
	setp.le.s64 	%p1, %rd5, %rd1;
	@%p1 bra 	$L__BB7_2;
	cvta.to.global.u64 	%rd6, %rd2;
	shl.b64 	%rd7, %rd1, 2;
	add.s64 	%rd8, %rd6, %rd7;
	ld.global.f32 	%f1, [%rd8];
	fma.rn.f32 	%f2, %f1, 0f3BBB989D, 0f3F000000;
	cvt.sat.f32.f32 	%f3, %f2;
	mov.f32 	%f4, 0f4B400001;
	mov.f32 	%f5, 0f437C0000;
	fma.rm.f32 	%f6, %f3, %f5, %f4;
	add.f32 	%f7, %f6, 0fCB40007F;
	neg.f32 	%f8, %f7;
	fma.rn.f32 	%f9, %f1, 0f3FB8AA3B, %f8;
	fma.rn.f32 	%f10, %f1, 0f32A57060, %f9;
	mov.b32 	%r5, %f6;
	shl.b32 	%r6, %r5, 23;
	mov.b32 	%f11, %r6;
	ex2.approx.ftz.f32 	%f12, %f10;
	mul.f32 	%f13, %f12, %f11;
	st.global.f32 	[%rd8], %f13;
$L__BB7_2:
	ret;

}
	// .globl	_Z4sqrtPfll
.visible .entry _Z4sqrtPfll(
	.param .u64 .ptr .align 1 _Z4sqrtPfll_param_0,
	.param .u64 _Z4sqrtPfll_param_1,
	.param .u64 _Z4sqrtPfll_param_2
)
{
	.reg .pred 	%p<2>;
	.reg .b32 	%r<5>;
	.reg .b32 	%f<3>;
	.reg .b64 	%rd<9>;

	ld.param.u64 	%rd2, [_Z4sqrtPfll_param_0];
	ld.param.u64 	%rd3, [_Z4sqrtPfll_param_1];
	ld.param.u64 	%rd4, [_Z4sqrtPfll_param_2];
	mul.lo.s64 	%rd5, %rd4, %rd3;
	mov.u32 	%r1, %tid.x;
	mov.u32 	%r2, %ctaid.x;
	mov.u32 	%r3, %ntid.x;
	mad.lo.s32 	%r4, %r2, %r3, %r1;
	cvt.u64.u32 	%rd1, %r4;
	setp.le.s64 	%p1, %rd5, %rd1;
	@%p1 bra 	$L__BB8_2;
	cvta.to.global.u64 	%rd6, %rd2;
	shl.b64 	%rd7, %rd1, 2;
	add.s64 	%rd8, %rd6, %rd7;
	ld.global.f32 	%f1, [%rd8];
	sqrt.rn.f32 	%f2, %f1;
	st.global.f32 	[%rd8], %f2;
$L__BB8_2:
	ret;

}
	// .globl	_Z3sqrPfll
.visible .entry _Z3sqrPfll(
	.param .u64 .ptr .align 1 _Z3sqrPfll_param_0,
	.param .u64 _Z3sqrPfll_param_1,
	.param .u64 _Z3sqrPfll_param_2
)
{
	.reg .pred 	%p<2>;
	.reg .b32 	%r<5>;
	.reg .b32 	%f<3>;
	.reg .b64 	%rd<9>;

	ld.param.u64 	%rd2, [_Z3sqrPfll_param_0];
	ld.param.u64 	%rd3, [_Z3sqrPfll_param_1];
	ld.param.u64 	%rd4, [_Z3sqrPfll_param_2];
	mul.lo.s64 	%rd5, %rd4, %rd3;
	mov.u32 	%r1, %tid.x;
	mov.u32 	%r2, %ctaid.x;
	mov.u32 	%r3, %ntid.x;
	mad.lo.s32 	%r4, %r2, %r3, %r1;
	cvt.u64.u32 	%rd1, %r4;
	setp.le.s64 	%p1, %rd5, %rd1;
	@%p1 bra 	$L__BB9_2;
	cvta.to.global.u64 	%rd6, %rd2;
	shl.b64 	%rd7, %rd1, 2;
	add.s64 	%rd8, %rd6, %rd7;
	ld.global.f32 	%f1, [%rd8];
	mul.f32 	%f2, %f1, %f1;
	st.global.f32 	[%rd8], %f2;
$L__BB9_2:
	ret;

}
	// .globl	_Z4maskPffll
.visible .entry _Z4maskPffll(
	.param .u64 .ptr .align 1 _Z4maskPffll_param_0,
	.param .f32 _Z4maskPffll_param_1,
	.param .u64 _Z4maskPffll_param_2,
	.param .u64 _Z4maskPffll_param_3
)
{
	.reg .pred 	%p<3>;
	.reg .b32 	%r<5>;
	.reg .b32 	%f<4>;
	.reg .b64 	%rd<9>;

	ld.param.u64 	%rd2, [_Z4maskPffll_param_0];
	ld.param.f32 	%f1, [_Z4maskPffll_param_1];
	ld.param.u64 	%rd3, [_Z4maskPffll_param_2];
	ld.param.u64 	%rd4, [_Z4maskPffll_param_3];
	mul.lo.s64 	%rd5, %rd4, %rd3;
	mov.u32 	%r1, %tid.x;
	mov.u32 	%r2, %ctaid.x;
	mov.u32 	%r3, %ntid.x;
	mad.lo.s32 	%r4, %r2, %r3, %r1;
	cvt.u64.u32 	%rd1, %r4;
	setp.le.s64 	%p1, %rd5, %rd1;
	@%p1 bra 	$L__BB10_2;
	cvta.to.global.u64 	%rd6, %rd2;
	shl.b64 	%rd7, %rd1, 2;
	add.s64 	%rd8, %rd6, %rd7;
	ld.global.f32 	%f2, [%rd8];
	setp.lt.f32 	%p2, %f2, %f1;
	selp.f32 	%f3, 0f3F800000, 0f00000000, %p2;
	st.global.f32 	[%rd8], %f3;
$L__BB10_2:
	ret;

}
	// .globl	_Z16reduce_array_sumPflS_
.visible .entry _Z16reduce_array_sumPflS_(
	.param .u64 .ptr .align 1 _Z16reduce_array_sumPflS__param_0,
	.param .u64 _Z16reduce_array_sumPflS__param_1,
	.param .u64 .ptr .align 1 _Z16reduce_array_sumPflS__param_2
)
{
	.reg .pred 	%p<2>;
	.reg .b32 	%r<5>;
	.reg .b32 	%f<3>;
	.reg .b64 	%rd<9>;

	ld.param.u64 	%rd2, [_Z16reduce_array_sumPflS__param_0];
	ld.param.u64 	%rd4, [_Z16reduce_array_sumPflS__param_1];
	ld.param.u64 	%rd3, [_Z16reduce_array_sumPflS__param_2];
	mov.u32 	%r1, %tid.x;
	mov.u32 	%r2, %ntid.x;
	mov.u32 	%r3, %ctaid.x;
	mad.lo.s32 	%r4, %r2, %r3, %r1;
	cvt.u64.u32 	%rd1, %r4;
	setp.le.s64 	%p1, %rd4, %rd1;
	@%p1 bra 	$L__BB11_2;
	cvta.to.global.u64 	%rd5, %rd2;
	cvta.to.global.u64 	%rd6, %rd3;
	shl.b64 	%rd7, %rd1, 2;
	add.s64 	%rd8, %rd5, %rd7;
	ld.global.f32 	%f1, [%rd8];
	atom.global.add.f32 	%f2, [%rd6], %f1;
$L__BB11_2:
	ret;

}
	// .globl	_Z3sumfPffS_S_ll
.visible .entry _Z3sumfPffS_S_ll(
	.param .f32 _Z3sumfPffS_S_ll_param_0,
	.param .u64 .ptr .align 1 _Z3sumfPffS_S_ll_param_1,
	.param .f32 _Z3sumfPffS_S_ll_param_2,
	.param .u64 .ptr .align 1 _Z3sumfPffS_S_ll_param_3,
	.param .u64 .ptr .align 1 _Z3sumfPffS_S_ll_param_4,
	.param .u64 _Z3sumfPffS_S_ll_param_5,
	.param .u64 _Z3sumfPffS_S_ll_param_6
)
{
	.reg .pred 	%p<3>;
	.reg .b32 	%r<5>;
	.reg .b32 	%f<13>;
	.reg .b64 	%rd<18>;

	ld.param.f32 	%f1, [_Z3sumfPffS_S_ll_param_0];
	ld.param.u64 	%rd6, [_Z3sumfPffS_S_ll_param_1];
	ld.param.f32 	%f2, [_Z3sumfPffS_S_ll_param_2];
	ld.param.u64 	%rd7, [_Z3sumfPffS_S_ll_param_3];
	ld.param.u64 	%rd8, [_Z3sumfPffS_S_ll_param_4];
	ld.param.u64 	%rd5, [_Z3sumfPffS_S_ll_param_5];
	ld.param.u64 	%rd9, [_Z3sumfPffS_S_ll_param_6];
	cvta.to.global.u64 	%rd1, %rd8;
	cvta.to.global.u64 	%rd2, %rd7;
	cvta.to.global.u64 	%rd3, %rd6;
	mov.u32 	%r1, %tid.x;
	mov.u32 	%r2, %ctaid.x;
	mov.u32 	%r3, %ntid.x;
	mad.lo.s32 	%r4, %r2, %r3, %r1;
	cvt.u64.u32 	%rd4, %r4;
	setp.le.s64 	%p1, %rd9, %rd4;
	@%p1 bra 	$L__BB12_4;
	setp.eq.s64 	%p2, %rd5, 0;
	@%p2 bra 	$L__BB12_3;
	shl.b64 	%rd10, %rd4, 2;
	add.s64 	%rd11, %rd3, %rd10;
	ld.global.f32 	%f3, [%rd11];
	add.s64 	%rd12, %rd2, %rd10;
	ld.global.f32 	%f4, [%rd12];
	mul.f32 	%f5, %f2, %f4;
	fma.rn.f32 	%f6, %f1, %f3, %f5;
	add.s64 	%rd13, %rd1, %rd10;
	ld.global.f32 	%f7, [%rd13];
	add.f32 	%f8, %f7, %f6;
	st.global.f32 	[%rd13], %f8;
	bra.uni 	$L__BB12_4;
$L__BB12_3:
	shl.b64 	%rd14, %rd4, 2;
	add.s64 	%rd15, %rd3, %rd14;
	ld.global.f32 	%f9, [%rd15];
	add.s64 	%rd16, %rd2, %rd14;
	ld.global.f32 	%f10, [%rd16];
	mul.f32 	%f11, %f2, %f10;
	fma.rn.f32 	%f12, %f1, %f9, %f11;
	add.s64 	%rd17, %rd1, %rd14;
	st.global.f32 	[%rd17], %f12;
$L__BB12_4:
	ret;

}
	// .globl	_Z7el_multPfS_S_lll
.visible .entry _Z7el_multPfS_S_lll(
	.param .u64 .ptr .align 1 _Z7el_multPfS_S_lll_param_0,
	.param .u64 .ptr .align 1 _Z7el_multPfS_S_lll_param_1,
	.param .u64 .ptr .align 1 _Z7el_multPfS_S_lll_param_2,
	.param .u64 _Z7el_multPfS_S_lll_param_3,
	.param .u64 _Z7el_multPfS_S_lll_param_4,
	.param .u64 _Z7el_multPfS_S_lll_param_5
)
{
	.reg .pred 	%p<3>;
	.reg .b32 	%r<5>;
	.reg .b32 	%f<8>;
	.reg .b64 	%rd<20>;

	ld.param.u64 	%rd6, [_Z7el_multPfS_S_lll_param_0];
	ld.param.u64 	%rd7, [_Z7el_multPfS_S_lll_param_1];
	ld.param.u64 	%rd8, [_Z7el_multPfS_S_lll_param_2];
	ld.param.u64 	%rd5, [_Z7el_multPfS_S_lll_param_3];
	ld.param.u64 	%rd9, [_Z7el_multPfS_S_lll_param_4];
	ld.param.u64 	%rd10, [_Z7el_multPfS_S_lll_param_5];
	cvta.to.global.u64 	%rd1, %rd8;
	cvta.to.global.u64 	%rd2, %rd7;
	cvta.to.global.u64 	%rd3, %rd6;
	mul.lo.s64 	%rd11, %rd10, %rd9;
	mov.u32 	%r1, %tid.x;
	mov.u32 	%r2, %ctaid.x;
	mov.u32 	%r3, %ntid.x;
	mad.lo.s32 	%r4, %r2, %r3, %r1;
	cvt.u64.u32 	%rd4, %r4;
	setp.le.s64 	%p1, %rd11, %rd4;
	@%p1 bra 	$L__BB13_4;
	setp.eq.s64 	%p2, %rd5, 0;
	@%p2 bra 	$L__BB13_3;
	shl.b64 	%rd12, %rd4, 2;
	add.s64 	%rd13, %rd3, %rd12;
	ld.global.f32 	%f1, [%rd13];
	add.s64 	%rd14, %rd2, %rd12;
	ld.global.f32 	%f2, [%rd14];
	add.s64 	%rd15, %rd1, %rd12;
	ld.global.f32 	%f3, [%rd15];
	fma.rn.f32 	%f4, %f1, %f2, %f3;
	st.global.f32 	[%rd15], %f4;
	bra.uni 	$L__BB13_4;
$L__BB13_3:
	shl.b64 	%rd16, %rd4, 2;
	add.s64 	%rd17, %rd3, %rd16;
	ld.global.f32 	%f5, [%rd17];
	add.s64 	%rd18, %rd2, %rd16;
	ld.global.f32 	%f6, [%rd18];
	mul.f32 	%f7, %f5, %f6;
	add.s64 	%rd19, %rd1, %rd16;
	st.global.f32 	[%rd19], %f7;
$L__BB13_4:
	ret;

}
	// .globl	_Z6el_divPfS_S_lll
.visible .entry _Z6el_divPfS_S_lll(
	.param .u64 .ptr .align 1 _Z6el_divPfS_S_lll_param_0,
	.param .u64 .ptr .align 1 _Z6el_divPfS_S_lll_param_1,
	.param .u64 .ptr .align 1 _Z6el_divPfS_S_lll_param_2,
	.param .u64 _Z6el_divPfS_S_lll_param_3,
	.param .u64 _Z6el_divPfS_S_lll_param_4,
	.param .u64 _Z6el_divPfS_S_lll_param_5
)
{
	.reg .pred 	%p<3>;
	.reg .b32 	%r<5>;
	.reg .b32 	%f<9>;
	.reg .b64 	%rd<20>;

	ld.param.u64 	%rd6, [_Z6el_divPfS_S_lll_param_0];
	ld.param.u64 	%rd7, [_Z6el_divPfS_S_lll_param_1];
	ld.param.u64 	%rd8, [_Z6el_divPfS_S_lll_param_2];
	ld.param.u64 	%rd5, [_Z6el_divPfS_S_lll_param_3];
	ld.param.u64 	%rd9, [_Z6el_divPfS_S_lll_param_4];
	ld.param.u64 	%rd10, [_Z6el_divPfS_S_lll_param_5];
	cvta.to.global.u64 	%rd1, %rd8;
	cvta.to.global.u64 	%rd2, %rd7;
	cvta.to.global.u64 	%rd3, %rd6;
	mul.lo.s64 	%rd11, %rd10, %rd9;
	mov.u32 	%r1, %tid.x;
	mov.u32 	%r2, %ctaid.x;
	mov.u32 	%r3, %ntid.x;
	mad.lo.s32 	%r4, %r2, %r3, %r1;
	cvt.u64.u32 	%rd4, %r4;
	setp.le.s64 	%p1, %rd11, %rd4;
	@%p1 bra 	$L__BB14_4;
	setp.eq.s64 	%p2, %rd5, 0;
	@%p2 bra 	$L__BB14_3;
	shl.b64 	%rd12, %rd4, 2;
	add.s64 	%rd13, %rd3, %rd12;
	ld.global.f32 	%f1, [%rd13];
	add.s64 	%rd14, %rd2, %rd12;
	ld.global.f32 	%f2, [%rd14];
	div.rn.f32 	%f3, %f1, %f2;
	add.s64 	%rd15, %rd1, %rd12;
	ld.global.f32 	%f4, [%rd15];
	add.f32 	%f5, %f4, %f3;
	st.global.f32 	[%rd15], %f5;
	bra.uni 	$L__BB14_4;
$L__BB14_3:
	shl.b64 	%rd16, %rd4, 2;
	add.s64 	%rd17, %rd3, %rd16;
	ld.global.f32 	%f6, [%rd17];
	add.s64 	%rd18, %rd2, %rd16;
	ld.global.f32 	%f7, [%rd18];
	div.rn.f32 	%f8, %f6, %f7;
	add.s64 	%rd19, %rd1, %rd16;
	st.global.f32 	[%rd19], %f8;
$L__BB14_4:
	ret;

}
	// .globl	_Z11sum_mat_rowPfS_S_ll
.visible .entry _Z11sum_mat_rowPfS_S_ll(
	.param .u64 .ptr .align 1 _Z11sum_mat_rowPfS_S_ll_param_0,
	.param .u64 .ptr .align 1 _Z11sum_mat_rowPfS_S_ll_param_1,
	.param .u64 .ptr .align 1 _Z11sum_mat_rowPfS_S_ll_param_2,
	.param .u64 _Z11sum_mat_rowPfS_S_ll_param_3,
	.param .u64 _Z11sum_mat_rowPfS_S_ll_param_4
)
{
	.reg .pred 	%p<3>;
	.reg .b32 	%r<8>;
	.reg .b32 	%f<4>;
	.reg .b64 	%rd<22>;

	ld.param.u64 	%rd5, [_Z11sum_mat_rowPfS_S_ll_param_0];
	ld.param.u64 	%rd6, [_Z11sum_mat_rowPfS_S_ll_param_1];
	ld.param.u64 	%rd7, [_Z11sum_mat_rowPfS_S_ll_param_2];
	ld.param.u64 	%rd9, [_Z11sum_mat_rowPfS_S_ll_param_3];
	ld.param.u64 	%rd8, [_Z11sum_mat_rowPfS_S_ll_param_4];
	mul.lo.s64 	%rd10, %rd8, %rd9;
	mov.u32 	%r1, %tid.x;
	mov.u32 	%r2, %ctaid.x;
	mov.u32 	%r3, %ntid.x;
	mad.lo.s32 	%r4, %r2, %r3, %r1;
	cvt.u64.u32 	%rd1, %r4;
	setp.le.s64 	%p1, %rd10, %rd1;
	@%p1 bra 	$L__BB15_5;
	cvta.to.global.u64 	%rd11, %rd5;
	shl.b64 	%rd12, %rd1, 2;
	add.s64 	%rd13, %rd11, %rd12;
	ld.global.f32 	%f1, [%rd13];
	and.b64  	%rd14, %rd8, -4294967296;
	setp.ne.s64 	%p2, %rd14, 0;
	@%p2 bra 	$L__BB15_3;
	cvt.u32.u64 	%r5, %rd8;
	cvt.u32.u64 	%r6, %rd1;
	rem.u32 	%r7, %r6, %r5;
	cvt.u64.u32 	%rd21, %r7;
	bra.uni 	$L__BB15_4;
$L__BB15_3:
	rem.s64 	%rd21, %rd1, %rd8;
$L__BB15_4:
	cvta.to.global.u64 	%rd15, %rd6;
	shl.b64 	%rd16, %rd21, 2;
	add.s64 	%rd17, %rd15, %rd16;
	ld.global.f32 	%f2, [%rd17];
	add.f32 	%f3, %f1, %f2;
	cvta.to.global.u64 	%rd18, %rd7;
	add.s64 	%rd20, %rd18, %rd12;
	st.global.f32 	[%rd20], %f3;
$L__BB15_5:
	ret;

}
	// .globl	_Z11sum_mat_colPfS_S_ll
.visible .entry _Z11sum_mat_colPfS_S_ll(
	.param .u64 .ptr .align 1 _Z11sum_mat_colPfS_S_ll_param_0,
	.param .u64 .ptr .align 1 _Z11sum_mat_colPfS_S_ll_param_1,
	.param .u64 .ptr .align 1 _Z11sum_mat_colPfS_S_ll_param_2,
	.param .u64 _Z11sum_mat_colPfS_S_ll_param_3,
	.param .u64 _Z11sum_mat_colPfS_S_ll_param_4
)
{
	.reg .pred 	%p<3>;
	.reg .b32 	%r<8>;
	.reg .b32 	%f<4>;
	.reg .b64 	%rd<22>;

	ld.param.u64 	%rd5, [_Z11sum_mat_colPfS_S_ll_param_0];
	ld.param.u64 	%rd6, [_Z11sum_mat_colPfS_S_ll_param_1];
	ld.param.u64 	%rd7, [_Z11sum_mat_colPfS_S_ll_param_2];
	ld.param.u64 	%rd9, [_Z11sum_mat_colPfS_S_ll_param_3];
	ld.param.u64 	%rd8, [_Z11sum_mat_colPfS_S_ll_param_4];
	mul.lo.s64 	%rd10, %rd8, %rd9;
	mov.u32 	%r1, %tid.x;
	mov.u32 	%r2, %ctaid.x;
	mov.u32 	%r3, %ntid.x;
	mad.lo.s32 	%r4, %r2, %r3, %r1;
	cvt.u64.u32 	%rd1, %r4;
	setp.le.s64 	%p1, %rd10, %rd1;
	@%p1 bra 	$L__BB16_5;
	cvta.to.global.u64 	%rd11, %rd5;
	shl.b64 	%rd12, %rd1, 2;
	add.s64 	%rd13, %rd11, %rd12;
	ld.global.f32 	%f1, [%rd13];
	and.b64  	%rd14, %rd8, -4294967296;
	setp.ne.s64 	%p2, %rd14, 0;
	@%p2 bra 	$L__BB16_3;
	cvt.u32.u64 	%r5, %rd8;
	cvt.u32.u64 	%r6, %rd1;
	div.u32 	%r7, %r6, %r5;
	cvt.u64.u32 	%rd21, %r7;
	bra.uni 	$L__BB16_4;
$L__BB16_3:
	div.s64 	%rd21, %rd1, %rd8;
$L__BB16_4:
	cvta.to.global.u64 	%rd15, %rd6;
	shl.b64 	%rd16, %rd21, 2;
	add.s64 	%rd17, %rd15, %rd16;
	ld.global.f32 	%f2, [%rd17];
	add.f32 	%f3, %f1, %f2;
	cvta.to.global.u64 	%rd18, %rd7;
	add.s64 	%rd20, %rd18, %rd12;
	st.global.f32 	[%rd20], %f3;
$L__BB16_5:
	ret;

}
	// .globl	_Z12reduce_sum2DPfS_lll
.visible .entry _Z12reduce_sum2DPfS_lll(
	.param .u64 .ptr .align 1 _Z12reduce_sum2DPfS_lll_param_0,
	.param .u64 .ptr .align 1 _Z12reduce_sum2DPfS_lll_param_1,
	.param .u64 _Z12reduce_sum2DPfS_lll_param_2,
	.param .u64 _Z12reduce_sum2DPfS_lll_param_3,
	.param .u64 _Z12reduce_sum2DPfS_lll_param_4
)
{
	.reg .pred 	%p<5>;
	.reg .b32 	%r<11>;
	.reg .b32 	%f<5>;
	.reg .b64 	%rd<28>;

	ld.param.u64 	%rd12, [_Z12reduce_sum2DPfS_lll_param_0];
	ld.param.u64 	%rd13, [_Z12reduce_sum2DPfS_lll_param_1];
	ld.param.u64 	%rd14, [_Z12reduce_sum2DPfS_lll_param_2];
	ld.param.u64 	%rd10, [_Z12reduce_sum2DPfS_lll_param_3];
	ld.param.u64 	%rd11, [_Z12reduce_sum2DPfS_lll_param_4];
	cvta.to.global.u64 	%rd1, %rd13;
	cvta.to.global.u64 	%rd2, %rd12;
	mul.lo.s64 	%rd15, %rd10, %rd14;
	mov.u32 	%r1, %tid.x;
	mov.u32 	%r2, %ntid.x;
	mov.u32 	%r3, %ctaid.x;
	mad.lo.s32 	%r4, %r2, %r3, %r1;
	cvt.u64.u32 	%rd3, %r4;
	setp.le.s64 	%p1, %rd15, %rd3;
	@%p1 bra 	$L__BB17_10;
	setp.ne.s64 	%p2, %rd11, 0;
	@%p2 bra 	$L__BB17_6;
	and.b64  	%rd21, %rd10, -4294967296;
	setp.ne.s64 	%p4, %rd21, 0;
	@%p4 bra 	$L__BB17_4;
	cvt.u32.u64 	%r8, %rd10;
	cvt.u32.u64 	%r9, %rd3;
	rem.u32 	%r10, %r9, %r8;
	cvt.u64.u32 	%rd26, %r10;
	bra.uni 	$L__BB17_5;
$L__BB17_4:
	rem.s64 	%rd26, %rd3, %rd10;
$L__BB17_5:
	shl.b64 	%rd22, %rd26, 2;
	add.s64 	%rd23, %rd1, %rd22;
	shl.b64 	%rd24, %rd3, 2;
	add.s64 	%rd25, %rd2, %rd24;
	ld.global.f32 	%f3, [%rd25];
	atom.global.add.f32 	%f4, [%rd23], %f3;
	bra.uni 	$L__BB17_10;
$L__BB17_6:
	and.b64  	%rd16, %rd10, -4294967296;
	setp.ne.s64 	%p3, %rd16, 0;
	@%p3 bra 	$L__BB17_8;
	cvt.u32.u64 	%r5, %rd10;
	cvt.u32.u64 	%r6, %rd3;
	div.u32 	%r7, %r6, %r5;
	cvt.u64.u32 	%rd27, %r7;
	bra.uni 	$L__BB17_9;
$L__BB17_8:
	div.s64 	%rd27, %rd3, %rd10;
$L__BB17_9:
	shl.b64 	%rd17, %rd27, 2;
	add.s64 	%rd18, %rd1, %rd17;
	shl.b64 	%rd19, %rd3, 2;
	add.s64 	%rd20, %rd2, %rd19;
	ld.global.f32 	%f1, [%rd20];
	atom.global.add.f32 	%f2, [%rd18], %f1;
$L__BB17_10:
	ret;

}
	// .globl	_Z4centPfS_S_l
.visible .entry _Z4centPfS_S_l(
	.param .u64 .ptr .align 1 _Z4centPfS_S_l_param_0,
	.param .u64 .ptr .align 1 _Z4centPfS_S_l_param_1,
	.param .u64 .ptr .align 1 _Z4centPfS_S_l_param_2,
	.param .u64 _Z4centPfS_S_l_param_3
)
{
	.reg .pred 	%p<10>;
	.reg .b32 	%r<14>;
	.reg .b32 	%f<55>;
	.reg .b64 	%rd<13>;
	.reg .b64 	%fd<16>;

	ld.param.u64 	%rd5, [_Z4centPfS_S_l_param_0];
	ld.param.u64 	%rd6, [_Z4centPfS_S_l_param_1];
	ld.param.u64 	%rd7, [_Z4centPfS_S_l_param_2];
	ld.param.u64 	%rd8, [_Z4centPfS_S_l_param_3];
	mov.u32 	%r1, %tid.x;
	mov.u32 	%r2, %ctaid.x;
	mov.u32 	%r3, %ntid.x;
	mad.lo.s32 	%r4, %r2, %r3, %r1;
	cvt.u64.u32 	%rd1, %r4;
	setp.le.s64 	%p1, %rd8, %rd1;
	@%p1 bra 	$L__BB18_5;
	cvta.to.global.u64 	%rd9, %rd6;
	cvta.to.global.u64 	%rd10, %rd7;
	cvta.to.global.u64 	%rd11, %rd5;
	shl.b64 	%rd12, %rd1, 2;
	add.s64 	%rd2, %rd10, %rd12;
	mov.b32 	%r5, 0;
	st.global.u32 	[%rd2], %r5;
	add.s64 	%rd3, %rd11, %rd12;
	ld.global.f32 	%f54, [%rd3];
	setp.eq.f32 	%p2, %f54, 0f00000000;
	add.s64 	%rd4, %rd9, %rd12;
	mov.f64 	%fd15, 0d0000000000000000;
	@%p2 bra 	$L__BB18_3;
	ld.global.f32 	%f4, [%rd4];
	cvt.f64.f32 	%fd4, %f4;
	add.f64 	%fd5, %fd4, 0d3EE4F8B588E368F1;
	cvt.rn.f32.f64 	%f5, %fd5;
	setp.lt.f32 	%p3, %f5, 0f00800000;
	mul.f32 	%f6, %f5, 0f4B000000;
	selp.f32 	%f7, %f6, %f5, %p3;
	selp.f32 	%f8, 0fC1B80000, 0f00000000, %p3;
	mov.b32 	%r6, %f7;
	add.s32 	%r7, %r6, -1059760811;
	and.b32  	%r8, %r7, -8388608;
	sub.s32 	%r9, %r6, %r8;
	mov.b32 	%f9, %r9;
	cvt.rn.f32.s32 	%f10, %r8;
	fma.rn.f32 	%f11, %f10, 0f34000000, %f8;
	add.f32 	%f12, %f9, 0fBF800000;
	fma.rn.f32 	%f13, %f12, 0fBE055027, 0f3E1039F6;
	fma.rn.f32 	%f14, %f13, %f12, 0fBDF8CDCC;
	fma.rn.f32 	%f15, %f14, %f12, 0f3E0F2955;
	fma.rn.f32 	%f16, %f15, %f12, 0fBE2AD8B9;
	fma.rn.f32 	%f17, %f16, %f12, 0f3E4CED0B;
	fma.rn.f32 	%f18, %f17, %f12, 0fBE7FFF22;
	fma.rn.f32 	%f19, %f18, %f12, 0f3EAAAA78;
	fma.rn.f32 	%f20, %f19, %f12, 0fBF000000;
	mul.f32 	%f21, %f12, %f20;
	fma.rn.f32 	%f22, %f21, %f12, %f12;
	fma.rn.f32 	%f23, %f11, 0f3F317218, %f22;
	setp.gt.u32 	%p4, %r6, 2139095039;
	fma.rn.f32 	%f24, %f7, 0f7F800000, 0f7F800000;
	selp.f32 	%f25, %f24, %f23, %p4;
	setp.eq.f32 	%p5, %f7, 0f00000000;
	selp.f32 	%f26, 0fFF800000, %f25, %p5;
	mul.f32 	%f27, %f54, %f26;
	mov.f32 	%f28, 0f00000000;
	sub.f32 	%f29, %f28, %f27;
	st.global.f32 	[%rd2], %f29;
	ld.global.f32 	%f54, [%rd3];
	cvt.f64.f32 	%fd15, %f29;
$L__BB18_3:
	setp.eq.f32 	%p6, %f54, 0f3F800000;
	@%p6 bra 	$L__BB18_5;
	cvt.f64.f32 	%fd6, %f54;
	mov.f64 	%fd7, 0d3FF0000000000000;
	sub.f64 	%fd8, %fd7, %fd6;
	ld.global.f32 	%f30, [%rd4];
	cvt.f64.f32 	%fd9, %f30;
	sub.f64 	%fd10, %fd7, %fd9;
	add.f64 	%fd11, %fd10, 0d3EE4F8B588E368F1;
	cvt.rn.f32.f64 	%f31, %fd11;
	setp.lt.f32 	%p7, %f31, 0f00800000;
	mul.f32 	%f32, %f31, 0f4B000000;
	selp.f32 	%f33, %f32, %f31, %p7;
	selp.f32 	%f34, 0fC1B80000, 0f00000000, %p7;
	mov.b32 	%r10, %f33;
	add.s32 	%r11, %r10, -1059760811;
	and.b32  	%r12, %r11, -8388608;
	sub.s32 	%r13, %r10, %r12;
	mov.b32 	%f35, %r13;
	cvt.rn.f32.s32 	%f36, %r12;
	fma.rn.f32 	%f37, %f36, 0f34000000, %f34;
	add.f32 	%f38, %f35, 0fBF800000;
	fma.rn.f32 	%f39, %f38, 0fBE055027, 0f3E1039F6;
	fma.rn.f32 	%f40, %f39, %f38, 0fBDF8CDCC;
	fma.rn.f32 	%f41, %f40, %f38, 0f3E0F2955;
	fma.rn.f32 	%f42, %f41, %f38, 0fBE2AD8B9;
	fma.rn.f32 	%f43, %f42, %f38, 0f3E4CED0B;
	fma.rn.f32 	%f44, %f43, %f38, 0fBE7FFF22;
	fma.rn.f32 	%f45, %f44, %f38, 0f3EAAAA78;
	fma.rn.f32 	%f46, %f45, %f38, 0fBF000000;
	mul.f32 	%f47, %f38, %f46;
	fma.rn.f32 	%f48, %f47, %f38, %f38;
	fma.rn.f32 	%f49, %f37, 0f3F317218, %f48;
	setp.gt.u32 	%p8, %r10, 2139095039;
	fma.rn.f32 	%f50, %f33, 0f7F800000, 0f7F800000;
	selp.f32 	%f51, %f50, %f49, %p8;
	setp.eq.f32 	%p9, %f33, 0f00000000;
	selp.f32 	%f52, 0fFF800000, %f51, %p9;
	cvt.f64.f32 	%fd12, %f52;
	mul.f64 	%fd13, %fd8, %fd12;
	sub.f64 	%fd14, %fd15, %fd13;
	cvt.rn.f32.f64 	%f53, %fd14;
	st.global.f32 	[%rd2], %f53;
$L__BB18_5:
	ret;

}
	// .globl	_Z8accuracyPfS_S_llPi
.visible .entry _Z8accuracyPfS_S_llPi(
	.param .u64 .ptr .align 1 _Z8accuracyPfS_S_llPi_param_0,
	.param .u64 .ptr .align 1 _Z8accuracyPfS_S_llPi_param_1,
	.param .u64 .ptr .align 1 _Z8accuracyPfS_S_llPi_param_2,
	.param .u64 _Z8accuracyPfS_S_llPi_param_3,
	.param .u64 _Z8accuracyPfS_S_llPi_param_4,
	.param .u64 .ptr .align 1 _Z8accuracyPfS_S_llPi_param_5
)
{
	.reg .pred 	%p<42>;
	.reg .b32 	%r<7>;
	.reg .b32 	%f<56>;
	.reg .b64 	%rd<174>;

	ld.param.u64 	%rd59, [_Z8accuracyPfS_S_llPi_param_0];
	ld.param.u64 	%rd60, [_Z8accuracyPfS_S_llPi_param_1];
	ld.param.u64 	%rd56, [_Z8accuracyPfS_S_llPi_param_2];
	ld.param.u64 	%rd57, [_Z8accuracyPfS_S_llPi_param_3];
	ld.param.u64 	%rd61, [_Z8accuracyPfS_S_llPi_param_4];
	ld.param.u64 	%rd58, [_Z8accuracyPfS_S_llPi_param_5];
	cvta.to.global.u64 	%rd1, %rd60;
	cvta.to.global.u64 	%rd2, %rd59;
	mov.u32 	%r1, %tid.x;
	mov.u32 	%r2, %ctaid.x;
	mov.u32 	%r3, %ntid.x;
	mad.lo.s32 	%r4, %r2, %r3, %r1;
	cvt.u64.u32 	%rd3, %r4;
	mul.lo.s64 	%rd4, %rd57, %rd3;
	shl.b64 	%rd62, %rd4, 2;
	add.s64 	%rd5, %rd2, %rd62;
	ld.global.f32 	%f9, [%rd5];
	cvt.rzi.s64.f32 	%rd159, %f9;
	add.s64 	%rd7, %rd1, %rd62;
	ld.global.f32 	%f53, [%rd7];
	setp.le.s64 	%p1, %rd61, %rd3;
	@%p1 bra 	$L__BB19_14;
	setp.lt.s64 	%p2, %rd57, 2;
	mov.b64 	%rd172, 0;
	mov.u64 	%rd173, %rd172;
	@%p2 bra 	$L__BB19_13;
	add.s64 	%rd8, %rd57, -1;
	add.s64 	%rd67, %rd57, -2;
	setp.lt.u64 	%p3, %rd67, 7;
	mov.b64 	%rd173, 0;
	mov.b64 	%rd156, 1;
	mov.u64 	%rd172, %rd173;
	@%p3 bra 	$L__BB19_5;
	add.s64 	%rd71, %rd62, 16;
	add.s64 	%rd149, %rd2, %rd71;
	add.s64 	%rd148, %rd1, %rd71;
	mov.b64 	%rd173, 0;
	mov.b64 	%rd156, 1;
$L__BB19_4:
	.pragma "nounroll";
	ld.global.f32 	%f10, [%rd149+-12];
	cvt.rzi.s64.f32 	%rd72, %f10;
	ld.global.f32 	%f11, [%rd148+-12];
	setp.gt.s64 	%p4, %rd72, %rd159;
	max.s64 	%rd73, %rd72, %rd159;
	selp.b64 	%rd74, %rd156, %rd172, %p4;
	setp.gt.f32 	%p5, %f11, %f53;
	selp.f32 	%f12, %f11, %f53, %p5;
	selp.b64 	%rd75, %rd156, %rd173, %p5;
	ld.global.f32 	%f13, [%rd149+-8];
	cvt.rzi.s64.f32 	%rd76, %f13;
	ld.global.f32 	%f14, [%rd148+-8];
	setp.gt.s64 	%p6, %rd76, %rd73;
	max.s64 	%rd77, %rd76, %rd73;
	add.s64 	%rd78, %rd156, 1;
	selp.b64 	%rd79, %rd78, %rd74, %p6;
	setp.gt.f32 	%p7, %f14, %f12;
	selp.f32 	%f15, %f14, %f12, %p7;
	selp.b64 	%rd80, %rd78, %rd75, %p7;
	ld.global.f32 	%f16, [%rd149+-4];
	cvt.rzi.s64.f32 	%rd81, %f16;
	ld.global.f32 	%f17, [%rd148+-4];
	setp.gt.s64 	%p8, %rd81, %rd77;
	max.s64 	%rd82, %rd81, %rd77;
	add.s64 	%rd83, %rd156, 2;
	selp.b64 	%rd84, %rd83, %rd79, %p8;
	setp.gt.f32 	%p9, %f17, %f15;
	selp.f32 	%f18, %f17, %f15, %p9;
	selp.b64 	%rd85, %rd83, %rd80, %p9;
	ld.global.f32 	%f19, [%rd149];
	cvt.rzi.s64.f32 	%rd86, %f19;
	ld.global.f32 	%f20, [%rd148];
	setp.gt.s64 	%p10, %rd86, %rd82;
	max.s64 	%rd87, %rd86, %rd82;
	add.s64 	%rd88, %rd156, 3;
	selp.b64 	%rd89, %rd88, %rd84, %p10;
	setp.gt.f32 	%p11, %f20, %f18;
	selp.f32 	%f21, %f20, %f18, %p11;
	selp.b64 	%rd90, %rd88, %rd85, %p11;
	ld.global.f32 	%f22, [%rd149+4];
	cvt.rzi.s64.f32 	%rd91, %f22;
	ld.global.f32 	%f23, [%rd148+4];
	setp.gt.s64 	%p12, %rd91, %rd87;
	max.s64 	%rd92, %rd91, %rd87;
	add.s64 	%rd93, %rd156, 4;
	selp.b64 	%rd94, %rd93, %rd89, %p12;
	setp.gt.f32 	%p13, %f23, %f21;
	selp.f32 	%f24, %f23, %f21, %p13;
	selp.b64 	%rd95, %rd93, %rd90, %p13;
	ld.global.f32 	%f25, [%rd149+8];
	cvt.rzi.s64.f32 	%rd96, %f25;
	ld.global.f32 	%f26, [%rd148+8];
	setp.gt.s64 	%p14, %rd96, %rd92;
	max.s64 	%rd97, %rd96, %rd92;
	add.s64 	%rd98, %rd156, 5;
	selp.b64 	%rd99, %rd98, %rd94, %p14;
	setp.gt.f32 	%p15, %f26, %f24;
	selp.f32 	%f27, %f26, %f24, %p15;
	selp.b64 	%rd100, %rd98, %rd95, %p15;
	ld.global.f32 	%f28, [%rd149+12];
	cvt.rzi.s64.f32 	%rd101, %f28;
	ld.global.f32 	%f29, [%rd148+12];
	setp.gt.s64 	%p16, %rd101, %rd97;
	max.s64 	%rd102, %rd101, %rd97;
	add.s64 	%rd103, %rd156, 6;
	selp.b64 	%rd104, %rd103, %rd99, %p16;
	setp.gt.f32 	%p17, %f29, %f27;
	selp.f32 	%f30, %f29, %f27, %p17;
	selp.b64 	%rd105, %rd103, %rd100, %p17;
	ld.global.f32 	%f31, [%rd149+16];
	cvt.rzi.s64.f32 	%rd106, %f31;
	ld.global.f32 	%f32, [%rd148+16];
	setp.gt.s64 	%p18, %rd106, %rd102;
	max.s64 	%rd159, %rd106, %rd102;
	add.s64 	%rd107, %rd156, 7;
	selp.b64 	%rd172, %rd107, %rd104, %p18;
	setp.gt.f32 	%p19, %f32, %f30;
	selp.f32 	%f53, %f32, %f30, %p19;
	selp.b64 	%rd173, %rd107, %rd105, %p19;
	add.s64 	%rd156, %rd156, 8;
	add.s64 	%rd149, %rd149, 32;
	add.s64 	%rd148, %rd148, 32;
	and.b64  	%rd108, %rd8, -8;
	setp.ne.s64 	%p20, %rd107, %rd108;
	@%p20 bra 	$L__BB19_4;
$L__BB19_5:
	and.b64  	%rd30, %rd8, 7;
	setp.eq.s64 	%p21, %rd30, 0;
	@%p21 bra 	$L__BB19_13;
	setp.lt.u64 	%p22, %rd30, 4;
	@%p22 bra 	$L__BB19_8;
	shl.b64 	%rd110, %rd156, 2;
	add.s64 	%rd111, %rd5, %rd110;
	ld.global.f32 	%f33, [%rd111];
	cvt.rzi.s64.f32 	%rd112, %f33;
	add.s64 	%rd113, %rd7, %rd110;
	ld.global.f32 	%f34, [%rd113];
	setp.gt.s64 	%p23, %rd112, %rd159;
	max.s64 	%rd114, %rd112, %rd159;
	selp.b64 	%rd115, %rd156, %rd172, %p23;
	setp.gt.f32 	%p24, %f34, %f53;
	selp.f32 	%f35, %f34, %f53, %p24;
	selp.b64 	%rd116, %rd156, %rd173, %p24;
	add.s64 	%rd117, %rd156, 1;
	ld.global.f32 	%f36, [%rd111+4];
	cvt.rzi.s64.f32 	%rd118, %f36;
	ld.global.f32 	%f37, [%rd113+4];
	setp.gt.s64 	%p25, %rd118, %rd114;
	max.s64 	%rd119, %rd118, %rd114;
	selp.b64 	%rd120, %rd117, %rd115, %p25;
	setp.gt.f32 	%p26, %f37, %f35;
	selp.f32 	%f38, %f37, %f35, %p26;
	selp.b64 	%rd121, %rd117, %rd116, %p26;
	add.s64 	%rd122, %rd156, 2;
	ld.global.f32 	%f39, [%rd111+8];
	cvt.rzi.s64.f32 	%rd123, %f39;
	ld.global.f32 	%f40, [%rd113+8];
	setp.gt.s64 	%p27, %rd123, %rd119;
	max.s64 	%rd124, %rd123, %rd119;
	selp.b64 	%rd125, %rd122, %rd120, %p27;
	setp.gt.f32 	%p28, %f40, %f38;
	selp.f32 	%f41, %f40, %f38, %p28;
	selp.b64 	%rd126, %rd122, %rd121, %p28;
	add.s64 	%rd127, %rd156, 3;
	ld.global.f32 	%f42, [%rd111+12];
	cvt.rzi.s64.f32 	%rd128, %f42;
	ld.global.f32 	%f43, [%rd113+12];
	setp.gt.s64 	%p29, %rd128, %rd124;
	max.s64 	%rd159, %rd128, %rd124;
	selp.b64 	%rd172, %rd127, %rd125, %p29;
	setp.gt.f32 	%p30, %f43, %f41;
	selp.f32 	%f53, %f43, %f41, %p30;
	selp.b64 	%rd173, %rd127, %rd126, %p30;
	add.s64 	%rd156, %rd156, 4;
$L__BB19_8:
	and.b64  	%rd41, %rd8, 3;
	setp.eq.s64 	%p31, %rd41, 0;
	@%p31 bra 	$L__BB19_13;
	setp.eq.s64 	%p32, %rd41, 1;
	@%p32 bra 	$L__BB19_11;
	shl.b64 	%rd130, %rd156, 2;
	add.s64 	%rd131, %rd5, %rd130;
	ld.global.f32 	%f44, [%rd131];
	cvt.rzi.s64.f32 	%rd132, %f44;
	add.s64 	%rd133, %rd7, %rd130;
	ld.global.f32 	%f45, [%rd133];
	setp.gt.s64 	%p33, %rd132, %rd159;
	max.s64 	%rd134, %rd132, %rd159;
	selp.b64 	%rd135, %rd156, %rd172, %p33;
	setp.gt.f32 	%p34, %f45, %f53;
	selp.f32 	%f46, %f45, %f53, %p34;
	selp.b64 	%rd136, %rd156, %rd173, %p34;
	add.s64 	%rd137, %rd156, 1;
	ld.global.f32 	%f47, [%rd131+4];
	cvt.rzi.s64.f32 	%rd138, %f47;
	ld.global.f32 	%f48, [%rd133+4];
	setp.gt.s64 	%p35, %rd138, %rd134;
	max.s64 	%rd159, %rd138, %rd134;
	selp.b64 	%rd172, %rd137, %rd135, %p35;
	setp.gt.f32 	%p36, %f48, %f46;
	selp.f32 	%f53, %f48, %f46, %p36;
	selp.b64 	%rd173, %rd137, %rd136, %p36;
	add.s64 	%rd156, %rd156, 2;
$L__BB19_11:
	and.b64  	%rd139, %rd8, 1;
	setp.eq.b64 	%p37, %rd139, 1;
	not.pred 	%p38, %p37;
	@%p38 bra 	$L__BB19_13;
	shl.b64 	%rd140, %rd156, 2;
	add.s64 	%rd141, %rd5, %rd140;
	ld.global.f32 	%f49, [%rd141];
	cvt.rzi.s64.f32 	%rd142, %f49;
	add.s64 	%rd143, %rd7, %rd140;
	ld.global.f32 	%f50, [%rd143];
	setp.gt.s64 	%p39, %rd142, %rd159;
	selp.b64 	%rd172, %rd156, %rd172, %p39;
	setp.gt.f32 	%p40, %f50, %f53;
	selp.b64 	%rd173, %rd156, %rd173, %p40;
$L__BB19_13:
	cvt.rn.f32.u64 	%f51, %rd172;
	cvta.to.global.u64 	%rd144, %rd56;
	shl.b64 	%rd145, %rd3, 2;
	add.s64 	%rd146, %rd144, %rd145;
	st.global.f32 	[%rd146], %f51;
	setp.eq.s64 	%p41, %rd172, %rd173;
	selp.u32 	%r5, 1, 0, %p41;
	cvta.to.global.u64 	%rd147, %rd58;
	atom.global.add.u32 	%r6, [%rd147], %r5;
$L__BB19_14:
	ret;

}
	// .globl	_Z4reluPfS_l
.visible .entry _Z4reluPfS_l(
	.param .u64 .ptr .align 1 _Z4reluPfS_l_param_0,
	.param .u64 .ptr .align 1 _Z4reluPfS_l_param_1,
	.param .u64 _Z4reluPfS_l_param_2
)
{
	.reg .pred 	%p<3>;
	.reg .b32 	%r<6>;
	.reg .b32 	%f<2>;
	.reg .b64 	%rd<13>;

	ld.param.u64 	%rd3, [_Z4reluPfS_l_param_0];
	ld.param.u64 	%rd4, [_Z4reluPfS_l_param_1];
	ld.param.u64 	%rd5, [_Z4reluPfS_l_param_2];
	cvta.to.global.u64 	%rd1, %rd4;
	mov.u32 	%r1, %tid.x;
	mov.u32 	%r2, %ctaid.x;
	mov.u32 	%r3, %ntid.x;
	mad.lo.s32 	%r4, %r2, %r3, %r1;
	cvt.u64.u32 	%rd2, %r4;
	setp.le.s64 	%p1, %rd5, %rd2;
	@%p1 bra 	$L__BB20_4;
	cvta.to.global.u64 	%rd6, %rd3;
	shl.b64 	%rd7, %rd2, 2;
	add.s64 	%rd8, %rd6, %rd7;
	ld.global.f32 	%f1, [%rd8];
	setp.leu.f32 	%p2, %f1, 0f00000000;
	@%p2 bra 	$L__BB20_3;
	add.s64 	%rd12, %rd1, %rd7;
	st.global.f32 	[%rd12], %f1;
	bra.uni 	$L__BB20_4;
$L__BB20_3:
	add.s64 	%rd10, %rd1, %rd7;
	mov.b32 	%r5, 0;
	st.global.u32 	[%rd10], %r5;
$L__BB20_4:
	ret;

}
	// .globl	_Z6d_reluPfS_S_l
.visible .entry _Z6d_reluPfS_S_l(
	.param .u64 .ptr .align 1 _Z6d_reluPfS_S_l_param_0,
	.param .u64 .ptr .align 1 _Z6d_reluPfS_S_l_param_1,
	.param .u64 .ptr .align 1 _Z6d_reluPfS_S_l_param_2,
	.param .u64 _Z6d_reluPfS_S_l_param_3
)
{
	.reg .pred 	%p<3>;
	.reg .b32 	%r<6>;
	.reg .b32 	%f<3>;
	.reg .b64 	%rd<16>;

	ld.param.u64 	%rd3, [_Z6d_reluPfS_S_l_param_0];
	ld.param.u64 	%rd4, [_Z6d_reluPfS_S_l_param_1];
	ld.param.u64 	%rd5, [_Z6d_reluPfS_S_l_param_2];
	ld.param.u64 	%rd6, [_Z6d_reluPfS_S_l_param_3];
	cvta.to.global.u64 	%rd1, %rd5;
	mov.u32 	%r1, %tid.x;
	mov.u32 	%r2, %ctaid.x;
	mov.u32 	%r3, %ntid.x;
	mad.lo.s32 	%r4, %r2, %r3, %r1;
	cvt.u64.u32 	%rd2, %r4;
	setp.le.s64 	%p1, %rd6, %rd2;
	@%p1 bra 	$L__BB21_4;
	cvta.to.global.u64 	%rd7, %rd4;
	shl.b64 	%rd8, %rd2, 2;
	add.s64 	%rd9, %rd7, %rd8;
	ld.global.f32 	%f1, [%rd9];
	setp.leu.f32 	%p2, %f1, 0f00000000;
	@%p2 bra 	$L__BB21_3;
	cvta.to.global.u64 	%rd12, %rd3;
	add.s64 	%rd14, %rd12, %rd8;
	ld.global.f32 	%f2, [%rd14];
	add.s64 	%rd15, %rd1, %rd8;
	st.global.f32 	[%rd15], %f2;
	bra.uni 	$L__BB21_4;
$L__BB21_3:
	add.s64 	%rd11, %rd1, %rd8;
	mov.b32 	%r5, 0;
	st.global.u32 	[%rd11], %r5;
$L__BB21_4:
	ret;

}
	// .globl	_Z7softmaxPfS_S_ll
.visible .entry _Z7softmaxPfS_S_ll(
	.param .u64 .ptr .align 1 _Z7softmaxPfS_S_ll_param_0,
	.param .u64 .ptr .align 1 _Z7softmaxPfS_S_ll_param_1,
	.param .u64 .ptr .align 1 _Z7softmaxPfS_S_ll_param_2,
	.param .u64 _Z7softmaxPfS_S_ll_param_3,
	.param .u64 _Z7softmaxPfS_S_ll_param_4
)
{
	.reg .pred 	%p<58>;
	.reg .b32 	%r<35>;
	.reg .b32 	%f<336>;
	.reg .b64 	%rd<133>;

	ld.param.u64 	%rd59, [_Z7softmaxPfS_S_ll_param_0];
	ld.param.u64 	%rd60, [_Z7softmaxPfS_S_ll_param_1];
	ld.param.u64 	%rd61, [_Z7softmaxPfS_S_ll_param_2];
	ld.param.u64 	%rd58, [_Z7softmaxPfS_S_ll_param_3];
	ld.param.u64 	%rd62, [_Z7softmaxPfS_S_ll_param_4];
	cvta.to.global.u64 	%rd1, %rd60;
	cvta.to.global.u64 	%rd2, %rd61;
	cvta.to.global.u64 	%rd3, %rd59;
	mov.u32 	%r1, %tid.x;
	mov.u32 	%r2, %ctaid.x;
	mov.u32 	%r3, %ntid.x;
	mad.lo.s32 	%r4, %r2, %r3, %r1;
	cvt.u64.u32 	%rd63, %r4;
	mul.lo.s64 	%rd4, %rd58, %rd63;
	shl.b64 	%rd64, %rd4, 2;
	add.s64 	%rd5, %rd3, %rd64;
	ld.global.f32 	%f326, [%rd5];
	setp.le.s64 	%p1, %rd62, %rd63;
	@%p1 bra 	$L__BB22_38;
	setp.lt.s64 	%p2, %rd58, 2;
	@%p2 bra 	$L__BB22_14;
	add.s64 	%rd6, %rd58, -1;
	add.s64 	%rd66, %rd58, -2;
	and.b64  	%rd7, %rd6, 15;
	setp.lt.u64 	%p3, %rd66, 15;
	mov.b64 	%rd120, 1;
	@%p3 bra 	$L__BB22_5;
	and.b64  	%rd68, %rd6, -16;
	neg.s64 	%rd8, %rd68;
	add.s64 	%rd70, %rd64, %rd3;
	add.s64 	%rd119, %rd70, 32;
	mov.b64 	%rd120, 1;
$L__BB22_4:
	.pragma "nounroll";
	ld.global.f32 	%f28, [%rd119+-28];
	setp.gt.f32 	%p4, %f28, %f326;
	selp.f32 	%f29, %f28, %f326, %p4;
	ld.global.f32 	%f30, [%rd119+-24];
	setp.gt.f32 	%p5, %f30, %f29;
	selp.f32 	%f31, %f30, %f29, %p5;
	ld.global.f32 	%f32, [%rd119+-20];
	setp.gt.f32 	%p6, %f32, %f31;
	selp.f32 	%f33, %f32, %f31, %p6;
	ld.global.f32 	%f34, [%rd119+-16];
	setp.gt.f32 	%p7, %f34, %f33;
	selp.f32 	%f35, %f34, %f33, %p7;
	ld.global.f32 	%f36, [%rd119+-12];
	setp.gt.f32 	%p8, %f36, %f35;
	selp.f32 	%f37, %f36, %f35, %p8;
	ld.global.f32 	%f38, [%rd119+-8];
	setp.gt.f32 	%p9, %f38, %f37;
	selp.f32 	%f39, %f38, %f37, %p9;
	ld.global.f32 	%f40, [%rd119+-4];
	setp.gt.f32 	%p10, %f40, %f39;
	selp.f32 	%f41, %f40, %f39, %p10;
	ld.global.f32 	%f42, [%rd119];
	setp.gt.f32 	%p11, %f42, %f41;
	selp.f32 	%f43, %f42, %f41, %p11;
	ld.global.f32 	%f44, [%rd119+4];
	setp.gt.f32 	%p12, %f44, %f43;
	selp.f32 	%f45, %f44, %f43, %p12;
	ld.global.f32 	%f46, [%rd119+8];
	setp.gt.f32 	%p13, %f46, %f45;
	selp.f32 	%f47, %f46, %f45, %p13;
	ld.global.f32 	%f48, [%rd119+12];
	setp.gt.f32 	%p14, %f48, %f47;
	selp.f32 	%f49, %f48, %f47, %p14;
	ld.global.f32 	%f50, [%rd119+16];
	setp.gt.f32 	%p15, %f50, %f49;
	selp.f32 	%f51, %f50, %f49, %p15;
	ld.global.f32 	%f52, [%rd119+20];
	setp.gt.f32 	%p16, %f52, %f51;
	selp.f32 	%f53, %f52, %f51, %p16;
	ld.global.f32 	%f54, [%rd119+24];
	setp.gt.f32 	%p17, %f54, %f53;
	selp.f32 	%f55, %f54, %f53, %p17;
	ld.global.f32 	%f56, [%rd119+28];
	setp.gt.f32 	%p18, %f56, %f55;
	selp.f32 	%f57, %f56, %f55, %p18;
	ld.global.f32 	%f58, [%rd119+32];
	setp.gt.f32 	%p19, %f58, %f57;
	selp.f32 	%f326, %f58, %f57, %p19;
	add.s64 	%rd120, %rd120, 16;
	add.s64 	%rd71, %rd8, %rd120;
	add.s64 	%rd119, %rd119, 64;
	setp.eq.s64 	%p20, %rd71, 1;
	@%p20 bra 	$L__BB22_5;
	bra.uni 	$L__BB22_4;
$L__BB22_5:
	setp.eq.s64 	%p21, %rd7, 0;
	@%p21 bra 	$L__BB22_14;
	and.b64  	%rd11, %rd6, 7;
	setp.lt.u64 	%p22, %rd7, 8;
	@%p22 bra 	$L__BB22_8;
	shl.b64 	%rd72, %rd120, 2;
	add.s64 	%rd73, %rd5, %rd72;
	ld.global.f32 	%f60, [%rd73];
	setp.gt.f32 	%p23, %f60, %f326;
	selp.f32 	%f61, %f60, %f326, %p23;
	ld.global.f32 	%f62, [%rd73+4];
	setp.gt.f32 	%p24, %f62, %f61;
	selp.f32 	%f63, %f62, %f61, %p24;
	ld.global.f32 	%f64, [%rd73+8];
	setp.gt.f32 	%p25, %f64, %f63;
	selp.f32 	%f65, %f64, %f63, %p25;
	ld.global.f32 	%f66, [%rd73+12];
	setp.gt.f32 	%p26, %f66, %f65;
	selp.f32 	%f67, %f66, %f65, %p26;
	ld.global.f32 	%f68, [%rd73+16];
	setp.gt.f32 	%p27, %f68, %f67;
	selp.f32 	%f69, %f68, %f67, %p27;
	ld.global.f32 	%f70, [%rd73+20];
	setp.gt.f32 	%p28, %f70, %f69;
	selp.f32 	%f71, %f70, %f69, %p28;
	ld.global.f32 	%f72, [%rd73+24];
	setp.gt.f32 	%p29, %f72, %f71;
	selp.f32 	%f73, %f72, %f71, %p29;
	ld.global.f32 	%f74, [%rd73+28];
	setp.gt.f32 	%p30, %f74, %f73;
	selp.f32 	%f326, %f74, %f73, %p30;
	add.s64 	%rd120, %rd120, 8;
$L__BB22_8:
	setp.eq.s64 	%p31, %rd11, 0;
	@%p31 bra 	$L__BB22_14;
	and.b64  	%rd117, %rd6, 3;
	setp.lt.u64 	%p32, %rd11, 4;
	@%p32 bra 	$L__BB22_11;
	shl.b64 	%rd74, %rd120, 2;
	add.s64 	%rd75, %rd5, %rd74;
	ld.global.f32 	%f76, [%rd75];
	setp.gt.f32 	%p33, %f76, %f326;
	selp.f32 	%f77, %f76, %f326, %p33;
	ld.global.f32 	%f78, [%rd75+4];
	setp.gt.f32 	%p34, %f78, %f77;
	selp.f32 	%f79, %f78, %f77, %p34;
	ld.global.f32 	%f80, [%rd75+8];
	setp.gt.f32 	%p35, %f80, %f79;
	selp.f32 	%f81, %f80, %f79, %p35;
	ld.global.f32 	%f82, [%rd75+12];
	setp.gt.f32 	%p36, %f82, %f81;
	selp.f32 	%f326, %f82, %f81, %p36;
	add.s64 	%rd120, %rd120, 4;
$L__BB22_11:
	setp.eq.s64 	%p37, %rd117, 0;
	@%p37 bra 	$L__BB22_14;
	shl.b64 	%rd77, %rd120, 2;
	add.s64 	%rd78, %rd64, %rd77;
	add.s64 	%rd118, %rd3, %rd78;
$L__BB22_13:
	.pragma "nounroll";
	ld.global.f32 	%f83, [%rd118];
	setp.gt.f32 	%p38, %f83, %f326;
	selp.f32 	%f326, %f83, %f326, %p38;
	add.s64 	%rd118, %rd118, 4;
	add.s64 	%rd117, %rd117, -1;
	setp.ne.s64 	%p39, %rd117, 0;
	@%p39 bra 	$L__BB22_13;
$L__BB22_14:
	setp.lt.s64 	%p40, %rd58, 1;
	mov.f32 	%f334, 0f00000000;
	@%p40 bra 	$L__BB22_26;
	and.b64  	%rd22, %rd58, 7;
	setp.lt.u64 	%p41, %rd58, 8;
	mov.f32 	%f334, 0f00000000;
	mov.b64 	%rd121, 0;
	@%p41 bra 	$L__BB22_18;
	and.b64  	%rd121, %rd58, 9223372036854775800;
	add.s64 	%rd81, %rd64, 16;
	add.s64 	%rd126, %rd2, %rd81;
	add.s64 	%rd124, %rd3, %rd81;
	mov.f32 	%f334, 0f00000000;
	mov.u64 	%rd125, %rd121;
$L__BB22_17:
	.pragma "nounroll";
	ld.global.f32 	%f88, [%rd124+-16];
	sub.f32 	%f89, %f88, %f326;
	fma.rn.f32 	%f90, %f89, 0f3BBB989D, 0f3F000000;
	cvt.sat.f32.f32 	%f91, %f90;
	mov.f32 	%f92, 0f4B400001;
	mov.f32 	%f93, 0f437C0000;
	fma.rm.f32 	%f94, %f91, %f93, %f92;
	add.f32 	%f95, %f94, 0fCB40007F;
	neg.f32 	%f96, %f95;
	fma.rn.f32 	%f97, %f89, 0f3FB8AA3B, %f96;
	fma.rn.f32 	%f98, %f89, 0f32A57060, %f97;
	mov.b32 	%r5, %f94;
	shl.b32 	%r6, %r5, 23;
	mov.b32 	%f99, %r6;
	ex2.approx.ftz.f32 	%f100, %f98;
	mul.f32 	%f101, %f100, %f99;
	st.global.f32 	[%rd126+-16], %f101;
	add.f32 	%f102, %f334, %f101;
	ld.global.f32 	%f103, [%rd124+-12];
	sub.f32 	%f104, %f103, %f326;
	fma.rn.f32 	%f105, %f104, 0f3BBB989D, 0f3F000000;
	cvt.sat.f32.f32 	%f106, %f105;
	fma.rm.f32 	%f107, %f106, %f93, %f92;
	add.f32 	%f108, %f107, 0fCB40007F;
	neg.f32 	%f109, %f108;
	fma.rn.f32 	%f110, %f104, 0f3FB8AA3B, %f109;
	fma.rn.f32 	%f111, %f104, 0f32A57060, %f110;
	mov.b32 	%r7, %f107;
	shl.b32 	%r8, %r7, 23;
	mov.b32 	%f112, %r8;
	ex2.approx.ftz.f32 	%f113, %f111;
	mul.f32 	%f114, %f113, %f112;
	st.global.f32 	[%rd126+-12], %f114;
	add.f32 	%f115, %f102, %f114;
	ld.global.f32 	%f116, [%rd124+-8];
	sub.f32 	%f117, %f116, %f326;
	fma.rn.f32 	%f118, %f117, 0f3BBB989D, 0f3F000000;
	cvt.sat.f32.f32 	%f119, %f118;
	fma.rm.f32 	%f120, %f119, %f93, %f92;
	add.f32 	%f121, %f120, 0fCB40007F;
	neg.f32 	%f122, %f121;
	fma.rn.f32 	%f123, %f117, 0f3FB8AA3B, %f122;
	fma.rn.f32 	%f124, %f117, 0f32A57060, %f123;
	mov.b32 	%r9, %f120;
	shl.b32 	%r10, %r9, 23;
	mov.b32 	%f125, %r10;
	ex2.approx.ftz.f32 	%f126, %f124;
	mul.f32 	%f127, %f126, %f125;
	st.global.f32 	[%rd126+-8], %f127;
	add.f32 	%f128, %f115, %f127;
	ld.global.f32 	%f129, [%rd124+-4];
	sub.f32 	%f130, %f129, %f326;
	fma.rn.f32 	%f131, %f130, 0f3BBB989D, 0f3F000000;
	cvt.sat.f32.f32 	%f132, %f131;
	fma.rm.f32 	%f133, %f132, %f93, %f92;
	add.f32 	%f134, %f133, 0fCB40007F;
	neg.f32 	%f135, %f134;
	fma.rn.f32 	%f136, %f130, 0f3FB8AA3B, %f135;
	fma.rn.f32 	%f137, %f130, 0f32A57060, %f136;
	mov.b32 	%r11, %f133;
	shl.b32 	%r12, %r11, 23;
	mov.b32 	%f138, %r12;
	ex2.approx.ftz.f32 	%f139, %f137;
	mul.f32 	%f140, %f139, %f138;
	st.global.f32 	[%rd126+-4], %f140;
	add.f32 	%f141, %f128, %f140;
	ld.global.f32 	%f142, [%rd124];
	sub.f32 	%f143, %f142, %f326;
	fma.rn.f32 	%f144, %f143, 0f3BBB989D, 0f3F000000;
	cvt.sat.f32.f32 	%f145, %f144;
	fma.rm.f32 	%f146, %f145, %f93, %f92;
	add.f32 	%f147, %f146, 0fCB40007F;
	neg.f32 	%f148, %f147;
	fma.rn.f32 	%f149, %f143, 0f3FB8AA3B, %f148;
	fma.rn.f32 	%f150, %f143, 0f32A57060, %f149;
	mov.b32 	%r13, %f146;
	shl.b32 	%r14, %r13, 23;
	mov.b32 	%f151, %r14;
	ex2.approx.ftz.f32 	%f152, %f150;
	mul.f32 	%f153, %f152, %f151;
	st.global.f32 	[%rd126], %f153;
	add.f32 	%f154, %f141, %f153;
	ld.global.f32 	%f155, [%rd124+4];
	sub.f32 	%f156, %f155, %f326;
	fma.rn.f32 	%f157, %f156, 0f3BBB989D, 0f3F000000;
	cvt.sat.f32.f32 	%f158, %f157;
	fma.rm.f32 	%f159, %f158, %f93, %f92;
	add.f32 	%f160, %f159, 0fCB40007F;
	neg.f32 	%f161, %f160;
	fma.rn.f32 	%f162, %f156, 0f3FB8AA3B, %f161;
	fma.rn.f32 	%f163, %f156, 0f32A57060, %f162;
	mov.b32 	%r15, %f159;
	shl.b32 	%r16, %r15, 23;
	mov.b32 	%f164, %r16;
	ex2.approx.ftz.f32 	%f165, %f163;
	mul.f32 	%f166, %f165, %f164;
	st.global.f32 	[%rd126+4], %f166;
	add.f32 	%f167, %f154, %f166;
	ld.global.f32 	%f168, [%rd124+8];
	sub.f32 	%f169, %f168, %f326;
	fma.rn.f32 	%f170, %f169, 0f3BBB989D, 0f3F000000;
	cvt.sat.f32.f32 	%f171, %f170;
	fma.rm.f32 	%f172, %f171, %f93, %f92;
	add.f32 	%f173, %f172, 0fCB40007F;
	neg.f32 	%f174, %f173;
	fma.rn.f32 	%f175, %f169, 0f3FB8AA3B, %f174;
	fma.rn.f32 	%f176, %f169, 0f32A57060, %f175;
	mov.b32 	%r17, %f172;
	shl.b32 	%r18, %r17, 23;
	mov.b32 	%f177, %r18;
	ex2.approx.ftz.f32 	%f178, %f176;
	mul.f32 	%f179, %f178, %f177;
	st.global.f32 	[%rd126+8], %f179;
	add.f32 	%f180, %f167, %f179;
	ld.global.f32 	%f181, [%rd124+12];
	sub.f32 	%f182, %f181, %f326;
	fma.rn.f32 	%f183, %f182, 0f3BBB989D, 0f3F000000;
	cvt.sat.f32.f32 	%f184, %f183;
	fma.rm.f32 	%f185, %f184, %f93, %f92;
	add.f32 	%f186, %f185, 0fCB40007F;
	neg.f32 	%f187, %f186;
	fma.rn.f32 	%f188, %f182, 0f3FB8AA3B, %f187;
	fma.rn.f32 	%f189, %f182, 0f32A57060, %f188;
	mov.b32 	%r19, %f185;
	shl.b32 	%r20, %r19, 23;
	mov.b32 	%f190, %r20;
	ex2.approx.ftz.f32 	%f191, %f189;
	mul.f32 	%f192, %f191, %f190;
	st.global.f32 	[%rd126+12], %f192;
	add.f32 	%f334, %f180, %f192;
	add.s64 	%rd126, %rd126, 32;
	add.s64 	%rd125, %rd125, -8;
	add.s64 	%rd124, %rd124, 32;
	setp.eq.s64 	%p42, %rd125, 0;
	@%p42 bra 	$L__BB22_18;
	bra.uni 	$L__BB22_17;
$L__BB22_18:
	setp.eq.s64 	%p43, %rd22, 0;
	@%p43 bra 	$L__BB22_26;
	and.b64  	%rd31, %rd58, 3;
	setp.lt.u64 	%p44, %rd22, 4;
	@%p44 bra 	$L__BB22_21;
	add.s64 	%rd82, %rd121, %rd4;
	shl.b64 	%rd83, %rd121, 2;
	add.s64 	%rd84, %rd5, %rd83;
	ld.global.f32 	%f194, [%rd84];
	sub.f32 	%f195, %f194, %f326;
	fma.rn.f32 	%f196, %f195, 0f3BBB989D, 0f3F000000;
	cvt.sat.f32.f32 	%f197, %f196;
	mov.f32 	%f198, 0f4B400001;
	mov.f32 	%f199, 0f437C0000;
	fma.rm.f32 	%f200, %f197, %f199, %f198;
	add.f32 	%f201, %f200, 0fCB40007F;
	neg.f32 	%f202, %f201;
	fma.rn.f32 	%f203, %f195, 0f3FB8AA3B, %f202;
	fma.rn.f32 	%f204, %f195, 0f32A57060, %f203;
	mov.b32 	%r21, %f200;
	shl.b32 	%r22, %r21, 23;
	mov.b32 	%f205, %r22;
	ex2.approx.ftz.f32 	%f206, %f204;
	mul.f32 	%f207, %f206, %f205;
	shl.b64 	%rd85, %rd82, 2;
	add.s64 	%rd86, %rd2, %rd85;
	st.global.f32 	[%rd86], %f207;
	add.f32 	%f208, %f334, %f207;
	ld.global.f32 	%f209, [%rd84+4];
	sub.f32 	%f210, %f209, %f326;
	fma.rn.f32 	%f211, %f210, 0f3BBB989D, 0f3F000000;
	cvt.sat.f32.f32 	%f212, %f211;
	fma.rm.f32 	%f213, %f212, %f199, %f198;
	add.f32 	%f214, %f213, 0fCB40007F;
	neg.f32 	%f215, %f214;
	fma.rn.f32 	%f216, %f210, 0f3FB8AA3B, %f215;
	fma.rn.f32 	%f217, %f210, 0f32A57060, %f216;
	mov.b32 	%r23, %f213;
	shl.b32 	%r24, %r23, 23;
	mov.b32 	%f218, %r24;
	ex2.approx.ftz.f32 	%f219, %f217;
	mul.f32 	%f220, %f219, %f218;
	st.global.f32 	[%rd86+4], %f220;
	add.f32 	%f221, %f208, %f220;
	ld.global.f32 	%f222, [%rd84+8];
	sub.f32 	%f223, %f222, %f326;
	fma.rn.f32 	%f224, %f223, 0f3BBB989D, 0f3F000000;
	cvt.sat.f32.f32 	%f225, %f224;
	fma.rm.f32 	%f226, %f225, %f199, %f198;
	add.f32 	%f227, %f226, 0fCB40007F;
	neg.f32 	%f228, %f227;
	fma.rn.f32 	%f229, %f223, 0f3FB8AA3B, %f228;
	fma.rn.f32 	%f230, %f223, 0f32A57060, %f229;
	mov.b32 	%r25, %f226;
	shl.b32 	%r26, %r25, 23;
	mov.b32 	%f231, %r26;
	ex2.approx.ftz.f32 	%f232, %f230;
	mul.f32 	%f233, %f232, %f231;
	st.global.f32 	[%rd86+8], %f233;
	add.f32 	%f234, %f221, %f233;
	ld.global.f32 	%f235, [%rd84+12];
	sub.f32 	%f236, %f235, %f326;
	fma.rn.f32 	%f237, %f236, 0f3BBB989D, 0f3F000000;
	cvt.sat.f32.f32 	%f238, %f237;
	fma.rm.f32 	%f239, %f238, %f199, %f198;
	add.f32 	%f240, %f239, 0fCB40007F;
	neg.f32 	%f241, %f240;
	fma.rn.f32 	%f242, %f236, 0f3FB8AA3B, %f241;
	fma.rn.f32 	%f243, %f236, 0f32A57060, %f242;
	mov.b32 	%r27, %f239;
	shl.b32 	%r28, %r27, 23;
	mov.b32 	%f244, %r28;
	ex2.approx.ftz.f32 	%f245, %f243;
	mul.f32 	%f246, %f245, %f244;
	st.global.f32 	[%rd86+12], %f246;
	add.f32 	%f334, %f234, %f246;
	add.s64 	%rd121, %rd121, 4;
$L__BB22_21:
	setp.eq.s64 	%p45, %rd31, 0;
	@%p45 bra 	$L__BB22_26;
	setp.eq.s64 	%p46, %rd31, 1;
	@%p46 bra 	$L__BB22_24;
	add.s64 	%rd87, %rd121, %rd4;
	shl.b64 	%rd88, %rd121, 2;
	add.s64 	%rd89, %rd5, %rd88;
	ld.global.f32 	%f248, [%rd89];
	sub.f32 	%f249, %f248, %f326;
	fma.rn.f32 	%f250, %f249, 0f3BBB989D, 0f3F000000;
	cvt.sat.f32.f32 	%f251, %f250;
	mov.f32 	%f252, 0f4B400001;
	mov.f32 	%f253, 0f437C0000;
	fma.rm.f32 	%f254, %f251, %f253, %f252;
	add.f32 	%f255, %f254, 0fCB40007F;
	neg.f32 	%f256, %f255;
	fma.rn.f32 	%f257, %f249, 0f3FB8AA3B, %f256;
	fma.rn.f32 	%f258, %f249, 0f32A57060, %f257;
	mov.b32 	%r29, %f254;
	shl.b32 	%r30, %r29, 23;
	mov.b32 	%f259, %r30;
	ex2.approx.ftz.f32 	%f260, %f258;
	mul.f32 	%f261, %f260, %f259;
	shl.b64 	%rd90, %rd87, 2;
	add.s64 	%rd91, %rd2, %rd90;
	st.global.f32 	[%rd91], %f261;
	add.f32 	%f262, %f334, %f261;
	ld.global.f32 	%f263, [%rd89+4];
	sub.f32 	%f264, %f263, %f326;
	fma.rn.f32 	%f265, %f264, 0f3BBB989D, 0f3F000000;
	cvt.sat.f32.f32 	%f266, %f265;
	fma.rm.f32 	%f267, %f266, %f253, %f252;
	add.f32 	%f268, %f267, 0fCB40007F;
	neg.f32 	%f269, %f268;
	fma.rn.f32 	%f270, %f264, 0f3FB8AA3B, %f269;
	fma.rn.f32 	%f271, %f264, 0f32A57060, %f270;
	mov.b32 	%r31, %f267;
	shl.b32 	%r32, %r31, 23;
	mov.b32 	%f272, %r32;
	ex2.approx.ftz.f32 	%f273, %f271;
	mul.f32 	%f274, %f273, %f272;
	st.global.f32 	[%rd91+4], %f274;
	add.f32 	%f334, %f262, %f274;
	add.s64 	%rd121, %rd121, 2;
$L__BB22_24:
	and.b64  	%rd92, %rd58, 1;
	setp.eq.b64 	%p47, %rd92, 1;
	not.pred 	%p48, %p47;
	@%p48 bra 	$L__BB22_26;
	add.s64 	%rd93, %rd121, %rd4;
	shl.b64 	%rd94, %rd121, 2;
	add.s64 	%rd95, %rd5, %rd94;
	ld.global.f32 	%f275, [%rd95];
	sub.f32 	%f276, %f275, %f326;
	fma.rn.f32 	%f277, %f276, 0f3BBB989D, 0f3F000000;
	cvt.sat.f32.f32 	%f278, %f277;
	mov.f32 	%f279, 0f4B400001;
	mov.f32 	%f280, 0f437C0000;
	fma.rm.f32 	%f281, %f278, %f280, %f279;
	add.f32 	%f282, %f281, 0fCB40007F;
	neg.f32 	%f283, %f282;
	fma.rn.f32 	%f284, %f276, 0f3FB8AA3B, %f283;
	fma.rn.f32 	%f285, %f276, 0f32A57060, %f284;
	mov.b32 	%r33, %f281;
	shl.b32 	%r34, %r33, 23;
	mov.b32 	%f286, %r34;
	ex2.approx.ftz.f32 	%f287, %f285;
	mul.f32 	%f288, %f287, %f286;
	shl.b64 	%rd96, %rd93, 2;
	add.s64 	%rd97, %rd2, %rd96;
	st.global.f32 	[%rd97], %f288;
	add.f32 	%f334, %f334, %f288;
$L__BB22_26:
	setp.lt.s64 	%p49, %rd58, 1;
	@%p49 bra 	$L__BB22_38;
	and.b64  	%rd36, %rd58, 7;
	setp.lt.u64 	%p50, %rd58, 8;
	mov.b64 	%rd130, 0;
	@%p50 bra 	$L__BB22_30;
	and.b64  	%rd130, %rd58, 9223372036854775800;
	add.s64 	%rd100, %rd64, 16;
	add.s64 	%rd128, %rd2, %rd100;
	add.s64 	%rd127, %rd1, %rd100;
	mov.u64 	%rd129, %rd130;
$L__BB22_29:
	.pragma "nounroll";
	ld.global.f32 	%f289, [%rd128+-16];
	div.rn.f32 	%f290, %f289, %f334;
	st.global.f32 	[%rd127+-16], %f290;
	ld.global.f32 	%f291, [%rd128+-12];
	div.rn.f32 	%f292, %f291, %f334;
	st.global.f32 	[%rd127+-12], %f292;
	ld.global.f32 	%f293, [%rd128+-8];
	div.rn.f32 	%f294, %f293, %f334;
	st.global.f32 	[%rd127+-8], %f294;
	ld.global.f32 	%f295, [%rd128+-4];
	div.rn.f32 	%f296, %f295, %f334;
	st.global.f32 	[%rd127+-4], %f296;
	ld.global.f32 	%f297, [%rd128];
	div.rn.f32 	%f298, %f297, %f334;
	st.global.f32 	[%rd127], %f298;
	ld.global.f32 	%f299, [%rd128+4];
	div.rn.f32 	%f300, %f299, %f334;
	st.global.f32 	[%rd127+4], %f300;
	ld.global.f32 	%f301, [%rd128+8];
	div.rn.f32 	%f302, %f301, %f334;
	st.global.f32 	[%rd127+8], %f302;
	ld.global.f32 	%f303, [%rd128+12];
	div.rn.f32 	%f304, %f303, %f334;
	st.global.f32 	[%rd127+12], %f304;
	add.s64 	%rd129, %rd129, -8;
	add.s64 	%rd128, %rd128, 32;
	add.s64 	%rd127, %rd127, 32;
	setp.ne.s64 	%p51, %rd129, 0;
	@%p51 bra 	$L__BB22_29;
$L__BB22_30:
	setp.eq.s64 	%p52, %rd36, 0;
	@%p52 bra 	$L__BB22_38;
	and.b64  	%rd53, %rd58, 3;
	setp.lt.u64 	%p53, %rd36, 4;
	@%p53 bra 	$L__BB22_33;
	add.s64 	%rd101, %rd130, %rd4;
	shl.b64 	%rd102, %rd101, 2;
	add.s64 	%rd103, %rd2, %rd102;
	ld.global.f32 	%f305, [%rd103];
	div.rn.f32 	%f306, %f305, %f334;
	add.s64 	%rd104, %rd1, %rd102;
	st.global.f32 	[%rd104], %f306;
	ld.global.f32 	%f307, [%rd103+4];
	div.rn.f32 	%f308, %f307, %f334;
	st.global.f32 	[%rd104+4], %f308;
	ld.global.f32 	%f309, [%rd103+8];
	div.rn.f32 	%f310, %f309, %f334;
	st.global.f32 	[%rd104+8], %f310;
	ld.global.f32 	%f311, [%rd103+12];
	div.rn.f32 	%f312, %f311, %f334;
	st.global.f32 	[%rd104+12], %f312;
	add.s64 	%rd130, %rd130, 4;
$L__BB22_33:
	setp.eq.s64 	%p54, %rd53, 0;
	@%p54 bra 	$L__BB22_38;
	setp.eq.s64 	%p55, %rd53, 1;
	@%p55 bra 	$L__BB22_36;
	add.s64 	%rd105, %rd130, %rd4;
	shl.b64 	%rd106, %rd105, 2;
	add.s64 	%rd107, %rd2, %rd106;
	ld.global.f32 	%f313, [%rd107];
	div.rn.f32 	%f314, %f313, %f334;
	add.s64 	%rd108, %rd1, %rd106;
	st.global.f32 	[%rd108], %f314;
	ld.global.f32 	%f315, [%rd107+4];
	div.rn.f32 	%f316, %f315, %f334;
	st.global.f32 	[%rd108+4], %f316;
	add.s64 	%rd130, %rd130, 2;
$L__BB22_36:
	and.b64  	%rd109, %rd58, 1;
	setp.eq.b64 	%p56, %rd109, 1;
	not.pred 	%p57, %p56;
	@%p57 bra 	$L__BB22_38;
	add.s64 	%rd110, %rd130, %rd4;
	shl.b64 	%rd111, %rd110, 2;
	add.s64 	%rd112, %rd2, %rd111;
	ld.global.f32 	%f317, [%rd112];
	div.rn.f32 	%f318, %f317, %f334;
	add.s64 	%rd113, %rd1, %rd111;
	st.global.f32 	[%rd113], %f318;
$L__BB22_38:
	ret;

}


// ===== COMPILED SASS (sm_100) =====

	.target	sm_100

	.elftype	@"ET_EXEC"


//--------------------- .note.nv.tkinfo           --------------------------
	.section	.note.nv.tkinfo,"",@"SHT_NOTE"
	.sectionflags	@"SHF_NOTE_NV_TKINFO"
	.tkinfo
        /*0018*/ 	.word	0x00000002
        /*0030*/ 	.string	""
        /*0030*/ 	.string	"ptxas"
        /*0030*/ 	.string	"Cuda compilation tools, release 13.0, V13.0.88"
        /*0030*/ 	.string	"Build cuda_13.0.r13.0/compiler.36424714_0"
        /*0030*/ 	.string	"-arch sm_100 -m 64 "



//--------------------- .note.nv.cuinfo           --------------------------
	.section	.note.nv.cuinfo,"",@"SHT_NOTE"
	.sectionflags	@"SHF_NOTE_NV_CUINFO"
        /*0018*/ 	.short	0x0002
        /*001a*/ 	.short	0x0064
        /*001c*/ 	.short	0x0082
	.zero		2


//--------------------- .nv.info                  --------------------------
	.section	.nv.info,"",@"SHT_CUDA_INFO"
	.align	4


	//----- nvinfo : EIATTR_REGCOUNT
	.align		4
        /*0000*/ 	.byte	0x04, 0x2f
        /*0002*/ 	.short	(.L_1 - .L_0)
	.align		4
.L_0:
        /*0004*/ 	.word	index@(_Z6conv2DPfiiiiS_iiiS_iiiii)
        /*0008*/ 	.word	0x00000020


	//----- nvinfo : EIATTR_FRAME_SIZE
	.align		4
.L_1:
        /*000c*/ 	.byte	0x04, 0x11
        /*000e*/ 	.short	(.L_3 - .L_2)
	.align		4
.L_2:
        /*0010*/ 	.word	index@(_Z6conv2DPfiiiiS_iiiS_iiiii)
        /*0014*/ 	.word	0x00000000


	//----- nvinfo : EIATTR_REGCOUNT
	.align		4
.L_3:
        /*0018*/ 	.byte	0x04, 0x2f
        /*001a*/ 	.short	(.L_5 - .L_4)
	.align		4
.L_4:
        /*001c*/ 	.word	index@(_Z12gpu_im2col_kPfS_iiiiS_iiiS_iiiiii)
        /*0020*/ 	.word	0x00000012


	//----- nvinfo : EIATTR_FRAME_SIZE
	.align		4
.L_5:
        /*0024*/ 	.byte	0x04, 0x11
        /*0026*/ 	.short	(.L_7 - .L_6)
	.align		4
.L_6:
        /*0028*/ 	.word	index@(_Z12gpu_im2col_kPfS_iiiiS_iiiS_iiiiii)
        /*002c*/ 	.word	0x00000000


	//----- nvinfo : EIATTR_REGCOUNT
	.align		4
.L_7:
        /*0030*/ 	.byte	0x04, 0x2f
        /*0032*/ 	.short	(.L_9 - .L_8)
	.align		4
.L_8:
        /*0034*/ 	.word	index@(_Z4fillPfS_iiiiiii)
        /*0038*/ 	.word	0x0000000c


	//----- nvinfo : EIATTR_FRAME_SIZE
	.align		4
.L_9:
        /*003c*/ 	.byte	0x04, 0x11
        /*003e*/ 	.short	(.L_11 - .L_10)
	.align		4
.L_10:
        /*0040*/ 	.word	index@(_Z4fillPfS_iiiiiii)
        /*0044*/ 	.word	0x00000000


	//----- nvinfo : EIATTR_REGCOUNT
	.align		4
.L_11:
        /*0048*/ 	.byte	0x04, 0x2f
        /*004a*/ 	.short	(.L_13 - .L_12)
	.align		4
.L_12:
        /*004c*/ 	.word	index@(_Z3setPffll)
        /*0050*/ 	.word	0x00000008


	//----- nvinfo : EIATTR_FRAME_SIZE
	.align		4
.L_13:
        /*0054*/ 	.byte	0x04, 0x11
        /*0056*/ 	.short	(.L_15 - .L_14)
	.align		4
.L_14:
        /*0058*/ 	.word	index@(_Z3setPffll)
        /*005c*/ 	.word	0x00000000


	//----- nvinfo : EIATTR_REGCOUNT
	.align		4
.L_15:
        /*0060*/ 	.byte	0x04, 0x2f
        /*0062*/ 	.short	(.L_17 - .L_16)
	.align		4
.L_16:
        /*0064*/ 	.word	index@(_Z4multPffll)
        /*0068*/ 	.word	0x00000008


	//----- nvinfo : EIATTR_FRAME_SIZE
	.align		4
.L_17:
        /*006c*/ 	.byte	0x04, 0x11
        /*006e*/ 	.short	(.L_19 - .L_18)
	.align		4
.L_18:
        /*0070*/ 	.word	index@(_Z4multPffll)
        /*0074*/ 	.word	0x00000000


	//----- nvinfo : EIATTR_REGCOUNT
	.align		4
.L_19:
        /*0078*/ 	.byte	0x04, 0x2f
        /*007a*/ 	.short	(.L_21 - .L_20)
	.align		4
.L_20:
        /*007c*/ 	.word	index@(_Z3sumPffll)
        /*0080*/ 	.word	0x00000008


	//----- nvinfo : EIATTR_FRAME_SIZE
	.align		4
.L_21:
        /*0084*/ 	.byte	0x04, 0x11
        /*0086*/ 	.short	(.L_23 - .L_22)
	.align		4
.L_22:
        /*0088*/ 	.word	index@(_Z3sumPffll)
        /*008c*/ 	.word	0x00000000


	//----- nvinfo : EIATTR_REGCOUNT
	.align		4
.L_23:
        /*0090*/ 	.byte	0x04, 0x2f
        /*0092*/ 	.short	(.L_25 - .L_24)
	.align		4
.L_24:
        /*0094*/ 	.word	index@(_Z3logPfll)
        /*0098*/ 	.word	0x0000000a


	//----- nvinfo : EIATTR_FRAME_SIZE
	.align		4
.L_25:
        /*009c*/ 	.byte	0x04, 0x11
        /*009e*/ 	.short	(.L_27 - .L_26)
	.align		4
.L_26:
        /*00a0*/ 	.word	index@(_Z3logPfll)
        /*00a4*/ 	.word	0x00000000


	//----- nvinfo : EIATTR_REGCOUNT
	.align		4
.L_27:
        /*00a8*/ 	.byte	0x04, 0x2f
        /*00aa*/ 	.short	(.L_29 - .L_28)
	.align		4
.L_28:
        /*00ac*/ 	.word	index@(_Z3expPfll)
        /*00b0*/ 	.word	0x0000000a


	//----- nvinfo : EIATTR_FRAME_SIZE
	.align		4
.L_29:
        /*00b4*/ 	.byte	0x04, 0x11
        /*00b6*/ 	.short	(.L_31 - .L_30)
	.align		4
.L_30:
        /*00b8*/ 	.word	index@(_Z3expPfll)
        /*00bc*/ 	.word	0x00000000


	//----- nvinfo : EIATTR_REGCOUNT
	.align		4
.L_31:
        /*00c0*/ 	.byte	0x04, 0x2f
        /*00c2*/ 	.short	(.L_33 - .L_32)
	.align		4
.L_32:
        /*00c4*/ 	.word	index@(_Z4sqrtPfll)
        /*00c8*/ 	.word	0x0000000c


	//----- nvinfo : EIATTR_FRAME_SIZE
	.align		4
.L_33:
        /*00cc*/ 	.byte	0x04, 0x11
        /*00ce*/ 	.short	(.L_35 - .L_34)
	.align		4
.L_34:
        /*00d0*/ 	.word	index@($__internal_6_$__cuda_sm20_sqrt_rn_f32_slowpath)
        /*00d4*/ 	.word	0x00000000


	//----- nvinfo : EIATTR_FRAME_SIZE
	.align		4
.L_35:
        /*00d8*/ 	.byte	0x04, 0x11
        /*00da*/ 	.short	(.L_37 - .L_36)
	.align		4
.L_36:
        /*00dc*/ 	.word	index@(_Z4sqrtPfll)
        /*00e0*/ 	.word	0x00000000


	//----- nvinfo : EIATTR_REGCOUNT
	.align		4
.L_37:
        /*00e4*/ 	.byte	0x04, 0x2f
        /*00e6*/ 	.short	(.L_39 - .L_38)
	.align		4
.L_38:
        /*00e8*/ 	.word	index@(_Z3sqrPfll)
        /*00ec*/ 	.word	0x00000008


	//----- nvinfo : EIATTR_FRAME_SIZE
	.align		4
.L_39:
        /*00f0*/ 	.byte	0x04, 0x11
        /*00f2*/ 	.short	(.L_41 - .L_40)
	.align		4
.L_40:
        /*00f4*/ 	.word	index@(_Z3sqrPfll)
        /*00f8*/ 	.word	0x00000000


	//----- nvinfo : EIATTR_REGCOUNT
	.align		4
.L_41:
        /*00fc*/ 	.byte	0x04, 0x2f
        /*00fe*/ 	.short	(.L_43 - .L_42)
	.align		4
.L_42:
        /*0100*/ 	.word	index@(_Z4maskPffll)
        /*0104*/ 	.word	0x00000008


	//----- nvinfo : EIATTR_FRAME_SIZE
	.align		4
.L_43:
        /*0108*/ 	.byte	0x04, 0x11
        /*010a*/ 	.short	(.L_45 - .L_44)
	.align		4
.L_44:
        /*010c*/ 	.word	index@(_Z4maskPffll)
        /*0110*/ 	.word	0x00000000


	//----- nvinfo : EIATTR_REGCOUNT
	.align		4
.L_45:
        /*0114*/ 	.byte	0x04, 0x2f
        /*0116*/ 	.short	(.L_47 - .L_46)
	.align		4
.L_46:
        /*0118*/ 	.word	index@(_Z16reduce_array_sumPflS_)
        /*011c*/ 	.word	0x00000008


	//----- nvinfo : EIATTR_FRAME_SIZE
	.align		4
.L_47:
        /*0120*/ 	.byte	0x04, 0x11
        /*0122*/ 	.short	(.L_49 - .L_48)
	.align		4
.L_48:
        /*0124*/ 	.word	index@(_Z16reduce_array_sumPflS_)
        /*0128*/ 	.word	0x00000000


	//----- nvinfo : EIATTR_REGCOUNT
	.align		4
.L_49:
        /*012c*/ 	.byte	0x04, 0x2f
        /*012e*/ 	.short	(.L_51 - .L_50)
	.align		4
.L_50:
        /*0130*/ 	.word	index@(_Z3sumfPffS_S_ll)
        /*0134*/ 	.word	0x0000000c


	//----- nvinfo : EIATTR_FRAME_SIZE
	.align		4
.L_51:
        /*0138*/ 	.byte	0x04, 0x11
        /*013a*/ 	.short	(.L_53 - .L_52)
	.align		4
.L_52:
        /*013c*/ 	.word	index@(_Z3sumfPffS_S_ll)
        /*0140*/ 	.word	0x00000000


	//----- nvinfo : EIATTR_REGCOUNT
	.align		4
.L_53:
        /*0144*/ 	.byte	0x04, 0x2f
        /*0146*/ 	.short	(.L_55 - .L_54)
	.align		4
.L_54:
        /*0148*/ 	.word	index@(_Z7el_multPfS_S_lll)
        /*014c*/ 	.word	0x0000000c


	//----- nvinfo : EIATTR_FRAME_SIZE
	.align		4
.L_55:
        /*0150*/ 	.byte	0x04, 0x11
        /*0152*/ 	.short	(.L_57 - .L_56)
	.align		4
.L_56:
        /*0154*/ 	.word	index@(_Z7el_multPfS_S_lll)
        /*0158*/ 	.word	0x00000000


	//----- nvinfo : EIATTR_REGCOUNT
	.align		4
.L_57:
        /*015c*/ 	.byte	0x04, 0x2f
        /*015e*/ 	.short	(.L_59 - .L_58)
	.align		4
.L_58:
        /*0160*/ 	.word	index@(_Z6el_divPfS_S_lll)
        /*0164*/ 	.word	0x00000011


	//----- nvinfo : EIATTR_FRAME_SIZE
	.align		4
.L_59:
        /*0168*/ 	.byte	0x04, 0x11
        /*016a*/ 	.short	(.L_61 - .L_60)
	.align		4
.L_60:
        /*016c*/ 	.word	index@($__internal_5_$__cuda_sm3x_div_rn_noftz_f32_slowpath)
        /*0170*/ 	.word	0x00000000


	//----- nvinfo : EIATTR_FRAME_SIZE
	.align		4
.L_61:
        /*0174*/ 	.byte	0x04, 0x11
        /*0176*/ 	.short	(.L_63 - .L_62)
	.align		4
.L_62:
        /*0178*/ 	.word	index@(_Z6el_divPfS_S_lll)
        /*017c*/ 	.word	0x00000000


	//----- nvinfo : EIATTR_REGCOUNT
	.align		4
.L_63:
        /*0180*/ 	.byte	0x04, 0x2f
        /*0182*/ 	.short	(.L_65 - .L_64)
	.align		4
.L_64:
        /*0184*/ 	.word	index@(_Z11sum_mat_rowPfS_S_ll)
        /*0188*/ 	.word	0x00000012


	//----- nvinfo : EIATTR_FRAME_SIZE
	.align		4
.L_65:
        /*018c*/ 	.byte	0x04, 0x11
        /*018e*/ 	.short	(.L_67 - .L_66)
	.align		4
.L_66:
        /*0190*/ 	.word	index@($__internal_4_$__cuda_sm20_rem_s64)
        /*0194*/ 	.word	0x00000000


	//----- nvinfo : EIATTR_FRAME_SIZE
	.align		4
.L_67:
        /*0198*/ 	.byte	0x04, 0x11
        /*019a*/ 	.short	(.L_69 - .L_68)
	.align		4
.L_68:
        /*019c*/ 	.word	index@(_Z11sum_mat_rowPfS_S_ll)
        /*01a0*/ 	.word	0x00000000


	//----- nvinfo : EIATTR_REGCOUNT
	.align		4
.L_69:
        /*01a4*/ 	.byte	0x04, 0x2f
        /*01a6*/ 	.short	(.L_71 - .L_70)
	.align		4
.L_70:
        /*01a8*/ 	.word	index@(_Z11sum_mat_colPfS_S_ll)
        /*01ac*/ 	.word	0x00000014


	//----- nvinfo : EIATTR_FRAME_SIZE
	.align		4
.L_71:
        /*01b0*/ 	.byte	0x04, 0x11
        /*01b2*/ 	.short	(.L_73 - .L_72)
	.align		4
.L_72:
        /*01b4*/ 	.word	index@($__internal_3_$__cuda_sm20_div_s64)
        /*01b8*/ 	.word	0x00000000


	//----- nvinfo : EIATTR_FRAME_SIZE
	.align		4
.L_73:
        /*01bc*/ 	.byte	0x04, 0x11
        /*01be*/ 	.short	(.L_75 - .L_74)
	.align		4
.L_74:
        /*01c0*/ 	.word	index@(_Z11sum_mat_colPfS_S_ll)
        /*01c4*/ 	.word	0x00000000


	//----- nvinfo : EIATTR_REGCOUNT
	.align		4
.L_75:
        /*01c8*/ 	.byte	0x04, 0x2f
        /*01ca*/ 	.short	(.L_77 - .L_76)
	.align		4
.L_76:
        /*01cc*/ 	.word	index@(_Z12reduce_sum2DPfS_lll)
        /*01d0*/ 	.word	0x00000012


	//----- nvinfo : EIATTR_FRAME_SIZE
	.align		4
.L_77:
        /*01d4*/ 	.byte	0x04, 0x11
        /*01d6*/ 	.short	(.L_79 - .L_78)
	.align		4
.L_78:
        /*01d8*/ 	.word	index@($__internal_2_$__cuda_sm20_rem_s64)
        /*01dc*/ 	.word	0x00000000


	//----- nvinfo : EIATTR_FRAME_SIZE
	.align		4
.L_79:
        /*01e0*/ 	.byte	0x04, 0x11
        /*01e2*/ 	.short	(.L_81 - .L_80)
	.align		4
.L_80:
        /*01e4*/ 	.word	index@($__internal_1_$__cuda_sm20_div_s64)
        /*01e8*/ 	.word	0x00000000


	//----- nvinfo : EIATTR_FRAME_SIZE
	.align		4
.L_81:
        /*01ec*/ 	.byte	0x04, 0x11
        /*01ee*/ 	.short	(.L_83 - .L_82)
	.align		4
.L_82:
        /*01f0*/ 	.word	index@(_Z12reduce_sum2DPfS_lll)
        /*01f4*/ 	.word	0x00000000


	//----- nvinfo : EIATTR_REGCOUNT
	.align		4
.L_83:
        /*01f8*/ 	.byte	0x04, 0x2f
        /*01fa*/ 	.short	(.L_85 - .L_84)
	.align		4
.L_84:
        /*01fc*/ 	.word	index@(_Z4centPfS_S_l)
        /*0200*/ 	.word	0x00000011


	//----- nvinfo : EIATTR_FRAME_SIZE
	.align		4
.L_85:
        /*0204*/ 	.byte	0x04, 0x11
        /*0206*/ 	.short	(.L_87 - .L_86)
	.align		4
.L_86:
        /*0208*/ 	.word	index@(_Z4centPfS_S_l)
        /*020c*/ 	.word	0x00000000


	//----- nvinfo : EIATTR_REGCOUNT
	.align		4
.L_87:
        /*0210*/ 	.byte	0x04, 0x2f
        /*0212*/ 	.short	(.L_89 - .L_88)
	.align		4
.L_88:
        /*0214*/ 	.word	index@(_Z8accuracyPfS_S_llPi)
        /*0218*/ 	.word	0x00000020


	//----- nvinfo : EIATTR_FRAME_SIZE
	.align		4
.L_89:
        /*021c*/ 	.byte	0x04, 0x11
        /*021e*/ 	.short	(.L_91 - .L_90)
	.align		4
.L_90:
        /*0220*/ 	.word	index@(_Z8accuracyPfS_S_llPi)
        /*0224*/ 	.word	0x00000000


	//----- nvinfo : EIATTR_REGCOUNT
	.align		4
.L_91:
        /*0228*/ 	.byte	0x04, 0x2f
        /*022a*/ 	.short	(.L_93 - .L_92)
	.align		4
.L_92:
        /*022c*/ 	.word	index@(_Z4reluPfS_l)
        /*0230*/ 	.word	0x0000000a


	//----- nvinfo : EIATTR_FRAME_SIZE
	.align		4
.L_93:
        /*0234*/ 	.byte	0x04, 0x11
        /*0236*/ 	.short	(.L_95 - .L_94)
	.align		4
.L_94:
        /*0238*/ 	.word	index@(_Z4reluPfS_l)
        /*023c*/ 	.word	0x00000000


	//----- nvinfo : EIATTR_REGCOUNT
	.align		4
.L_95:
        /*0240*/ 	.byte	0x04, 0x2f
        /*0242*/ 	.short	(.L_97 - .L_96)
	.align		4
.L_96:
        /*0244*/ 	.word	index@(_Z6d_reluPfS_S_l)
        /*0248*/ 	.word	0x00000008


	//----- nvinfo : EIATTR_FRAME_SIZE
	.align		4
.L_97:
        /*024c*/ 	.byte	0x04, 0x11
        /*024e*/ 	.short	(.L_99 - .L_98)
	.align		4
.L_98:
        /*0250*/ 	.word	index@(_Z6d_reluPfS_S_l)
        /*0254*/ 	.word	0x00000000


	//----- nvinfo : EIATTR_REGCOUNT
	.align		4
.L_99:
        /*0258*/ 	.byte	0x04, 0x2f
        /*025a*/ 	.short	(.L_101 - .L_100)
	.align		4
.L_100:
        /*025c*/ 	.word	index@(_Z7softmaxPfS_S_ll)
        /*0260*/ 	.word	0x00000020


	//----- nvinfo : EIATTR_FRAME_SIZE
	.align		4
.L_101:
        /*0264*/ 	.byte	0x04, 0x11
        /*0266*/ 	.short	(.L_103 - .L_102)
	.align		4
.L_102:
        /*0268*/ 	.word	index@($__internal_0_$__cuda_sm3x_div_rn_noftz_f32_slowpath)
        /*026c*/ 	.word	0x00000000


	//----- nvinfo : EIATTR_FRAME_SIZE
	.align		4
.L_103:
        /*0270*/ 	.byte	0x04, 0x11
        /*0272*/ 	.short	(.L_105 - .L_104)
	.align		4
.L_104:
        /*0274*/ 	.word	index@(_Z7softmaxPfS_S_ll)
        /*0278*/ 	.word	0x00000000


	//----- nvinfo : EIATTR_MIN_STACK_SIZE
	.align		4
.L_105:
        /*027c*/ 	.byte	0x04, 0x12
        /*027e*/ 	.short	(.L_107 - .L_106)
	.align		4
.L_106:
        /*0280*/ 	.word	index@(_Z7softmaxPfS_S_ll)
        /*0284*/ 	.word	0x00000000


	//----- nvinfo : EIATTR_MIN_STACK_SIZE
	.align		4
.L_107:
        /*0288*/ 	.byte	0x04, 0x12
        /*028a*/ 	.short	(.L_109 - .L_108)
	.align		4
.L_108:
        /*028c*/ 	.word	index@(_Z6d_reluPfS_S_l)
        /*0290*/ 	.word	0x00000000


	//----- nvinfo : EIATTR_MIN_STACK_SIZE
	.align		4
.L_109:
        /*0294*/ 	.byte	0x04, 0x12
        /*0296*/ 	.short	(.L_111 - .L_110)
	.align		4
.L_110:
        /*0298*/ 	.word	index@(_Z4reluPfS_l)
        /*029c*/ 	.word	0x00000000


	//----- nvinfo : EIATTR_MIN_STACK_SIZE
	.align		4
.L_111:
        /*02a0*/ 	.byte	0x04, 0x12
        /*02a2*/ 	.short	(.L_113 - .L_112)
	.align		4
.L_112:
        /*02a4*/ 	.word	index@(_Z8accuracyPfS_S_llPi)
        /*02a8*/ 	.word	0x00000000


	//----- nvinfo : EIATTR_MIN_STACK_SIZE
	.align		4
.L_113:
        /*02ac*/ 	.byte	0x04, 0x12
        /*02ae*/ 	.short	(.L_115 - .L_114)
	.align		4
.L_114:
        /*02b0*/ 	.word	index@(_Z4centPfS_S_l)
        /*02b4*/ 	.word	0x00000000


	//----- nvinfo : EIATTR_MIN_STACK_SIZE
	.align		4
.L_115:
        /*02b8*/ 	.byte	0x04, 0x12
        /*02ba*/ 	.short	(.L_117 - .L_116)
	.align		4
.L_116:
        /*02bc*/ 	.word	index@(_Z12reduce_sum2DPfS_lll)
        /*02c0*/ 	.word	0x00000000


	//----- nvinfo : EIATTR_MIN_STACK_SIZE
	.align		4
.L_117:
        /*02c4*/ 	.byte	0x04, 0x12
        /*02c6*/ 	.short	(.L_119 - .L_118)
	.align		4
.L_118:
        /*02c8*/ 	.word	index@(_Z11sum_mat_colPfS_S_ll)
        /*02cc*/ 	.word	0x00000000


	//----- nvinfo : EIATTR_MIN_STACK_SIZE
	.align		4
.L_119:
        /*02d0*/ 	.byte	0x04, 0x12
        /*02d2*/ 	.short	(.L_121 - .L_120)
	.align		4
.L_120:
        /*02d4*/ 	.word	index@(_Z11sum_mat_rowPfS_S_ll)
        /*02d8*/ 	.word	0x00000000


	//----- nvinfo : EIATTR_MIN_STACK_SIZE
	.align		4
.L_121:
        /*02dc*/ 	.byte	0x04, 0x12
        /*02de*/ 	.short	(.L_123 - .L_122)
	.align		4
.L_122:
        /*02e0*/ 	.word	index@(_Z6el_divPfS_S_lll)
        /*02e4*/ 	.word	0x00000000


	//----- nvinfo : EIATTR_MIN_STACK_SIZE
	.align		4
.L_123:
        /*02e8*/ 	.byte	0x04, 0x12
        /*02ea*/ 	.short	(.L_125 - .L_124)
	.align		4
.L_124:
        /*02ec*/ 	.word	index@(_Z7el_multPfS_S_lll)
        /*02f0*/ 	.word	0x00000000


	//----- nvinfo : EIATTR_MIN_STACK_SIZE
	.align		4
.L_125:
        /*02f4*/ 	.byte	0x04, 0x12
        /*02f6*/ 	.short	(.L_127 - .L_126)
	.align		4
.L_126:
        /*02f8*/ 	.word	index@(_Z3sumfPffS_S_ll)
        /*02fc*/ 	.word	0x00000000


	//----- nvinfo : EIATTR_MIN_STACK_SIZE
	.align		4
.L_127:
        /*0300*/ 	.byte	0x04, 0x12
        /*0302*/ 	.short	(.L_129 - .L_128)
	.align		4
.L_128:
        /*0304*/ 	.word	index@(_Z16reduce_array_sumPflS_)
        /*0308*/ 	.word	0x00000000


	//----- nvinfo : EIATTR_MIN_STACK_SIZE
	.align		4
.L_129:
        /*030c*/ 	.byte	0x04, 0x12
        /*030e*/ 	.short	(.L_131 - .L_130)
	.align		4
.L_130:
        /*0310*/ 	.word	index@(_Z4maskPffll)
        /*0314*/ 	.word	0x00000000


	//----- nvinfo : EIATTR_MIN_STACK_SIZE
	.align		4
.L_131:
        /*0318*/ 	.byte	0x04, 0x12
        /*031a*/ 	.short	(.L_133 - .L_132)
	.align		4
.L_132:
        /*031c*/ 	.word	index@(_Z3sqrPfll)
        /*0320*/ 	.word	0x00000000


	//----- nvinfo : EIATTR_MIN_STACK_SIZE
	.align		4
.L_133:
        /*0324*/ 	.byte	0x04, 0x12
        /*0326*/ 	.short	(.L_135 - .L_134)
	.align		4
.L_134:
        /*0328*/ 	.word	index@(_Z4sqrtPfll)
        /*032c*/ 	.word	0x00000000


	//----- nvinfo : EIATTR_MIN_STACK_SIZE
	.align		4
.L_135:
        /*0330*/ 	.byte	0x04, 0x12
        /*0332*/ 	.short	(.L_137 - .L_136)
	.align		4
.L_136:
        /*0334*/ 	.word	index@(_Z3expPfll)
        /*0338*/ 	.word	0x00000000


	//----- nvinfo : EIATTR_MIN_STACK_SIZE
	.align		4
.L_137:
        /*033c*/ 	.byte	0x04, 0x12
        /*033e*/ 	.short	(.L_139 - .L_138)
	.align		4
.L_138:
        /*0340*/ 	.word	index@(_Z3logPfll)
        /*0344*/ 	.word	0x00000000


	//----- nvinfo : EIATTR_MIN_STACK_SIZE
	.align		4
.L_139:
        /*0348*/ 	.byte	0x04, 0x12
        /*034a*/ 	.short	(.L_141 - .L_140)
	.align		4
.L_140:
        /*034c*/ 	.word	index@(_Z3sumPffll)
        /*0350*/ 	.word	0x00000000


	//----- nvinfo : EIATTR_MIN_STACK_SIZE
	.align		4
.L_141:
        /*0354*/ 	.byte	0x04, 0x12
        /*0356*/ 	.short	(.L_143 - .L_142)
	.align		4
.L_142:
        /*0358*/ 	.word	index@(_Z4multPffll)
        /*035c*/ 	.word	0x00000000


	//----- nvinfo : EIATTR_MIN_STACK_SIZE
	.align		4
.L_143:
        /*0360*/ 	.byte	0x04, 0x12
        /*0362*/ 	.short	(.L_145 - .L_144)
	.align		4
.L_144:
        /*0364*/ 	.word	index@(_Z3setPffll)
        /*0368*/ 	.word	0x00000000


	//----- nvinfo : EIATTR_MIN_STACK_SIZE
	.align		4
.L_145:
        /*036c*/ 	.byte	0x04, 0x12
        /*036e*/ 	.short	(.L_147 - .L_146)
	.align		4
.L_146:
        /*0370*/ 	.word	index@(_Z4fillPfS_iiiiiii)
        /*0374*/ 	.word	0x00000000


	//----- nvinfo : EIATTR_MIN_STACK_SIZE
	.align		4
.L_147:
        /*0378*/ 	.byte	0x04, 0x12
        /*037a*/ 	.short	(.L_149 - .L_148)
	.align		4
.L_148:
        /*037c*/ 	.word	index@(_Z12gpu_im2col_kPfS_iiiiS_iiiS_iiiiii)
        /*0380*/ 	.word	0x00000000


	//----- nvinfo : EIATTR_MIN_STACK_SIZE
	.align		4
.L_149:
        /*0384*/ 	.byte	0x04, 0x12
        /*0386*/ 	.short	(.L_151 - .L_150)
	.align		4
.L_150:
        /*0388*/ 	.word	index@(_Z6conv2DPfiiiiS_iiiS_iiiii)
        /*038c*/ 	.word	0x00000000
.L_151:


//--------------------- .nv.compat                --------------------------
	.section	.nv.compat,"",@"SHT_CUDA_COMPAT_INFO"
	.align	4
        /*0000*/ 	.byte	0x02, 0x09, 0x00, 0x00, 0x02, 0x02, 0x01, 0x00, 0x02, 0x05, 0x05, 0x00, 0x03, 0x07, 0x01, 0x01
        /*0010*/ 	.byte	0x02, 0x03, 0x00, 0x00, 0x02, 0x06, 0x01, 0x00, 0x04, 0x0b, 0x08, 0x00, 0x01, 0x00, 0x00, 0x00
        /*0020*/ 	.byte	0x00, 0x00, 0x00, 0x00


//--------------------- .nv.info._Z7softmaxPfS_S_ll --------------------------
	.section	.nv.info._Z7softmaxPfS_S_ll,"",@"SHT_CUDA_INFO"
	.sectionflags	@""
	.align	4


	//----- nvinfo : EIATTR_CUDA_API_VERSION
	.align		4
        /*0000*/ 	.byte	0x04, 0x37
        /*0002*/ 	.short	(.L_153 - .L_152)
.L_152:
        /*0004*/ 	.word	0x00000082


	//----- nvinfo : EIATTR_KPARAM_INFO
	.align		4
.L_153:
        /*0008*/ 	.byte	0x04, 0x17
        /*000a*/ 	.short	(.L_155 - .L_154)
.L_154:
        /*000c*/ 	.word	0x00000000
        /*0010*/ 	.short	0x0004
        /*0012*/ 	.short	0x0020
        /*0014*/ 	.byte	0x00, 0xf0, 0x21, 0x00


	//----- nvinfo : EIATTR_KPARAM_INFO
	.align		4
.L_155:
        /*0018*/ 	.byte	0x04, 0x17
        /*001a*/ 	.short	(.L_157 - .L_156)
.L_156:
        /*001c*/ 	.word	0x00000000
        /*0020*/ 	.short	0x0003
        /*0022*/ 	.short	0x0018
        /*0024*/ 	.byte	0x00, 0xf0, 0x21, 0x00


	//----- nvinfo : EIATTR_KPARAM_INFO
	.align		4
.L_157:
        /*0028*/ 	.byte	0x04, 0x17
        /*002a*/ 	.short	(.L_159 - .L_158)
.L_158:
        /*002c*/ 	.word	0x00000000
        /*0030*/ 	.short	0x0002
        /*0032*/ 	.short	0x0010
        /*0034*/ 	.byte	0x00, 0xf5, 0x21, 0x00


	//----- nvinfo : EIATTR_KPARAM_INFO
	.align		4
.L_159:
        /*0038*/ 	.byte	0x04, 0x17
        /*003a*/ 	.short	(.L_161 - .L_160)
.L_160:
        /*003c*/ 	.word	0x00000000
        /*0040*/ 	.short	0x0001
        /*0042*/ 	.short	0x0008
        /*0044*/ 	.byte	0x00, 0xf5, 0x21, 0x00


	//----- nvinfo : EIATTR_KPARAM_INFO
	.align		4
.L_161:
        /*0048*/ 	.byte	0x04, 0x17
        /*004a*/ 	.short	(.L_163 - .L_162)
.L_162:
        /*004c*/ 	.word	0x00000000
        /*0050*/ 	.short	0x0000
        /*0052*/ 	.short	0x0000
        /*0054*/ 	.byte	0x00, 0xf5, 0x21, 0x00


	//----- nvinfo : EIATTR_SPARSE_MMA_MASK
	.align		4
.L_163:
        /*0058*/ 	.byte	0x03, 0x50
        /*005a*/ 	.short	0x0000


	//----- nvinfo : EIATTR_MAXREG_COUNT
	.align		4
        /*005c*/ 	.byte	0x03, 0x1b
        /*005e*/ 	.short	0x00ff


	//----- nvinfo : EIATTR_MERCURY_ISA_VERSION
	.align		4
        /*0060*/ 	.byte	0x03, 0x5f
        /*0062*/ 	.short	0x0101


	//----- nvinfo : EIATTR_VRC_CTA_INIT_COUNT
	.align		4
        /*0064*/ 	.byte	0x02, 0x4a
	.zero		1
	.zero		1


	//----- nvinfo : EIATTR_EXIT_INSTR_OFFSETS
	.align		4
        /*0068*/ 	.byte	0x04, 0x1c
        /*006a*/ 	.short	(.L_165 - .L_164)


	//   ....[0]....
.L_164:
        /*006c*/ 	.word	0x00000100


	//   ....[1]....
        /*0070*/ 	.word	0x00001ba0


	//   ....[2]....
        /*0074*/ 	.word	0x00002580


	//   ....[3]....
        /*0078*/ 	.word	0x00002ab0


	//   ....[4]....
        /*007c*/ 	.word	0x00002de0


	//   ....[5]....
        /*0080*/ 	.word	0x00002f80


	//----- nvinfo : EIATTR_CRS_STACK_SIZE
	.align		4
.L_165:
        /*0084*/ 	.byte	0x04, 0x1e
        /*0086*/ 	.short	(.L_167 - .L_166)
.L_166:
        /*0088*/ 	.word	0x00000000


	//----- nvinfo : EIATTR_CBANK_PARAM_SIZE
	.align		4
.L_167:
        /*008c*/ 	.byte	0x03, 0x19
        /*008e*/ 	.short	0x0028


	//----- nvinfo : EIATTR_PARAM_CBANK
	.align		4
        /*0090*/ 	.byte	0x04, 0x0a
        /*0092*/ 	.short	(.L_169 - .L_168)
	.align		4
.L_168:
        /*0094*/ 	.word	index@(.nv.constant0._Z7softmaxPfS_S_ll)
        /*0098*/ 	.short	0x0380
        /*009a*/ 	.short	0x0028


	//----- nvinfo : EIATTR_SW_WAR
	.align		4
.L_169:
        /*009c*/ 	.byte	0x04, 0x36
        /*009e*/ 	.short	(.L_171 - .L_170)
.L_170:
        /*00a0*/ 	.word	0x00000008
.L_171:


//--------------------- .nv.info._Z6d_reluPfS_S_l --------------------------
	.section	.nv.info._Z6d_reluPfS_S_l,"",@"SHT_CUDA_INFO"
	.sectionflags	@""
	.align	4


	//----- nvinfo : EIATTR_CUDA_API_VERSION
	.align		4
        /*0000*/ 	.byte	0x04, 0x37
        /*0002*/ 	.short	(.L_173 - .L_172)
.L_172:
        /*0004*/ 	.word	0x00000082


	//----- nvinfo : EIATTR_KPARAM_INFO
	.align		4
.L_173:
        /*0008*/ 	.byte	0x04, 0x17
        /*000a*/ 	.short	(.L_175 - .L_174)
.L_174:
        /*000c*/ 	.word	0x00000000
        /*0010*/ 	.short	0x0003
        /*0012*/ 	.short	0x0018
        /*0014*/ 	.byte	0x00, 0xf0, 0x21, 0x00


	//----- nvinfo : EIATTR_KPARAM_INFO
	.align		4
.L_175:
        /*0018*/ 	.byte	0x04, 0x17
        /*001a*/ 	.short	(.L_177 - .L_176)
.L_176:
        /*001c*/ 	.word	0x00000000
        /*0020*/ 	.short	0x0002
        /*0022*/ 	.short	0x0010
        /*0024*/ 	.byte	0x00, 0xf5, 0x21, 0x00


	//----- nvinfo : EIATTR_KPARAM_INFO
	.align		4
.L_177:
        /*0028*/ 	.byte	0x04, 0x17
        /*002a*/ 	.short	(.L_179 - .L_178)
.L_178:
        /*002c*/ 	.word	0x00000000
        /*0030*/ 	.short	0x0001
        /*0032*/ 	.short	0x0008
        /*0034*/ 	.byte	0x00, 0xf5, 0x21, 0x00


	//----- nvinfo : EIATTR_KPARAM_INFO
	.align		4
.L_179:
        /*0038*/ 	.byte	0x04, 0x17
        /*003a*/ 	.short	(.L_181 - .L_180)
.L_180:
        /*003c*/ 	.word	0x00000000
        /*0040*/ 	.short	0x0000
        /*0042*/ 	.short	0x0000
        /*0044*/ 	.byte	0x00, 0xf5, 0x21, 0x00


	//----- nvinfo : EIATTR_SPARSE_MMA_MASK
	.align		4
.L_181:
        /*0048*/ 	.byte	0x03, 0x50
        /*004a*/ 	.short	0x0000


	//----- nvinfo : EIATTR_MAXREG_COUNT
	.align		4
        /*004c*/ 	.byte	0x03, 0x1b
        /*004e*/ 	.short	0x00ff


	//----- nvinfo : EIATTR_MERCURY_ISA_VERSION
	.align		4
        /*0050*/ 	.byte	0x03, 0x5f
        /*0052*/ 	.short	0x0101


	//----- nvinfo : EIATTR_VRC_CTA_INIT_COUNT
	.align		4
        /*0054*/ 	.byte	0x02, 0x4a
	.zero		1
	.zero		1


	//----- nvinfo : EIATTR_EXIT_INSTR_OFFSETS
	.align		4
        /*0058*/ 	.byte	0x04, 0x1c
        /*005a*/ 	.short	(.L_183 - .L_182)


	//   ....[0]....
.L_182:
        /*005c*/ 	.word	0x00000080


	//   ....[1]....
        /*0060*/ 	.word	0x000001a0


	//   ....[2]....
        /*0064*/ 	.word	0x000001f0


	//----- nvinfo : EIATTR_CRS_STACK_SIZE
	.align		4
.L_183:
        /*0068*/ 	.byte	0x04, 0x1e
        /*006a*/ 	.short	(.L_185 - .L_184)
.L_184:
        /*006c*/ 	.word	0x00000000


	//----- nvinfo : EIATTR_CBANK_PARAM_SIZE
	.align		4
.L_185:
        /*0070*/ 	.byte	0x03, 0x19
        /*0072*/ 	.short	0x0020


	//----- nvinfo : EIATTR_PARAM_CBANK
	.align		4
        /*0074*/ 	.byte	0x04, 0x0a
        /*0076*/ 	.short	(.L_187 - .L_186)
	.align		4
.L_186:
        /*0078*/ 	.word	index@(.nv.constant0._Z6d_reluPfS_S_l)
        /*007c*/ 	.short	0x0380
        /*007e*/ 	.short	0x0020


	//----- nvinfo : EIATTR_SW_WAR
	.align		4
.L_187:
        /*0080*/ 	.byte	0x04, 0x36
        /*0082*/ 	.short	(.L_189 - .L_188)
.L_188:
        /*0084*/ 	.word	0x00000008
.L_189:


//--------------------- .nv.info._Z4reluPfS_l     --------------------------
	.section	.nv.info._Z4reluPfS_l,"",@"SHT_CUDA_INFO"
	.sectionflags	@""
	.align	4


	//----- nvinfo : EIATTR_CUDA_API_VERSION
	.align		4
        /*0000*/ 	.byte	0x04, 0x37
        /*0002*/ 	.short	(.L_191 - .L_190)
.L_190:
        /*0004*/ 	.word	0x00000082


	//----- nvinfo : EIATTR_KPARAM_INFO
	.align		4
.L_191:
        /*0008*/ 	.byte	0x04, 0x17
        /*000a*/ 	.short	(.L_193 - .L_192)
.L_192:
        /*000c*/ 	.word	0x00000000
        /*0010*/ 	.short	0x0002
        /*0012*/ 	.short	0x0010
        /*0014*/ 	.byte	0x00, 0xf0, 0x21, 0x00


	//----- nvinfo : EIATTR_KPARAM_INFO
	.align		4
.L_193:
        /*0018*/ 	.byte	0x04, 0x17
        /*001a*/ 	.short	(.L_195 - .L_194)
.L_194:
        /*001c*/ 	.word	0x00000000
        /*0020*/ 	.short	0x0001
        /*0022*/ 	.short	0x0008
        /*0024*/ 	.byte	0x00, 0xf5, 0x21, 0x00


	//----- nvinfo : EIATTR_KPARAM_INFO
	.align		4
.L_195:
        /*0028*/ 	.byte	0x04, 0x17
        /*002a*/ 	.short	(.L_197 - .L_196)
.L_196:
        /*002c*/ 	.word	0x00000000
        /*0030*/ 	.short	0x0000
        /*0032*/ 	.short	0x0000
        /*0034*/ 	.byte	0x00, 0xf5, 0x21, 0x00


	//----- nvinfo : EIATTR_SPARSE_MMA_MASK
	.align		4
.L_197:
        /*0038*/ 	.byte	0x03, 0x50
        /*003a*/ 	.short	0x0000


	//----- nvinfo : EIATTR_MAXREG_COUNT
	.align		4
        /*003c*/ 	.byte	0x03, 0x1b
        /*003e*/ 	.short	0x00ff


	//----- nvinfo : EIATTR_MERCURY_ISA_VERSION
	.align		4
        /*0040*/ 	.byte	0x03, 0x5f
        /*0042*/ 	.short	0x0101


	//----- nvinfo : EIATTR_VRC_CTA_INIT_COUNT
	.align		4
        /*0044*/ 	.byte	0x02, 0x4a
	.zero		1
	.zero		1


	//----- nvinfo : EIATTR_EXIT_INSTR_OFFSETS
	.align		4
        /*0048*/ 	.byte	0x04, 0x1c
        /*004a*/ 	.short	(.L_199 - .L_198)


	//   ....[0]....
.L_198:
        /*004c*/ 	.word	0x00000080


	//   ....[1]....
        /*0050*/ 	.word	0x00000150


	//   ....[2]....
        /*0054*/ 	.word	0x000001a0


	//----- nvinfo : EIATTR_CBANK_PARAM_SIZE
	.align		4
.L_199:
        /*0058*/ 	.byte	0x03, 0x19
        /*005a*/ 	.short	0x0018


	//----- nvinfo : EIATTR_PARAM_CBANK
	.align		4
        /*005c*/ 	.byte	0x04, 0x0a
        /*005e*/ 	.short	(.L_201 - .L_200)
	.align		4
.L_200:
        /*0060*/ 	.word	index@(.nv.constant0._Z4reluPfS_l)
        /*0064*/ 	.short	0x0380
        /*0066*/ 	.short	0x0018


	//----- nvinfo : EIATTR_SW_WAR
	.align		4
.L_201:
        /*0068*/ 	.byte	0x04, 0x36
        /*006a*/ 	.short	(.L_203 - .L_202)
.L_202:
        /*006c*/ 	.word	0x00000008
.L_203:


//--------------------- .nv.info._Z8accuracyPfS_S_llPi --------------------------
	.section	.nv.info._Z8accuracyPfS_S_llPi,"",@"SHT_CUDA_INFO"
	.sectionflags	@""
	.align	4


	//----- nvinfo : EIATTR_CUDA_API_VERSION
	.align		4
        /*0000*/ 	.byte	0x04, 0x37
        /*0002*/ 	.short	(.L_205 - .L_204)
.L_204:
        /*0004*/ 	.word	0x00000082


	//----- nvinfo : EIATTR_KPARAM_INFO
	.align		4
.L_205:
        /*0008*/ 	.byte	0x04, 0x17
        /*000a*/ 	.short	(.L_207 - .L_206)
.L_206:
        /*000c*/ 	.word	0x00000000
        /*0010*/ 	.short	0x0005
        /*0012*/ 	.short	0x0028
        /*0014*/ 	.byte	0x00, 0xf5, 0x21, 0x00


	//----- nvinfo : EIATTR_KPARAM_INFO
	.align		4
.L_207:
        /*0018*/ 	.byte	0x04, 0x17
        /*001a*/ 	.short	(.L_209 - .L_208)
.L_208:
        /*001c*/ 	.word	0x00000000
        /*0020*/ 	.short	0x0004
        /*0022*/ 	.short	0x0020
        /*0024*/ 	.byte	0x00, 0xf0, 0x21, 0x00


	//----- nvinfo : EIATTR_KPARAM_INFO
	.align		4
.L_209:
        /*0028*/ 	.byte	0x04, 0x17
        /*002a*/ 	.short	(.L_211 - .L_210)
.L_210:
        /*002c*/ 	.word	0x00000000
        /*0030*/ 	.short	0x0003
        /*0032*/ 	.short	0x0018
        /*0034*/ 	.byte	0x00, 0xf0, 0x21, 0x00


	//----- nvinfo : EIATTR_KPARAM_INFO
	.align		4
.L_211:
        /*0038*/ 	.byte	0x04, 0x17
        /*003a*/ 	.short	(.L_213 - .L_212)
.L_212:
        /*003c*/ 	.word	0x00000000
        /*0040*/ 	.short	0x0002
        /*0042*/ 	.short	0x0010
        /*0044*/ 	.byte	0x00, 0xf5, 0x21, 0x00


	//----- nvinfo : EIATTR_KPARAM_INFO
	.align		4
.L_213:
        /*0048*/ 	.byte	0x04, 0x17
        /*004a*/ 	.short	(.L_215 - .L_214)
.L_214:
        /*004c*/ 	.word	0x00000000
        /*0050*/ 	.short	0x0001
        /*0052*/ 	.short	0x0008
        /*0054*/ 	.byte	0x00, 0xf5, 0x21, 0x00


	//----- nvinfo : EIATTR_KPARAM_INFO
	.align		4
.L_215:
        /*0058*/ 	.byte	0x04, 0x17
        /*005a*/ 	.short	(.L_217 - .L_216)
.L_216:
        /*005c*/ 	.word	0x00000000
        /*0060*/ 	.short	0x0000
        /*0062*/ 	.short	0x0000
        /*0064*/ 	.byte	0x00, 0xf5, 0x21, 0x00


	//----- nvinfo : EIATTR_SPARSE_MMA_MASK
	.align		4
.L_217:
        /*0068*/ 	.byte	0x03, 0x50
        /*006a*/ 	.short	0x0000


	//----- nvinfo : EIATTR_MAXREG_COUNT
	.align		4
        /*006c*/ 	.byte	0x03, 0x1b
        /*006e*/ 	.short	0x00ff


	//----- nvinfo : EIATTR_MERCURY_ISA_VERSION
	.align		4
        /*0070*/ 	.byte	0x03, 0x5f
        /*0072*/ 	.short	0x0101


	//----- nvinfo : EIATTR_INT_WARP_WIDE_INSTR_OFFSETS
	.align		4
        /*0074*/ 	.byte	0x04, 0x31
        /*0076*/ 	.short	(.L_219 - .L_218)


	//   ....[0]....
.L_218:
        /*0078*/ 	.word	0x00001340


	//   ....[1]....
        /*007c*/ 	.word	0x00001380


	//----- nvinfo : EIATTR_VRC_CTA_INIT_COUNT
	.align		4
.L_219:
        /*0080*/ 	.byte	0x02, 0x4a
	.zero		1
	.zero		1


	//----- nvinfo : EIATTR_EXIT_INSTR_OFFSETS
	.align		4
        /*0084*/ 	.byte	0x04, 0x1c
        /*0086*/ 	.short	(.L_221 - .L_220)


	//   ....[0]....
.L_220:
        /*0088*/ 	.word	0x00000080


	//   ....[1]....
        /*008c*/ 	.word	0x000013f0


	//----- nvinfo : EIATTR_CBANK_PARAM_SIZE
	.align		4
.L_221:
        /*0090*/ 	.byte	0x03, 0x19
        /*0092*/ 	.short	0x0030


	//----- nvinfo : EIATTR_PARAM_CBANK
	.align		4
        /*0094*/ 	.byte	0x04, 0x0a
        /*0096*/ 	.short	(.L_223 - .L_222)
	.align		4
.L_222:
        /*0098*/ 	.word	index@(.nv.constant0._Z8accuracyPfS_S_llPi)
        /*009c*/ 	.short	0x0380
        /*009e*/ 	.short	0x0030


	//----- nvinfo : EIATTR_SW_WAR
	.align		4
.L_223:
        /*00a0*/ 	.byte	0x04, 0x36
        /*00a2*/ 	.short	(.L_225 - .L_224)
.L_224:
        /*00a4*/ 	.word	0x00000008
.L_225:


//--------------------- .nv.info._Z4centPfS_S_l   --------------------------
	.section	.nv.info._Z4centPfS_S_l,"",@"SHT_CUDA_INFO"
	.sectionflags	@""
	.align	4


	//----- nvinfo : EIATTR_CUDA_API_VERSION
	.align		4
        /*0000*/ 	.byte	0x04, 0x37
        /*0002*/ 	.short	(.L_227 - .L_226)
.L_226:
        /*0004*/ 	.word	0x00000082


	//----- nvinfo : EIATTR_KPARAM_INFO
	.align		4
.L_227:
        /*0008*/ 	.byte	0x04, 0x17
        /*000a*/ 	.short	(.L_229 - .L_228)
.L_228:
        /*000c*/ 	.word	0x00000000
        /*0010*/ 	.short	0x0003
        /*0012*/ 	.short	0x0018
        /*0014*/ 	.byte	0x00, 0xf0, 0x21, 0x00


	//----- nvinfo : EIATTR_KPARAM_INFO
	.align		4
.L_229:
        /*0018*/ 	.byte	0x04, 0x17
        /*001a*/ 	.short	(.L_231 - .L_230)
.L_230:
        /*001c*/ 	.word	0x00000000
        /*0020*/ 	.short	0x0002
        /*0022*/ 	.short	0x0010
        /*0024*/ 	.byte	0x00, 0xf5, 0x21, 0x00


	//----- nvinfo : EIATTR_KPARAM_INFO
	.align		4
.L_231:
        /*0028*/ 	.byte	0x04, 0x17
        /*002a*/ 	.short	(.L_233 - .L_232)
.L_232:
        /*002c*/ 	.word	0x00000000
        /*0030*/ 	.short	0x0001
        /*0032*/ 	.short	0x0008
        /*0034*/ 	.byte	0x00, 0xf5, 0x21, 0x00


	//----- nvinfo : EIATTR_KPARAM_INFO
	.align		4
.L_233:
        /*0038*/ 	.byte	0x04, 0x17
        /*003a*/ 	.short	(.L_235 - .L_234)
.L_234:
        /*003c*/ 	.word	0x00000000
        /*0040*/ 	.short	0x0000
        /*0042*/ 	.short	0x0000
        /*0044*/ 	.byte	0x00, 0xf5, 0x21, 0x00


	//----- nvinfo : EIATTR_SPARSE_MMA_MASK
	.align		4
.L_235:
        /*0048*/ 	.byte	0x03, 0x50
        /*004a*/ 	.short	0x0000


	//----- nvinfo : EIATTR_MAXREG_COUNT
	.align		4
        /*004c*/ 	.byte	0x03, 0x1b
        /*004e*/ 	.short	0x00ff


	//----- nvinfo : EIATTR_MERCURY_ISA_VERSION
	.align		4
        /*0050*/ 	.byte	0x03, 0x5f
        /*0052*/ 	.short	0x0101


	//----- nvinfo : EIATTR_VRC_CTA_INIT_COUNT
	.align		4
        /*0054*/ 	.byte	0x02, 0x4a
	.zero		1
	.zero		1


	//----- nvinfo : EIATTR_EXIT_INSTR_OFFSETS
	.align		4
        /*0058*/ 	.byte	0x04, 0x1c
        /*005a*/ 	.short	(.L_237 - .L_236)


	//   ....[0]....
.L_236:
        /*005c*/ 	.word	0x00000080


	//   ....[1]....
        /*0060*/ 	.word	0x00000400


	//   ....[2]....
        /*0064*/ 	.word	0x00000680


	//----- nvinfo : EIATTR_CRS_STACK_SIZE
	.align		4
.L_237:
        /*0068*/ 	.byte	0x04, 0x1e
        /*006a*/ 	.short	(.L_239 - .L_238)
.L_238:
        /*006c*/ 	.word	0x00000000


	//----- nvinfo : EIATTR_CBANK_PARAM_SIZE
	.align		4
.L_239:
        /*0070*/ 	.byte	0x03, 0x19
        /*0072*/ 	.short	0x0020


	//----- nvinfo : EIATTR_PARAM_CBANK
	.align		4
        /*0074*/ 	.byte	0x04, 0x0a
        /*0076*/ 	.short	(.L_241 - .L_240)
	.align		4
.L_240:
        /*0078*/ 	.word	index@(.nv.constant0._Z4centPfS_S_l)
        /*007c*/ 	.short	0x0380
        /*007e*/ 	.short	0x0020


	//----- nvinfo : EIATTR_SW_WAR
	.align		4
.L_241:
        /*0080*/ 	.byte	0x04, 0x36
        /*0082*/ 	.short	(.L_243 - .L_242)
.L_242:
        /*0084*/ 	.word	0x00000008
.L_243:


//--------------------- .nv.info._Z12reduce_sum2DPfS_lll --------------------------
	.section	.nv.info._Z12reduce_sum2DPfS_lll,"",@"SHT_CUDA_INFO"
	.sectionflags	@""
	.align	4


	//----- nvinfo : EIATTR_CUDA_API_VERSION
	.align		4
        /*0000*/ 	.byte	0x04, 0x37
        /*0002*/ 	.short	(.L_245 - .L_244)
.L_244:
        /*0004*/ 	.word	0x00000082


	//----- nvinfo : EIATTR_KPARAM_INFO
	.align		4
.L_245:
        /*0008*/ 	.byte	0x04, 0x17
        /*000a*/ 	.short	(.L_247 - .L_246)
.L_246:
        /*000c*/ 	.word	0x00000000
        /*0010*/ 	.short	0x0004
        /*0012*/ 	.short	0x0020
        /*0014*/ 	.byte	0x00, 0xf0, 0x21, 0x00


	//----- nvinfo : EIATTR_KPARAM_INFO
	.align		4
.L_247:
        /*0018*/ 	.byte	0x04, 0x17
        /*001a*/ 	.short	(.L_249 - .L_248)
.L_248:
        /*001c*/ 	.word	0x00000000
        /*0020*/ 	.short	0x0003
        /*0022*/ 	.short	0x0018
        /*0024*/ 	.byte	0x00, 0xf0, 0x21, 0x00


	//----- nvinfo : EIATTR_KPARAM_INFO
	.align		4
.L_249:
        /*0028*/ 	.byte	0x04, 0x17
        /*002a*/ 	.short	(.L_251 - .L_250)
.L_250:
        /*002c*/ 	.word	0x00000000
        /*0030*/ 	.short	0x0002
        /*0032*/ 	.short	0x0010
        /*0034*/ 	.byte	0x00, 0xf0, 0x21, 0x00


	//----- nvinfo : EIATTR_KPARAM_INFO
	.align		4
.L_251:
        /*0038*/ 	.byte	0x04, 0x17
        /*003a*/ 	.short	(.L_253 - .L_252)
.L_252:
        /*003c*/ 	.word	0x00000000
        /*0040*/ 	.short	0x0001
        /*0042*/ 	.short	0x0008
        /*0044*/ 	.byte	0x00, 0xf5, 0x21, 0x00


	//----- nvinfo : EIATTR_KPARAM_INFO
	.align		4
.L_253:
        /*0048*/ 	.byte	0x04, 0x17
        /*004a*/ 	.short	(.L_255 - .L_254)
.L_254:
        /*004c*/ 	.word	0x00000000
        /*0050*/ 	.short	0x0000
        /*0052*/ 	.short	0x0000
        /*0054*/ 	.byte	0x00, 0xf5, 0x21, 0x00


	//----- nvinfo : EIATTR_SPARSE_MMA_MASK
	.align		4
.L_255:
        /*0058*/ 	.byte	0x03, 0x50
        /*005a*/ 	.short	0x0000


	//----- nvinfo : EIATTR_MAXREG_COUNT
	.align		4
        /*005c*/ 	.byte	0x03, 0x1b
        /*005e*/ 	.short	0x00ff


	//----- nvinfo : EIATTR_MERCURY_ISA_VERSION
	.align		4
        /*0060*/ 	.byte	0x03, 0x5f
        /*0062*/ 	.short	0x0101


	//----- nvinfo : EIATTR_VRC_CTA_INIT_COUNT
	.align		4
        /*0064*/ 	.byte	0x02, 0x4a
	.zero		1
	.zero		1


	//----- nvinfo : EIATTR_EXIT_INSTR_OFFSETS
	.align		4
        /*0068*/ 	.byte	0x04, 0x1c
        /*006a*/ 	.short	(.L_257 - .L_256)


	//   ....[0]....
.L_256:
        /*006c*/ 	.word	0x000000d0


	//   ....[1]....
        /*0070*/ 	.word	0x00000340


	//   ....[2]....
        /*0074*/ 	.word	0x00000540


	//----- nvinfo : EIATTR_CRS_STACK_SIZE
	.align		4
.L_257:
        /*0078*/ 	.byte	0x04, 0x1e
        /*007a*/ 	.short	(.L_259 - .L_258)
.L_258:
        /*007c*/ 	.word	0x00000000


	//----- nvinfo : EIATTR_CBANK_PARAM_SIZE
	.align		4
.L_259:
        /*0080*/ 	.byte	0x03, 0x19
        /*0082*/ 	.short	0x0028


	//----- nvinfo : EIATTR_PARAM_CBANK
	.align		4
        /*0084*/ 	.byte	0x04, 0x0a
        /*0086*/ 	.short	(.L_261 - .L_260)
	.align		4
.L_260:
        /*0088*/ 	.word	index@(.nv.constant0._Z12reduce_sum2DPfS_lll)
        /*008c*/ 	.short	0x0380
        /*008e*/ 	.short	0x0028


	//----- nvinfo : EIATTR_SW_WAR
	.align		4
.L_261:
        /*0090*/ 	.byte	0x04, 0x36
        /*0092*/ 	.short	(.L_263 - .L_262)
.L_262:
        /*0094*/ 	.word	0x00000008
.L_263:


//--------------------- .nv.info._Z11sum_mat_colPfS_S_ll --------------------------
	.section	.nv.info._Z11sum_mat_colPfS_S_ll,"",@"SHT_CUDA_INFO"
	.sectionflags	@""
	.align	4


	//----- nvinfo : EIATTR_CUDA_API_VERSION
	.align		4
        /*0000*/ 	.byte	0x04, 0x37
        /*0002*/ 	.short	(.L_265 - .L_264)
.L_264:
        /*0004*/ 	.word	0x00000082


	//----- nvinfo : EIATTR_KPARAM_INFO
	.align		4
.L_265:
        /*0008*/ 	.byte	0x04, 0x17
        /*000a*/ 	.short	(.L_267 - .L_266)
.L_266:
        /*000c*/ 	.word	0x00000000
        /*0010*/ 	.short	0x0004
        /*0012*/ 	.short	0x0020
        /*0014*/ 	.byte	0x00, 0xf0, 0x21, 0x00


	//----- nvinfo : EIATTR_KPARAM_INFO
	.align		4
.L_267:
        /*0018*/ 	.byte	0x04, 0x17
        /*001a*/ 	.short	(.L_269 - .L_268)
.L_268:
        /*001c*/ 	.word	0x00000000
        /*0020*/ 	.short	0x0003
        /*0022*/ 	.short	0x0018
        /*0024*/ 	.byte	0x00, 0xf0, 0x21, 0x00


	//----- nvinfo : EIATTR_KPARAM_INFO
	.align		4
.L_269:
        /*0028*/ 	.byte	0x04, 0x17
        /*002a*/ 	.short	(.L_271 - .L_270)
.L_270:
        /*002c*/ 	.word	0x00000000
        /*0030*/ 	.short	0x0002
        /*0032*/ 	.short	0x0010
        /*0034*/ 	.byte	0x00, 0xf5, 0x21, 0x00


	//----- nvinfo : EIATTR_KPARAM_INFO
	.align		4
.L_271:
        /*0038*/ 	.byte	0x04, 0x17
        /*003a*/ 	.short	(.L_273 - .L_272)
.L_272:
        /*003c*/ 	.word	0x00000000
        /*0040*/ 	.short	0x0001
        /*0042*/ 	.short	0x0008
        /*0044*/ 	.byte	0x00, 0xf5, 0x21, 0x00


	//----- nvinfo : EIATTR_KPARAM_INFO
	.align		4
.L_273:
        /*0048*/ 	.byte	0x04, 0x17
        /*004a*/ 	.short	(.L_275 - .L_274)
.L_274:
        /*004c*/ 	.word	0x00000000
        /*0050*/ 	.short	0x0000
        /*0052*/ 	.short	0x0000
        /*0054*/ 	.byte	0x00, 0xf5, 0x21, 0x00


	//----- nvinfo : EIATTR_SPARSE_MMA_MASK
	.align		4
.L_275:
        /*0058*/ 	.byte	0x03, 0x50
        /*005a*/ 	.short	0x0000


	//----- nvinfo : EIATTR_MAXREG_COUNT
	.align		4
        /*005c*/ 	.byte	0x03, 0x1b
        /*005e*/ 	.short	0x00ff


	//----- nvinfo : EIATTR_MERCURY_ISA_VERSION
	.align		4
        /*0060*/ 	.byte	0x03, 0x5f
        /*0062*/ 	.short	0x0101


	//----- nvinfo : EIATTR_VRC_CTA_INIT_COUNT
	.align		4
        /*0064*/ 	.byte	0x02, 0x4a
	.zero		1
	.zero		1


	//----- nvinfo : EIATTR_EXIT_INSTR_OFFSETS
	.align		4
        /*0068*/ 	.byte	0x04, 0x1c
        /*006a*/ 	.short	(.L_277 - .L_276)


	//   ....[0]....
.L_276:
        /*006c*/ 	.word	0x000000e0


	//   ....[1]....
        /*0070*/ 	.word	0x00000390


	//----- nvinfo : EIATTR_CRS_STACK_SIZE
	.align		4
.L_277:
        /*0074*/ 	.byte	0x04, 0x1e
        /*0076*/ 	.short	(.L_279 - .L_278)
.L_278:
        /*0078*/ 	.word	0x00000000


	//----- nvinfo : EIATTR_CBANK_PARAM_SIZE
	.align		4
.L_279:
        /*007c*/ 	.byte	0x03, 0x19
        /*007e*/ 	.short	0x0028


	//----- nvinfo : EIATTR_PARAM_CBANK
	.align		4
        /*0080*/ 	.byte	0x04, 0x0a
        /*0082*/ 	.short	(.L_281 - .L_280)
	.align		4
.L_280:
        /*0084*/ 	.word	index@(.nv.constant0._Z11sum_mat_colPfS_S_ll)
        /*0088*/ 	.short	0x0380
        /*008a*/ 	.short	0x0028


	//----- nvinfo : EIATTR_SW_WAR
	.align		4
.L_281:
        /*008c*/ 	.byte	0x04, 0x36
        /*008e*/ 	.short	(.L_283 - .L_282)
.L_282:
        /*0090*/ 	.word	0x00000008
.L_283:


//--------------------- .nv.info._Z11sum_mat_rowPfS_S_ll --------------------------
	.section	.nv.info._Z11sum_mat_rowPfS_S_ll,"",@"SHT_CUDA_INFO"
	.sectionflags	@""
	.align	4


	//----- nvinfo : EIATTR_CUDA_API_VERSION
	.align		4
        /*0000*/ 	.byte	0x04, 0x37
        /*0002*/ 	.short	(.L_285 - .L_284)
.L_284:
        /*0004*/ 	.word	0x00000082


	//----- nvinfo : EIATTR_KPARAM_INFO
	.align		4
.L_285:
        /*0008*/ 	.byte	0x04, 0x17
        /*000a*/ 	.short	(.L_287 - .L_286)
.L_286:
        /*000c*/ 	.word	0x00000000
        /*0010*/ 	.short	0x0004
        /*0012*/ 	.short	0x0020
        /*0014*/ 	.byte	0x00, 0xf0, 0x21, 0x00


	//----- nvinfo : EIATTR_KPARAM_INFO
	.align		4
.L_287:
        /*0018*/ 	.byte	0x04, 0x17
        /*001a*/ 	.short	(.L_289 - .L_288)
.L_288:
        /*001c*/ 	.word	0x00000000
        /*0020*/ 	.short	0x0003
        /*0022*/ 	.short	0x0018
        /*0024*/ 	.byte	0x00, 0xf0, 0x21, 0x00


	//----- nvinfo : EIATTR_KPARAM_INFO
	.align		4
.L_289:
        /*0028*/ 	.byte	0x04, 0x17
        /*002a*/ 	.short	(.L_291 - .L_290)
.L_290:
        /*002c*/ 	.word	0x00000000
        /*0030*/ 	.short	0x0002
        /*0032*/ 	.short	0x0010
        /*0034*/ 	.byte	0x00, 0xf5, 0x21, 0x00


	//----- nvinfo : EIATTR_KPARAM_INFO
	.align		4
.L_291:
        /*0038*/ 	.byte	0x04, 0x17
        /*003a*/ 	.short	(.L_293 - .L_292)
.L_292:
        /*003c*/ 	.word	0x00000000
        /*0040*/ 	.short	0x0001
        /*0042*/ 	.short	0x0008
        /*0044*/ 	.byte	0x00, 0xf5, 0x21, 0x00


	//----- nvinfo : EIATTR_KPARAM_INFO
	.align		4
.L_293:
        /*0048*/ 	.byte	0x04, 0x17
        /*004a*/ 	.short	(.L_295 - .L_294)
.L_294:
        /*004c*/ 	.word	0x00000000
        /*0050*/ 	.short	0x0000
        /*0052*/ 	.short	0x0000
        /*0054*/ 	.byte	0x00, 0xf5, 0x21, 0x00


	//----- nvinfo : EIATTR_SPARSE_MMA_MASK
	.align		4
.L_295:
        /*0058*/ 	.byte	0x03, 0x50
        /*005a*/ 	.short	0x0000


	//----- nvinfo : EIATTR_MAXREG_COUNT
	.align		4
        /*005c*/ 	.byte	0x03, 0x1b
        /*005e*/ 	.short	0x00ff


	//----- nvinfo : EIATTR_MERCURY_ISA_VERSION
	.align		4
        /*0060*/ 	.byte	0x03, 0x5f
        /*0062*/ 	.short	0x0101


	//----- nvinfo : EIATTR_VRC_CTA_INIT_COUNT
	.align		4
        /*0064*/ 	.byte	0x02, 0x4a
	.zero		1
	.zero		1


	//----- nvinfo : EIATTR_EXIT_INSTR_OFFSETS
	.align		4
        /*0068*/ 	.byte	0x04, 0x1c
        /*006a*/ 	.short	(.L_297 - .L_296)


	//   ....[0]....
.L_296:
        /*006c*/ 	.word	0x000000e0


	//   ....[1]....
        /*0070*/ 	.word	0x00000390


	//----- nvinfo : EIATTR_CRS_STACK_SIZE
	.align		4
.L_297:
        /*0074*/ 	.byte	0x04, 0x1e
        /*0076*/ 	.short	(.L_299 - .L_298)
.L_298:
        /*0078*/ 	.word	0x00000000


	//----- nvinfo : EIATTR_CBANK_PARAM_SIZE
	.align		4
.L_299:
        /*007c*/ 	.byte	0x03, 0x19
        /*007e*/ 	.short	0x0028


	//----- nvinfo : EIATTR_PARAM_CBANK
	.align		4
        /*0080*/ 	.byte	0x04, 0x0a
        /*0082*/ 	.short	(.L_301 - .L_300)
	.align		4
.L_300:
        /*0084*/ 	.word	index@(.nv.constant0._Z11sum_mat_rowPfS_S_ll)
        /*0088*/ 	.short	0x0380
        /*008a*/ 	.short	0x0028


	//----- nvinfo : EIATTR_SW_WAR
	.align		4
.L_301:
        /*008c*/ 	.byte	0x04, 0x36
        /*008e*/ 	.short	(.L_303 - .L_302)
.L_302:
        /*0090*/ 	.word	0x00000008
.L_303:


//--------------------- .nv.info._Z6el_divPfS_S_lll --------------------------
	.section	.nv.info._Z6el_divPfS_S_lll,"",@"SHT_CUDA_INFO"
	.sectionflags	@""
	.align	4


	//----- nvinfo : EIATTR_CUDA_API_VERSION
	.align		4
        /*0000*/ 	.byte	0x04, 0x37
        /*0002*/ 	.short	(.L_305 - .L_304)
.L_304:
        /*0004*/ 	.word	0x00000082


	//----- nvinfo : EIATTR_KPARAM_INFO
	.align		4
.L_305:
        /*0008*/ 	.byte	0x04, 0x17
        /*000a*/ 	.short	(.L_307 - .L_306)
.L_306:
        /*000c*/ 	.word	0x00000000
        /*0010*/ 	.short	0x0005
        /*0012*/ 	.short	0x0028
        /*0014*/ 	.byte	0x00, 0xf0, 0x21, 0x00


	//----- nvinfo : EIATTR_KPARAM_INFO
	.align		4
.L_307:
        /*0018*/ 	.byte	0x04, 0x17
        /*001a*/ 	.short	(.L_309 - .L_308)
.L_308:
        /*001c*/ 	.word	0x00000000
        /*0020*/ 	.short	0x0004
        /*0022*/ 	.short	0x0020
        /*0024*/ 	.byte	0x00, 0xf0, 0x21, 0x00


	//----- nvinfo : EIATTR_KPARAM_INFO
	.align		4
.L_309:
        /*0028*/ 	.byte	0x04, 0x17
        /*002a*/ 	.short	(.L_311 - .L_310)
.L_310:
        /*002c*/ 	.word	0x00000000
        /*0030*/ 	.short	0x0003
        /*0032*/ 	.short	0x0018
        /*0034*/ 	.byte	0x00, 0xf0, 0x21, 0x00


	//----- nvinfo : EIATTR_KPARAM_INFO
	.align		4
.L_311:
        /*0038*/ 	.byte	0x04, 0x17
        /*003a*/ 	.short	(.L_313 - .L_312)
.L_312:
        /*003c*/ 	.word	0x00000000
        /*0040*/ 	.short	0x0002
        /*0042*/ 	.short	0x0010
        /*0044*/ 	.byte	0x00, 0xf5, 0x21, 0x00


	//----- nvinfo : EIATTR_KPARAM_INFO
	.align		4
.L_313:
        /*0048*/ 	.byte	0x04, 0x17
        /*004a*/ 	.short	(.L_315 - .L_314)
.L_314:
        /*004c*/ 	.word	0x00000000
        /*0050*/ 	.short	0x0001
        /*0052*/ 	.short	0x0008
        /*0054*/ 	.byte	0x00, 0xf5, 0x21, 0x00


	//----- nvinfo : EIATTR_KPARAM_INFO
	.align		4
.L_315:
        /*0058*/ 	.byte	0x04, 0x17
        /*005a*/ 	.short	(.L_317 - .L_316)
.L_316:
        /*005c*/ 	.word	0x00000000
        /*0060*/ 	.short	0x0000
        /*0062*/ 	.short	0x0000
        /*0064*/ 	.byte	0x00, 0xf5, 0x21, 0x00


	//----- nvinfo : EIATTR_SPARSE_MMA_MASK
	.align		4
.L_317:
        /*0068*/ 	.byte	0x03, 0x50
        /*006a*/ 	.short	0x0000


	//----- nvinfo : EIATTR_MAXREG_COUNT
	.align		4
        /*006c*/ 	.byte	0x03, 0x1b
        /*006e*/ 	.short	0x00ff


	//----- nvinfo : EIATTR_MERCURY_ISA_VERSION
	.align		4
        /*0070*/ 	.byte	0x03, 0x5f
        /*0072*/ 	.short	0x0101


	//----- nvinfo : EIATTR_VRC_CTA_INIT_COUNT
	.align		4
        /*0074*/ 	.byte	0x02, 0x4a
	.zero		1
	.zero		1


	//----- nvinfo : EIATTR_EXIT_INSTR_OFFSETS
	.align		4
        /*0078*/ 	.byte	0x04, 0x1c
        /*007a*/ 	.short	(.L_319 - .L_318)


	//   ....[0]....
.L_318:
        /*007c*/ 	.word	0x000000d0


	//   ....[1]....
        /*0080*/ 	.word	0x000002f0


	//   ....[2]....
        /*0084*/ 	.word	0x000004a0


	//----- nvinfo : EIATTR_CRS_STACK_SIZE
	.align		4
.L_319:
        /*0088*/ 	.byte	0x04, 0x1e
        /*008a*/ 	.short	(.L_321 - .L_320)
.L_320:
        /*008c*/ 	.word	0x00000000


	//----- nvinfo : EIATTR_CBANK_PARAM_SIZE
	.align		4
.L_321:
        /*0090*/ 	.byte	0x03, 0x19
        /*0092*/ 	.short	0x0030


	//----- nvinfo : EIATTR_PARAM_CBANK
	.align		4
        /*0094*/ 	.byte	0x04, 0x0a
        /*0096*/ 	.short	(.L_323 - .L_322)
	.align		4
.L_322:
        /*0098*/ 	.word	index@(.nv.constant0._Z6el_divPfS_S_lll)
        /*009c*/ 	.short	0x0380
        /*009e*/ 	.short	0x0030


	//----- nvinfo : EIATTR_SW_WAR
	.align		4
.L_323:
        /*00a0*/ 	.byte	0x04, 0x36
        /*00a2*/ 	.short	(.L_325 - .L_324)
.L_324:
        /*00a4*/ 	.word	0x00000008
.L_325:


//--------------------- .nv.info._Z7el_multPfS_S_lll --------------------------
	.section	.nv.info._Z7el_multPfS_S_lll,"",@"SHT_CUDA_INFO"
	.sectionflags	@""
	.align	4


	//----- nvinfo : EIATTR_CUDA_API_VERSION
	.align		4
        /*0000*/ 	.byte	0x04, 0x37
        /*0002*/ 	.short	(.L_327 - .L_326)
.L_326:
        /*0004*/ 	.word	0x00000082


	//----- nvinfo : EIATTR_KPARAM_INFO
	.align		4
.L_327:
        /*0008*/ 	.byte	0x04, 0x17
        /*000a*/ 	.short	(.L_329 - .L_328)
.L_328:
        /*000c*/ 	.word	0x00000000
        /*0010*/ 	.short	0x0005
        /*0012*/ 	.short	0x0028
        /*0014*/ 	.byte	0x00, 0xf0, 0x21, 0x00


	//----- nvinfo : EIATTR_KPARAM_INFO
	.align		4
.L_329:
        /*0018*/ 	.byte	0x04, 0x17
        /*001a*/ 	.short	(.L_331 - .L_330)
.L_330:
        /*001c*/ 	.word	0x00000000
        /*0020*/ 	.short	0x0004
        /*0022*/ 	.short	0x0020
        /*0024*/ 	.byte	0x00, 0xf0, 0x21, 0x00


	//----- nvinfo : EIATTR_KPARAM_INFO
	.align		4
.L_331:
        /*0028*/ 	.byte	0x04, 0x17
        /*002a*/ 	.short	(.L_333 - .L_332)
.L_332:
        /*002c*/ 	.word	0x00000000
        /*0030*/ 	.short	0x0003
        /*0032*/ 	.short	0x0018
        /*0034*/ 	.byte	0x00, 0xf0, 0x21, 0x00


	//----- nvinfo : EIATTR_KPARAM_INFO
	.align		4
.L_333:
        /*0038*/ 	.byte	0x04, 0x17
        /*003a*/ 	.short	(.L_335 - .L_334)
.L_334:
        /*003c*/ 	.word	0x00000000
        /*0040*/ 	.short	0x0002
        /*0042*/ 	.short	0x0010
        /*0044*/ 	.byte	0x00, 0xf5, 0x21, 0x00


	//----- nvinfo : EIATTR_KPARAM_INFO
	.align		4
.L_335:
        /*0048*/ 	.byte	0x04, 0x17
        /*004a*/ 	.short	(.L_337 - .L_336)
.L_336:
        /*004c*/ 	.word	0x00000000
        /*0050*/ 	.short	0x0001
        /*0052*/ 	.short	0x0008
        /*0054*/ 	.byte	0x00, 0xf5, 0x21, 0x00


	//----- nvinfo : EIATTR_KPARAM_INFO
	.align		4
.L_337:
        /*0058*/ 	.byte	0x04, 0x17
        /*005a*/ 	.short	(.L_339 - .L_338)
.L_338:
        /*005c*/ 	.word	0x00000000
        /*0060*/ 	.short	0x0000
        /*0062*/ 	.short	0x0000
        /*0064*/ 	.byte	0x00, 0xf5, 0x21, 0x00


	//----- nvinfo : EIATTR_SPARSE_MMA_MASK
	.align		4
.L_339:
        /*0068*/ 	.byte	0x03, 0x50
        /*006a*/ 	.short	0x0000


	//----- nvinfo : EIATTR_MAXREG_COUNT
	.align		4
        /*006c*/ 	.byte	0x03, 0x1b
        /*006e*/ 	.short	0x00ff


	//----- nvinfo : EIATTR_MERCURY_ISA_VERSION
	.align		4
        /*0070*/ 	.byte	0x03, 0x5f
        /*0072*/ 	.short	0x0101


	//----- nvinfo : EIATTR_VRC_CTA_INIT_COUNT
	.align		4
        /*0074*/ 	.byte	0x02, 0x4a
	.zero		1
	.zero		1


	//----- nvinfo : EIATTR_EXIT_INSTR_OFFSETS
	.align		4
        /*0078*/ 	.byte	0x04, 0x1c
        /*007a*/ 	.short	(.L_341 - .L_340)


	//   ....[0]....
.L_340:
        /*007c*/ 	.word	0x000000d0


	//   ....[1]....
        /*0080*/ 	.word	0x00000220


	//   ....[2]....
        /*0084*/ 	.word	0x00000310


	//----- nvinfo : EIATTR_CBANK_PARAM_SIZE
	.align		4
.L_341:
        /*0088*/ 	.byte	0x03, 0x19
        /*008a*/ 	.short	0x0030


	//----- nvinfo : EIATTR_PARAM_CBANK
	.align		4
        /*008c*/ 	.byte	0x04, 0x0a
        /*008e*/ 	.short	(.L_343 - .L_342)
	.align		4
.L_342:
        /*0090*/ 	.word	index@(.nv.constant0._Z7el_multPfS_S_lll)
        /*0094*/ 	.short	0x0380
        /*0096*/ 	.short	0x0030


	//----- nvinfo : EIATTR_SW_WAR
	.align		4
.L_343:
        /*0098*/ 	.byte	0x04, 0x36
        /*009a*/ 	.short	(.L_345 - .L_344)
.L_344:
        /*009c*/ 	.word	0x00000008
.L_345:


//--------------------- .nv.info._Z3sumfPffS_S_ll --------------------------
	.section	.nv.info._Z3sumfPffS_S_ll,"",@"SHT_CUDA_INFO"
	.sectionflags	@""
	.align	4


	//----- nvinfo : EIATTR_CUDA_API_VERSION
	.align		4
        /*0000*/ 	.byte	0x04, 0x37
        /*0002*/ 	.short	(.L_347 - .L_346)
.L_346:
        /*0004*/ 	.word	0x00000082


	//----- nvinfo : EIATTR_KPARAM_INFO
	.align		4
.L_347:
        /*0008*/ 	.byte	0x04, 0x17
        /*000a*/ 	.short	(.L_349 - .L_348)
.L_348:
        /*000c*/ 	.word	0x00000000
        /*0010*/ 	.short	0x0006
        /*0012*/ 	.short	0x0030
        /*0014*/ 	.byte	0x00, 0xf0, 0x21, 0x00


	//----- nvinfo : EIATTR_KPARAM_INFO
	.align		4
.L_349:
        /*0018*/ 	.byte	0x04, 0x17
        /*001a*/ 	.short	(.L_351 - .L_350)
.L_350:
        /*001c*/ 	.word	0x00000000
        /*0020*/ 	.short	0x0005
        /*0022*/ 	.short	0x0028
        /*0024*/ 	.byte	0x00, 0xf0, 0x21, 0x00


	//----- nvinfo : EIATTR_KPARAM_INFO
	.align		4
.L_351:
        /*0028*/ 	.byte	0x04, 0x17
        /*002a*/ 	.short	(.L_353 - .L_352)
.L_352:
        /*002c*/ 	.word	0x00000000
        /*0030*/ 	.short	0x0004
        /*0032*/ 	.short	0x0020
        /*0034*/ 	.byte	0x00, 0xf5, 0x21, 0x00


	//----- nvinfo : EIATTR_KPARAM_INFO
	.align		4
.L_353:
        /*0038*/ 	.byte	0x04, 0x17
        /*003a*/ 	.short	(.L_355 - .L_354)
.L_354:
        /*003c*/ 	.word	0x00000000
        /*0040*/ 	.short	0x0003
        /*0042*/ 	.short	0x0018
        /*0044*/ 	.byte	0x00, 0xf5, 0x21, 0x00


	//----- nvinfo : EIATTR_KPARAM_INFO
	.align		4
.L_355:
        /*0048*/ 	.byte	0x04, 0x17
        /*004a*/ 	.short	(.L_357 - .L_356)
.L_356:
        /*004c*/ 	.word	0x00000000
        /*0050*/ 	.short	0x0002
        /*0052*/ 	.short	0x0010
        /*0054*/ 	.byte	0x00, 0xf0, 0x11, 0x00


	//----- nvinfo : EIATTR_KPARAM_INFO
	.align		4
.L_357:
        /*0058*/ 	.byte	0x04, 0x17
        /*005a*/ 	.short	(.L_359 - .L_358)
.L_358:
        /*005c*/ 	.word	0x00000000
        /*0060*/ 	.short	0x0001
        /*0062*/ 	.short	0x0008
        /*0064*/ 	.byte	0x00, 0xf5, 0x21, 0x00


	//----- nvinfo : EIATTR_KPARAM_INFO
	.align		4
.L_359:
        /*0068*/ 	.byte	0x04, 0x17
        /*006a*/ 	.short	(.L_361 - .L_360)
.L_360:
        /*006c*/ 	.word	0x00000000
        /*0070*/ 	.short	0x0000
        /*0072*/ 	.short	0x0000
        /*0074*/ 	.byte	0x00, 0xf0, 0x11, 0x00


	//----- nvinfo : EIATTR_SPARSE_MMA_MASK
	.align		4
.L_361:
        /*0078*/ 	.byte	0x03, 0x50
        /*007a*/ 	.short	0x0000


	//----- nvinfo : EIATTR_MAXREG_COUNT
	.align		4
        /*007c*/ 	.byte	0x03, 0x1b
        /*007e*/ 	.short	0x00ff


	//----- nvinfo : EIATTR_MERCURY_ISA_VERSION
	.align		4
        /*0080*/ 	.byte	0x03, 0x5f
        /*0082*/ 	.short	0x0101


	//----- nvinfo : EIATTR_VRC_CTA_INIT_COUNT
	.align		4
        /*0084*/ 	.byte	0x02, 0x4a
	.zero		1
	.zero		1


	//----- nvinfo : EIATTR_EXIT_INSTR_OFFSETS
	.align		4
        /*0088*/ 	.byte	0x04, 0x1c
        /*008a*/ 	.short	(.L_363 - .L_362)


	//   ....[0]....
.L_362:
        /*008c*/ 	.word	0x00000080


	//   ....[1]....
        /*0090*/ 	.word	0x00000220


	//   ....[2]....
        /*0094*/ 	.word	0x00000350


	//----- nvinfo : EIATTR_CBANK_PARAM_SIZE
	.align		4
.L_363:
        /*0098*/ 	.byte	0x03, 0x19
        /*009a*/ 	.short	0x0038


	//----- nvinfo : EIATTR_PARAM_CBANK
	.align		4
        /*009c*/ 	.byte	0x04, 0x0a
        /*009e*/ 	.short	(.L_365 - .L_364)
	.align		4
.L_364:
        /*00a0*/ 	.word	index@(.nv.constant0._Z3sumfPffS_S_ll)
        /*00a4*/ 	.short	0x0380
        /*00a6*/ 	.short	0x0038


	//----- nvinfo : EIATTR_SW_WAR
	.align		4
.L_365:
        /*00a8*/ 	.byte	0x04, 0x36
        /*00aa*/ 	.short	(.L_367 - .L_366)
.L_366:
        /*00ac*/ 	.word	0x00000008
.L_367:


//--------------------- .nv.info._Z16reduce_array_sumPflS_ --------------------------
	.section	.nv.info._Z16reduce_array_sumPflS_,"",@"SHT_CUDA_INFO"
	.sectionflags	@""
	.align	4


	//----- nvinfo : EIATTR_CUDA_API_VERSION
	.align		4
        /*0000*/ 	.byte	0x04, 0x37
        /*0002*/ 	.short	(.L_369 - .L_368)
.L_368:
        /*0004*/ 	.word	0x00000082


	//----- nvinfo : EIATTR_KPARAM_INFO
	.align		4
.L_369:
        /*0008*/ 	.byte	0x04, 0x17
        /*000a*/ 	.short	(.L_371 - .L_370)
.L_370:
        /*000c*/ 	.word	0x00000000
        /*0010*/ 	.short	0x0002
        /*0012*/ 	.short	0x0010
        /*0014*/ 	.byte	0x00, 0xf5, 0x21, 0x00


	//----- nvinfo : EIATTR_KPARAM_INFO
	.align		4
.L_371:
        /*0018*/ 	.byte	0x04, 0x17
        /*001a*/ 	.short	(.L_373 - .L_372)
.L_372:
        /*001c*/ 	.word	0x00000000
        /*0020*/ 	.short	0x0001
        /*0022*/ 	.short	0x0008
        /*0024*/ 	.byte	0x00, 0xf0, 0x21, 0x00


	//----- nvinfo : EIATTR_KPARAM_INFO
	.align		4
.L_373:
        /*0028*/ 	.byte	0x04, 0x17
        /*002a*/ 	.short	(.L_375 - .L_374)
.L_374:
        /*002c*/ 	.word	0x00000000
        /*0030*/ 	.short	0x0000
        /*0032*/ 	.short	0x0000
        /*0034*/ 	.byte	0x00, 0xf5, 0x21, 0x00


	//----- nvinfo : EIATTR_SPARSE_MMA_MASK
	.align		4
.L_375:
        /*0038*/ 	.byte	0x03, 0x50
        /*003a*/ 	.short	0x0000


	//----- nvinfo : EIATTR_MAXREG_COUNT
	.align		4
        /*003c*/ 	.byte	0x03, 0x1b
        /*003e*/ 	.short	0x00ff


	//----- nvinfo : EIATTR_MERCURY_ISA_VERSION
	.align		4
        /*0040*/ 	.byte	0x03, 0x5f
        /*0042*/ 	.short	0x0101


	//----- nvinfo : EIATTR_VRC_CTA_INIT_COUNT
	.align		4
        /*0044*/ 	.byte	0x02, 0x4a
	.zero		1
	.zero		1


	//----- nvinfo : EIATTR_EXIT_INSTR_OFFSETS
	.align		4
        /*0048*/ 	.byte	0x04, 0x1c
        /*004a*/ 	.short	(.L_377 - .L_376)


	//   ....[0]....
.L_376:
        /*004c*/ 	.word	0x00000080


	//   ....[1]....
        /*0050*/ 	.word	0x00000100


	//----- nvinfo : EIATTR_CBANK_PARAM_SIZE
	.align		4
.L_377:
        /*0054*/ 	.byte	0x03, 0x19
        /*0056*/ 	.short	0x0018


	//----- nvinfo : EIATTR_PARAM_CBANK
	.align		4
        /*0058*/ 	.byte	0x04, 0x0a
        /*005a*/ 	.short	(.L_379 - .L_378)
	.align		4
.L_378:
        /*005c*/ 	.word	index@(.nv.constant0._Z16reduce_array_sumPflS_)
        /*0060*/ 	.short	0x0380
        /*0062*/ 	.short	0x0018


	//----- nvinfo : EIATTR_SW_WAR
	.align		4
.L_379:
        /*0064*/ 	.byte	0x04, 0x36
        /*0066*/ 	.short	(.L_381 - .L_380)
.L_380:
        /*0068*/ 	.word	0x00000008
.L_381:


//--------------------- .nv.info._Z4maskPffll     --------------------------
	.section	.nv.info._Z4maskPffll,"",@"SHT_CUDA_INFO"
	.sectionflags	@""
	.align	4


	//----- nvinfo : EIATTR_CUDA_API_VERSION
	.align		4
        /*0000*/ 	.byte	0x04, 0x37
        /*0002*/ 	.short	(.L_383 - .L_382)
.L_382:
        /*0004*/ 	.word	0x00000082


	//----- nvinfo : EIATTR_KPARAM_INFO
	.align		4
.L_383:
        /*0008*/ 	.byte	0x04, 0x17
        /*000a*/ 	.short	(.L_385 - .L_384)
.L_384:
        /*000c*/ 	.word	0x00000000
        /*0010*/ 	.short	0x0003
        /*0012*/ 	.short	0x0018
        /*0014*/ 	.byte	0x00, 0xf0, 0x21, 0x00


	//----- nvinfo : EIATTR_KPARAM_INFO
	.align		4
.L_385:
        /*0018*/ 	.byte	0x04, 0x17
        /*001a*/ 	.short	(.L_387 - .L_386)
.L_386:
        /*001c*/ 	.word	0x00000000
        /*0020*/ 	.short	0x0002
        /*0022*/ 	.short	0x0010
        /*0024*/ 	.byte	0x00, 0xf0, 0x21, 0x00


	//----- nvinfo : EIATTR_KPARAM_INFO
	.align		4
.L_387:
        /*0028*/ 	.byte	0x04, 0x17
        /*002a*/ 	.short	(.L_389 - .L_388)
.L_388:
        /*002c*/ 	.word	0x00000000
        /*0030*/ 	.short	0x0001
        /*0032*/ 	.short	0x0008
        /*0034*/ 	.byte	0x00, 0xf0, 0x11, 0x00


	//----- nvinfo : EIATTR_KPARAM_INFO
	.align		4
.L_389:
        /*0038*/ 	.byte	0x04, 0x17
        /*003a*/ 	.short	(.L_391 - .L_390)
.L_390:
        /*003c*/ 	.word	0x00000000
        /*0040*/ 	.short	0x0000
        /*0042*/ 	.short	0x0000
        /*0044*/ 	.byte	0x00, 0xf5, 0x21, 0x00


	//----- nvinfo : EIATTR_SPARSE_MMA_MASK
	.align		4
.L_391:
        /*0048*/ 	.byte	0x03, 0x50
        /*004a*/ 	.short	0x0000


	//----- nvinfo : EIATTR_MAXREG_COUNT
	.align		4
        /*004c*/ 	.byte	0x03, 0x1b
        /*004e*/ 	.short	0x00ff


	//----- nvinfo : EIATTR_MERCURY_ISA_VERSION
	.align		4
        /*0050*/ 	.byte	0x03, 0x5f
        /*0052*/ 	.short	0x0101


	//----- nvinfo : EIATTR_VRC_CTA_INIT_COUNT
	.align		4
        /*0054*/ 	.byte	0x02, 0x4a
	.zero		1
	.zero		1


	//----- nvinfo : EIATTR_EXIT_INSTR_OFFSETS
	.align		4
        /*0058*/ 	.byte	0x04, 0x1c
        /*005a*/ 	.short	(.L_393 - .L_392)


	//   ....[0]....
.L_392:
        /*005c*/ 	.word	0x000000d0


	//   ....[1]....
        /*0060*/ 	.word	0x00000160


	//----- nvinfo : EIATTR_CBANK_PARAM_SIZE
	.align		4
.L_393:
        /*0064*/ 	.byte	0x03, 0x19
        /*0066*/ 	.short	0x0020


	//----- nvinfo : EIATTR_PARAM_CBANK
	.align		4
        /*0068*/ 	.byte	0x04, 0x0a
        /*006a*/ 	.short	(.L_395 - .L_394)
	.align		4
.L_394:
        /*006c*/ 	.word	index@(.nv.constant0._Z4maskPffll)
        /*0070*/ 	.short	0x0380
        /*0072*/ 	.short	0x0020


	//----- nvinfo : EIATTR_SW_WAR
	.align		4
.L_395:
        /*0074*/ 	.byte	0x04, 0x36
        /*0076*/ 	.short	(.L_397 - .L_396)
.L_396:
        /*0078*/ 	.word	0x00000008
.L_397:


//--------------------- .nv.info._Z3sqrPfll       --------------------------
	.section	.nv.info._Z3sqrPfll,"",@"SHT_CUDA_INFO"
	.sectionflags	@""
	.align	4


	//----- nvinfo : EIATTR_CUDA_API_VERSION
	.align		4
        /*0000*/ 	.byte	0x04, 0x37
        /*0002*/ 	.short	(.L_399 - .L_398)
.L_398:
        /*0004*/ 	.word	0x00000082


	//----- nvinfo : EIATTR_KPARAM_INFO
	.align		4
.L_399:
        /*0008*/ 	.byte	0x04, 0x17
        /*000a*/ 	.short	(.L_401 - .L_400)
.L_400:
        /*000c*/ 	.word	0x00000000
        /*0010*/ 	.short	0x0002
        /*0012*/ 	.short	0x0010
        /*0014*/ 	.byte	0x00, 0xf0, 0x21, 0x00


	//----- nvinfo : EIATTR_KPARAM_INFO
	.align		4
.L_401:
        /*0018*/ 	.byte	0x04, 0x17
        /*001a*/ 	.short	(.L_403 - .L_402)
.L_402:
        /*001c*/ 	.word	0x00000000
        /*0020*/ 	.short	0x0001
        /*0022*/ 	.short	0x0008
        /*0024*/ 	.byte	0x00, 0xf0, 0x21, 0x00


	//----- nvinfo : EIATTR_KPARAM_INFO
	.align		4
.L_403:
        /*0028*/ 	.byte	0x04, 0x17
        /*002a*/ 	.short	(.L_405 - .L_404)
.L_404:
        /*002c*/ 	.word	0x00000000
        /*0030*/ 	.short	0x0000
        /*0032*/ 	.short	0x0000
        /*0034*/ 	.byte	0x00, 0xf5, 0x21, 0x00


	//----- nvinfo : EIATTR_SPARSE_MMA_MASK
	.align		4
.L_405:
        /*0038*/ 	.byte	0x03, 0x50
        /*003a*/ 	.short	0x0000


	//----- nvinfo : EIATTR_MAXREG_COUNT
	.align		4
        /*003c*/ 	.byte	0x03, 0x1b
        /*003e*/ 	.short	0x00ff


	//----- nvinfo : EIATTR_MERCURY_ISA_VERSION
	.align		4
        /*0040*/ 	.byte	0x03, 0x5f
        /*0042*/ 	.short	0x0101


	//----- nvinfo : EIATTR_VRC_CTA_INIT_COUNT
	.align		4
        /*0044*/ 	.byte	0x02, 0x4a
	.zero		1
	.zero		1


	//----- nvinfo : EIATTR_EXIT_INSTR_OFFSETS
	.align		4
        /*0048*/ 	.byte	0x04, 0x1c
        /*004a*/ 	.short	(.L_407 - .L_406)


	//   ....[0]....
.L_406:
        /*004c*/ 	.word	0x000000e0


	//   ....[1]....
        /*0050*/ 	.word	0x00000160


	//----- nvinfo : EIATTR_CBANK_PARAM_SIZE
	.align		4
.L_407:
        /*0054*/ 	.byte	0x03, 0x19
        /*0056*/ 	.short	0x0018


	//----- nvinfo : EIATTR_PARAM_CBANK
	.align		4
        /*0058*/ 	.byte	0x04, 0x0a
        /*005a*/ 	.short	(.L_409 - .L_408)
	.align		4
.L_408:
        /*005c*/ 	.word	index@(.nv.constant0._Z3sqrPfll)
        /*0060*/ 	.short	0x0380
        /*0062*/ 	.short	0x0018


	//----- nvinfo : EIATTR_SW_WAR
	.align		4
.L_409:
        /*0064*/ 	.byte	0x04, 0x36
        /*0066*/ 	.short	(.L_411 - .L_410)
.L_410:
        /*0068*/ 	.word	0x00000008
.L_411:


//--------------------- .nv.info._Z4sqrtPfll      --------------------------
	.section	.nv.info._Z4sqrtPfll,"",@"SHT_CUDA_INFO"
	.sectionflags	@""
	.align	4


	//----- nvinfo : EIATTR_CUDA_API_VERSION
	.align		4
        /*0000*/ 	.byte	0x04, 0x37
        /*0002*/ 	.short	(.L_413 - .L_412)
.L_412:
        /*0004*/ 	.word	0x00000082


	//----- nvinfo : EIATTR_KPARAM_INFO
	.align		4
.L_413:
        /*0008*/ 	.byte	0x04, 0x17
        /*000a*/ 	.short	(.L_415 - .L_414)
.L_414:
        /*000c*/ 	.word	0x00000000
        /*0010*/ 	.short	0x0002
        /*0012*/ 	.short	0x0010
        /*0014*/ 	.byte	0x00, 0xf0, 0x21, 0x00


	//----- nvinfo : EIATTR_KPARAM_INFO
	.align		4
.L_415:
        /*0018*/ 	.byte	0x04, 0x17
        /*001a*/ 	.short	(.L_417 - .L_416)
.L_416:
        /*001c*/ 	.word	0x00000000
        /*0020*/ 	.short	0x0001
        /*0022*/ 	.short	0x0008
        /*0024*/ 	.byte	0x00, 0xf0, 0x21, 0x00


	//----- nvinfo : EIATTR_KPARAM_INFO
	.align		4
.L_417:
        /*0028*/ 	.byte	0x04, 0x17
        /*002a*/ 	.short	(.L_419 - .L_418)
.L_418:
        /*002c*/ 	.word	0x00000000
        /*0030*/ 	.short	0x0000
        /*0032*/ 	.short	0x0000
        /*0034*/ 	.byte	0x00, 0xf5, 0x21, 0x00


	//----- nvinfo : EIATTR_SPARSE_MMA_MASK
	.align		4
.L_419:
        /*0038*/ 	.byte	0x03, 0x50
        /*003a*/ 	.short	0x0000


	//----- nvinfo : EIATTR_MAXREG_COUNT
	.align		4
        /*003c*/ 	.byte	0x03, 0x1b
        /*003e*/ 	.short	0x00ff


	//----- nvinfo : EIATTR_MERCURY_ISA_VERSION
	.align		4
        /*0040*/ 	.byte	0x03, 0x5f
        /*0042*/ 	.short	0x0101


	//----- nvinfo : EIATTR_VRC_CTA_INIT_COUNT
	.align		4
        /*0044*/ 	.byte	0x02, 0x4a
	.zero		1
	.zero		1


	//----- nvinfo : EIATTR_EXIT_INSTR_OFFSETS
	.align		4
        /*0048*/ 	.byte	0x04, 0x1c
        /*004a*/ 	.short	(.L_421 - .L_420)


	//   ....[0]....
.L_420:
        /*004c*/ 	.word	0x000000e0


	//   ....[1]....
        /*0050*/ 	.word	0x00000230


	//----- nvinfo : EIATTR_CRS_STACK_SIZE
	.align		4
.L_421:
        /*0054*/ 	.byte	0x04, 0x1e
        /*0056*/ 	.short	(.L_423 - .L_422)
.L_422:
        /*0058*/ 	.word	0x00000000


	//----- nvinfo : EIATTR_CBANK_PARAM_SIZE
	.align		4
.L_423:
        /*005c*/ 	.byte	0x03, 0x19
        /*005e*/ 	.short	0x0018


	//----- nvinfo : EIATTR_PARAM_CBANK
	.align		4
        /*0060*/ 	.byte	0x04, 0x0a
        /*0062*/ 	.short	(.L_425 - .L_424)
	.align		4
.L_424:
        /*0064*/ 	.word	index@(.nv.constant0._Z4sqrtPfll)
        /*0068*/ 	.short	0x0380
        /*006a*/ 	.short	0x0018


	//----- nvinfo : EIATTR_SW_WAR
	.align		4
.L_425:
        /*006c*/ 	.byte	0x04, 0x36
        /*006e*/ 	.short	(.L_427 - .L_426)
.L_426:
        /*0070*/ 	.word	0x00000008
.L_427:


//--------------------- .nv.info._Z3expPfll       --------------------------
	.section	.nv.info._Z3expPfll,"",@"SHT_CUDA_INFO"
	.sectionflags	@""
	.align	4


	//----- nvinfo : EIATTR_CUDA_API_VERSION
	.align		4
        /*0000*/ 	.byte	0x04, 0x37
        /*0002*/ 	.short	(.L_429 - .L_428)
.L_428:
        /*0004*/ 	.word	0x00000082


	//----- nvinfo : EIATTR_KPARAM_INFO
	.align		4
.L_429:
        /*0008*/ 	.byte	0x04, 0x17
        /*000a*/ 	.short	(.L_431 - .L_430)
.L_430:
        /*000c*/ 	.word	0x00000000
        /*0010*/ 	.short	0x0002
        /*0012*/ 	.short	0x0010
        /*0014*/ 	.byte	0x00, 0xf0, 0x21, 0x00


	//----- nvinfo : EIATTR_KPARAM_INFO
	.align		4
.L_431:
        /*0018*/ 	.byte	0x04, 0x17
        /*001a*/ 	.short	(.L_433 - .L_432)
.L_432:
        /*001c*/ 	.word	0x00000000
        /*0020*/ 	.short	0x0001
        /*0022*/ 	.short	0x0008
        /*0024*/ 	.byte	0x00, 0xf0, 0x21, 0x00


	//----- nvinfo : EIATTR_KPARAM_INFO
	.align		4
.L_433:
        /*0028*/ 	.byte	0x04, 0x17
        /*002a*/ 	.short	(.L_435 - .L_434)
.L_434:
        /*002c*/ 	.word	0x00000000
        /*0030*/ 	.short	0x0000
        /*0032*/ 	.short	0x0000
        /*0034*/ 	.byte	0x00, 0xf5, 0x21, 0x00


	//----- nvinfo : EIATTR_SPARSE_MMA_MASK
	.align		4
.L_435:
        /*0038*/ 	.byte	0x03, 0x50
        /*003a*/ 	.short	0x0000


	//----- nvinfo : EIATTR_MAXREG_COUNT
	.align		4
        /*003c*/ 	.byte	0x03, 0x1b
        /*003e*/ 	.short	0x00ff


	//----- nvinfo : EIATTR_MERCURY_ISA_VERSION
	.align		4
        /*0040*/ 	.byte	0x03, 0x5f
        /*0042*/ 	.short	0x0101


	//----- nvinfo : EIATTR_VRC_CTA_INIT_COUNT
	.align		4
        /*0044*/ 	.byte	0x02, 0x4a
	.zero		1
	.zero		1


	//----- nvinfo : EIATTR_EXIT_INSTR_OFFSETS
	.align		4
        /*0048*/ 	.byte	0x04, 0x1c
        /*004a*/ 	.short	(.L_437 - .L_436)


	//   ....[0]....
.L_436:
        /*004c*/ 	.word	0x000000e0


	//   ....[1]....
        /*0050*/ 	.word	0x000001f0


	//----- nvinfo : EIATTR_CBANK_PARAM_SIZE
	.align		4
.L_437:
        /*0054*/ 	.byte	0x03, 0x19
        /*0056*/ 	.short	0x0018


	//----- nvinfo : EIATTR_PARAM_CBANK
	.align		4
        /*0058*/ 	.byte	0x04, 0x0a
        /*005a*/ 	.short	(.L_439 - .L_438)
	.align		4
.L_438:
        /*005c*/ 	.word	index@(.nv.constant0._Z3expPfll)
        /*0060*/ 	.short	0x0380
        /*0062*/ 	.short	0x0018


	//----- nvinfo : EIATTR_SW_WAR
	.align		4
.L_439:
        /*0064*/ 	.byte	0x04, 0x36
        /*0066*/ 	.short	(.L_441 - .L_440)
.L_440:
        /*0068*/ 	.word	0x00000008
.L_441:


//--------------------- .nv.info._Z3logPfll       --------------------------
	.section	.nv.info._Z3logPfll,"",@"SHT_CUDA_INFO"
	.sectionflags	@""
	.align	4


	//----- nvinfo : EIATTR_CUDA_API_VERSION
	.align		4
        /*0000*/ 	.byte	0x04, 0x37
        /*0002*/ 	.short	(.L_443 - .L_442)
.L_442:
        /*0004*/ 	.word	0x00000082


	//----- nvinfo : EIATTR_KPARAM_INFO
	.align		4
.L_443:
        /*0008*/ 	.byte	0x04, 0x17
        /*000a*/ 	.short	(.L_445 - .L_444)
.L_444:
        /*000c*/ 	.word	0x00000000
        /*0010*/ 	.short	0x0002
        /*0012*/ 	.short	0x0010
        /*0014*/ 	.byte	0x00, 0xf0, 0x21, 0x00


	//----- nvinfo : EIATTR_KPARAM_INFO
	.align		4
.L_445:
        /*0018*/ 	.byte	0x04, 0x17
        /*001a*/ 	.short	(.L_447 - .L_446)
.L_446:
        /*001c*/ 	.word	0x00000000
        /*0020*/ 	.short	0x0001
        /*0022*/ 	.short	0x0008
        /*0024*/ 	.byte	0x00, 0xf0, 0x21, 0x00


	//----- nvinfo : EIATTR_KPARAM_INFO
	.align		4
.L_447:
        /*0028*/ 	.byte	0x04, 0x17
        /*002a*/ 	.short	(.L_449 - .L_448)
.L_448:
        /*002c*/ 	.word	0x00000000
        /*0030*/ 	.short	0x0000
        /*0032*/ 	.short	0x0000
        /*0034*/ 	.byte	0x00, 0xf5, 0x21, 0x00


	//----- nvinfo : EIATTR_SPARSE_MMA_MASK
	.align		4
.L_449:
        /*0038*/ 	.byte	0x03, 0x50
        /*003a*/ 	.short	0x0000


	//----- nvinfo : EIATTR_MAXREG_COUNT
	.align		4
        /*003c*/ 	.byte	0x03, 0x1b
        /*003e*/ 	.short	0x00ff


	//----- nvinfo : EIATTR_MERCURY_ISA_VERSION
	.align		4
        /*0040*/ 	.byte	0x03, 0x5f
        /*0042*/ 	.short	0x0101


	//----- nvinfo : EIATTR_VRC_CTA_INIT_COUNT
	.align		4
        /*0044*/ 	.byte	0x02, 0x4a
	.zero		1
	.zero		1


	//----- nvinfo : EIATTR_EXIT_INSTR_OFFSETS
	.align		4
        /*0048*/ 	.byte	0x04, 0x1c
        /*004a*/ 	.short	(.L_451 - .L_450)


	//   ....[0]....
.L_450:
        /*004c*/ 	.word	0x000000e0


	//   ....[1]....
        /*0050*/ 	.word	0x000002f0


	//----- nvinfo : EIATTR_CBANK_PARAM_SIZE
	.align		4
.L_451:
        /*0054*/ 	.byte	0x03, 0x19
        /*0056*/ 	.short	0x0018


	//----- nvinfo : EIATTR_PARAM_CBANK
	.align		4
        /*0058*/ 	.byte	0x04, 0x0a
        /*005a*/ 	.short	(.L_453 - .L_452)
	.align		4
.L_452:
        /*005c*/ 	.word	index@(.nv.constant0._Z3logPfll)
        /*0060*/ 	.short	0x0380
        /*0062*/ 	.short	0x0018


	//----- nvinfo : EIATTR_SW_WAR
	.align		4
.L_453:
        /*0064*/ 	.byte	0x04, 0x36
        /*0066*/ 	.short	(.L_455 - .L_454)
.L_454:
        /*0068*/ 	.word	0x00000008
.L_455:


//--------------------- .nv.info._Z3sumPffll      --------------------------
	.section	.nv.info._Z3sumPffll,"",@"SHT_CUDA_INFO"
	.sectionflags	@""
	.align	4


	//----- nvinfo : EIATTR_CUDA_API_VERSION
	.align		4
        /*0000*/ 	.byte	0x04, 0x37
        /*0002*/ 	.short	(.L_457 - .L_456)
.L_456:
        /*0004*/ 	.word	0x00000082


	//----- nvinfo : EIATTR_KPARAM_INFO
	.align		4
.L_457:
        /*0008*/ 	.byte	0x04, 0x17
        /*000a*/ 	.short	(.L_459 - .L_458)
.L_458:
        /*000c*/ 	.word	0x00000000
        /*0010*/ 	.short	0x0003
        /*0012*/ 	.short	0x0018
        /*0014*/ 	.byte	0x00, 0xf0, 0x21, 0x00


	//----- nvinfo : EIATTR_KPARAM_INFO
	.align		4
.L_459:
        /*0018*/ 	.byte	0x04, 0x17
        /*001a*/ 	.short	(.L_461 - .L_460)
.L_460:
        /*001c*/ 	.word	0x00000000
        /*0020*/ 	.short	0x0002
        /*0022*/ 	.short	0x0010
        /*0024*/ 	.byte	0x00, 0xf0, 0x21, 0x00


	//----- nvinfo : EIATTR_KPARAM_INFO
	.align		4
.L_461:
        /*0028*/ 	.byte	0x04, 0x17
        /*002a*/ 	.short	(.L_463 - .L_462)
.L_462:
        /*002c*/ 	.word	0x00000000
        /*0030*/ 	.short	0x0001
        /*0032*/ 	.short	0x0008
        /*0034*/ 	.byte	0x00, 0xf0, 0x11, 0x00


	//----- nvinfo : EIATTR_KPARAM_INFO
	.align		4
.L_463:
        /*0038*/ 	.byte	0x04, 0x17
        /*003a*/ 	.short	(.L_465 - .L_464)
.L_464:
        /*003c*/ 	.word	0x00000000
        /*0040*/ 	.short	0x0000
        /*0042*/ 	.short	0x0000
        /*0044*/ 	.byte	0x00, 0xf5, 0x21, 0x00


	//----- nvinfo : EIATTR_SPARSE_MMA_MASK
	.align		4
.L_465:
        /*0048*/ 	.byte	0x03, 0x50
        /*004a*/ 	.short	0x0000


	//----- nvinfo : EIATTR_MAXREG_COUNT
	.align		4
        /*004c*/ 	.byte	0x03, 0x1b
        /*004e*/ 	.short	0x00ff


	//----- nvinfo : EIATTR_MERCURY_ISA_VERSION
	.align		4
        /*0050*/ 	.byte	0x03, 0x5f
        /*0052*/ 	.short	0x0101


	//----- nvinfo : EIATTR_VRC_CTA_INIT_COUNT
	.align		4
        /*0054*/ 	.byte	0x02, 0x4a
	.zero		1
	.zero		1


	//----- nvinfo : EIATTR_EXIT_INSTR_OFFSETS
	.align		4
        /*0058*/ 	.byte	0x04, 0x1c
        /*005a*/ 	.short	(.L_467 - .L_466)


	//   ....[0]....
.L_466:
        /*005c*/ 	.word	0x000000d0


	//   ....[1]....
        /*0060*/ 	.word	0x00000160


	//----- nvinfo : EIATTR_CBANK_PARAM_SIZE
	.align		4
.L_467:
        /*0064*/ 	.byte	0x03, 0x19
        /*0066*/ 	.short	0x0020


	//----- nvinfo : EIATTR_PARAM_CBANK
	.align		4
        /*0068*/ 	.byte	0x04, 0x0a
        /*006a*/ 	.short	(.L_469 - .L_468)
	.align		4
.L_468:
        /*006c*/ 	.word	index@(.nv.constant0._Z3sumPffll)
        /*0070*/ 	.short	0x0380
        /*0072*/ 	.short	0x0020


	//----- nvinfo : EIATTR_SW_WAR
	.align		4
.L_469:
        /*0074*/ 	.byte	0x04, 0x36
        /*0076*/ 	.short	(.L_471 - .L_470)
.L_470:
        /*0078*/ 	.word	0x00000008
.L_471:


//--------------------- .nv.info._Z4multPffll     --------------------------
	.section	.nv.info._Z4multPffll,"",@"SHT_CUDA_INFO"
	.sectionflags	@""
	.align	4


	//----- nvinfo : EIATTR_CUDA_API_VERSION
	.align		4
        /*0000*/ 	.byte	0x04, 0x37
        /*0002*/ 	.short	(.L_473 - .L_472)
.L_472:
        /*0004*/ 	.word	0x00000082


	//----- nvinfo : EIATTR_KPARAM_INFO
	.align		4
.L_473:
        /*0008*/ 	.byte	0x04, 0x17
        /*000a*/ 	.short	(.L_475 - .L_474)
.L_474:
        /*000c*/ 	.word	0x00000000
        /*0010*/ 	.short	0x0003
        /*0012*/ 	.short	0x0018
        /*0014*/ 	.byte	0x00, 0xf0, 0x21, 0x00


	//----- nvinfo : EIATTR_KPARAM_INFO
	.align		4
.L_475:
        /*0018*/ 	.byte	0x04, 0x17
        /*001a*/ 	.short	(.L_477 - .L_476)
.L_476:
        /*001c*/ 	.word	0x00000000
        /*0020*/ 	.short	0x0002
        /*0022*/ 	.short	0x0010
        /*0024*/ 	.byte	0x00, 0xf0, 0x21, 0x00


	//----- nvinfo : EIATTR_KPARAM_INFO
	.align		4
.L_477:
        /*0028*/ 	.byte	0x04, 0x17
        /*002a*/ 	.short	(.L_479 - .L_478)
.L_478:
        /*002c*/ 	.word	0x00000000
        /*0030*/ 	.short	0x0001
        /*0032*/ 	.short	0x0008
        /*0034*/ 	.byte	0x00, 0xf0, 0x11, 0x00


	//----- nvinfo : EIATTR_KPARAM_INFO
	.align		4
.L_479:
        /*0038*/ 	.byte	0x04, 0x17
        /*003a*/ 	.short	(.L_481 - .L_480)
.L_480:
        /*003c*/ 	.word	0x00000000
        /*0040*/ 	.short	0x0000
        /*0042*/ 	.short	0x0000
        /*0044*/ 	.byte	0x00, 0xf5, 0x21, 0x00


	//----- nvinfo : EIATTR_SPARSE_MMA_MASK
	.align		4
.L_481:
        /*0048*/ 	.byte	0x03, 0x50
        /*004a*/ 	.short	0x0000


	//----- nvinfo : EIATTR_MAXREG_COUNT
	.align		4
        /*004c*/ 	.byte	0x03, 0x1b
        /*004e*/ 	.short	0x00ff


	//----- nvinfo : EIATTR_MERCURY_ISA_VERSION
	.align		4
        /*0050*/ 	.byte	0x03, 0x5f
        /*0052*/ 	.short	0x0101


	//----- nvinfo : EIATTR_VRC_CTA_INIT_COUNT
	.align		4
        /*0054*/ 	.byte	0x02, 0x4a
	.zero		1
	.zero		1


	//----- nvinfo : EIATTR_EXIT_INSTR_OFFSETS
	.align		4
        /*0058*/ 	.byte	0x04, 0x1c
        /*005a*/ 	.short	(.L_483 - .L_482)


	//   ....[0]....
.L_482:
        /*005c*/ 	.word	0x000000d0


	//   ....[1]....
        /*0060*/ 	.word	0x00000160


	//----- nvinfo : EIATTR_CBANK_PARAM_SIZE
	.align		4
.L_483:
        /*0064*/ 	.byte	0x03, 0x19
        /*0066*/ 	.short	0x0020


	//----- nvinfo : EIATTR_PARAM_CBANK
	.align		4
        /*0068*/ 	.byte	0x04, 0x0a
        /*006a*/ 	.short	(.L_485 - .L_484)
	.align		4
.L_484:
        /*006c*/ 	.word	index@(.nv.constant0._Z4multPffll)
        /*0070*/ 	.short	0x0380
        /*0072*/ 	.short	0x0020


	//----- nvinfo : EIATTR_SW_WAR
	.align		4
.L_485:
        /*0074*/ 	.byte	0x04, 0x36
        /*0076*/ 	.short	(.L_487 - .L_486)
.L_486:
        /*0078*/ 	.word	0x00000008
.L_487:


//--------------------- .nv.info._Z3setPffll      --------------------------
	.section	.nv.info._Z3setPffll,"",@"SHT_CUDA_INFO"
	.sectionflags	@""
	.align	4


	//----- nvinfo : EIATTR_CUDA_API_VERSION
	.align		4
        /*0000*/ 	.byte	0x04, 0x37
        /*0002*/ 	.short	(.L_489 - .L_488)
.L_488:
        /*0004*/ 	.word	0x00000082


	//----- nvinfo : EIATTR_KPARAM_INFO
	.align		4
.L_489:
        /*0008*/ 	.byte	0x04, 0x17
        /*000a*/ 	.short	(.L_491 - .L_490)
.L_490:
        /*000c*/ 	.word	0x00000000
        /*0010*/ 	.short	0x0003
        /*0012*/ 	.short	0x0018
        /*0014*/ 	.byte	0x00, 0xf0, 0x21, 0x00


	//----- nvinfo : EIATTR_KPARAM_INFO
	.align		4
.L_491:
        /*0018*/ 	.byte	0x04, 0x17
        /*001a*/ 	.short	(.L_493 - .L_492)
.L_492:
        /*001c*/ 	.word	0x00000000
        /*0020*/ 	.short	0x0002
        /*0022*/ 	.short	0x0010
        /*0024*/ 	.byte	0x00, 0xf0, 0x21, 0x00


	//----- nvinfo : EIATTR_KPARAM_INFO
	.align		4
.L_493:
        /*0028*/ 	.byte	0x04, 0x17
        /*002a*/ 	.short	(.L_495 - .L_494)
.L_494:
        /*002c*/ 	.word	0x00000000
        /*0030*/ 	.short	0x0001
        /*0032*/ 	.short	0x0008
        /*0034*/ 	.byte	0x00, 0xf0, 0x11, 0x00


	//----- nvinfo : EIATTR_KPARAM_INFO
	.align		4
.L_495:
        /*0038*/ 	.byte	0x04, 0x17
        /*003a*/ 	.short	(.L_497 - .L_496)
.L_496:
        /*003c*/ 	.word	0x00000000
        /*0040*/ 	.short	0x0000
        /*0042*/ 	.short	0x0000
        /*0044*/ 	.byte	0x00, 0xf5, 0x21, 0x00


	//----- nvinfo : EIATTR_SPARSE_MMA_MASK
	.align		4
.L_497:
        /*0048*/ 	.byte	0x03, 0x50
        /*004a*/ 	.short	0x0000


	//----- nvinfo : EIATTR_MAXREG_COUNT
	.align		4
        /*004c*/ 	.byte	0x03, 0x1b
        /*004e*/ 	.short	0x00ff


	//----- nvinfo : EIATTR_MERCURY_ISA_VERSION
	.align		4
        /*0050*/ 	.byte	0x03, 0x5f
        /*0052*/ 	.short	0x0101


	//----- nvinfo : EIATTR_VRC_CTA_INIT_COUNT
	.align		4
        /*0054*/ 	.byte	0x02, 0x4a
	.zero		1
	.zero		1


	//----- nvinfo : EIATTR_EXIT_INSTR_OFFSETS
	.align		4
        /*0058*/ 	.byte	0x04, 0x1c
        /*005a*/ 	.short	(.L_499 - .L_498)


	//   ....[0]....
.L_498:
        /*005c*/ 	.word	0x000000d0


	//   ....[1]....
        /*0060*/ 	.word	0x00000140


	//----- nvinfo : EIATTR_CBANK_PARAM_SIZE
	.align		4
.L_499:
        /*0064*/ 	.byte	0x03, 0x19
        /*0066*/ 	.short	0x0020


	//----- nvinfo : EIATTR_PARAM_CBANK
	.align		4
        /*0068*/ 	.byte	0x04, 0x0a
        /*006a*/ 	.short	(.L_501 - .L_500)
	.align		4
.L_500:
        /*006c*/ 	.word	index@(.nv.constant0._Z3setPffll)
        /*0070*/ 	.short	0x0380
        /*0072*/ 	.short	0x0020


	//----- nvinfo : EIATTR_SW_WAR
	.align		4
.L_501:
        /*0074*/ 	.byte	0x04, 0x36
        /*0076*/ 	.short	(.L_503 - .L_502)
.L_502:
        /*0078*/ 	.word	0x00000008
.L_503:


//--------------------- .nv.info._Z4fillPfS_iiiiiii --------------------------
	.section	.nv.info._Z4fillPfS_iiiiiii,"",@"SHT_CUDA_INFO"
	.sectionflags	@""
	.align	4


	//----- nvinfo : EIATTR_CUDA_API_VERSION
	.align		4
        /*0000*/ 	.byte	0x04, 0x37
        /*0002*/ 	.short	(.L_505 - .L_504)
.L_504:
        /*0004*/ 	.word	0x00000082


	//----- nvinfo : EIATTR_KPARAM_INFO
	.align		4
.L_505:
        /*0008*/ 	.byte	0x04, 0x17
        /*000a*/ 	.short	(.L_507 - .L_506)
.L_506:
        /*000c*/ 	.word	0x00000000
        /*0010*/ 	.short	0x0008
        /*0012*/ 	.short	0x0028
        /*0014*/ 	.byte	0x00, 0xf0, 0x11, 0x00


	//----- nvinfo : EIATTR_KPARAM_INFO
	.align		4
.L_507:
        /*0018*/ 	.byte	0x04, 0x17
        /*001a*/ 	.short	(.L_509 - .L_508)
.L_508:
        /*001c*/ 	.word	0x00000000
        /*0020*/ 	.short	0x0007
        /*0022*/ 	.short	0x0024
        /*0024*/ 	.byte	0x00, 0xf0, 0x11, 0x00


	//----- nvinfo : EIATTR_KPARAM_INFO
	.align		4
.L_509:
        /*0028*/ 	.byte	0x04, 0x17
        /*002a*/ 	.short	(.L_511 - .L_510)
.L_510:
        /*002c*/ 	.word	0x00000000
        /*0030*/ 	.short	0x0006
        /*0032*/ 	.short	0x0020
        /*0034*/ 	.byte	0x00, 0xf0, 0x11, 0x00


	//----- nvinfo : EIATTR_KPARAM_INFO
	.align		4
.L_511:
        /*0038*/ 	.byte	0x04, 0x17
        /*003a*/ 	.short	(.L_513 - .L_512)
.L_512:
        /*003c*/ 	.word	0x00000000
        /*0040*/ 	.short	0x0005
        /*0042*/ 	.short	0x001c
        /*0044*/ 	.byte	0x00, 0xf0, 0x11, 0x00


	//----- nvinfo : EIATTR_KPARAM_INFO
	.align		4
.L_513:
        /*0048*/ 	.byte	0x04, 0x17
        /*004a*/ 	.short	(.L_515 - .L_514)
.L_514:
        /*004c*/ 	.word	0x00000000
        /*0050*/ 	.short	0x0004
        /*0052*/ 	.short	0x0018
        /*0054*/ 	.byte	0x00, 0xf0, 0x11, 0x00


	//----- nvinfo : EIATTR_KPARAM_INFO
	.align		4
.L_515:
        /*0058*/ 	.byte	0x04, 0x17
        /*005a*/ 	.short	(.L_517 - .L_516)
.L_516:
        /*005c*/ 	.word	0x00000000
        /*0060*/ 	.short	0x0003
        /*0062*/ 	.short	0x0014
        /*0064*/ 	.byte	0x00, 0xf0, 0x11, 0x00


	//----- nvinfo : EIATTR_KPARAM_INFO
	.align		4
.L_517:
        /*0068*/ 	.byte	0x04, 0x17
        /*006a*/ 	.short	(.L_519 - .L_518)
.L_518:
        /*006c*/ 	.word	0x00000000
        /*0070*/ 	.short	0x0002
        /*0072*/ 	.short	0x0010
        /*0074*/ 	.byte	0x00, 0xf0, 0x11, 0x00


	//----- nvinfo : EIATTR_KPARAM_INFO
	.align		4
.L_519:
        /*0078*/ 	.byte	0x04, 0x17
        /*007a*/ 	.short	(.L_521 - .L_520)
.L_520:
        /*007c*/ 	.word	0x00000000
        /*0080*/ 	.short	0x0001
        /*0082*/ 	.short	0x0008
        /*0084*/ 	.byte	0x00, 0xf5, 0x21, 0x00


	//----- nvinfo : EIATTR_KPARAM_INFO
	.align		4
.L_521:
        /*0088*/ 	.byte	0x04, 0x17
        /*008a*/ 	.short	(.L_523 - .L_522)
.L_522:
        /*008c*/ 	.word	0x00000000
        /*0090*/ 	.short	0x0000
        /*0092*/ 	.short	0x0000
        /*0094*/ 	.byte	0x00, 0xf5, 0x21, 0x00


	//----- nvinfo : EIATTR_SPARSE_MMA_MASK
	.align		4
.L_523:
        /*0098*/ 	.byte	0x03, 0x50
        /*009a*/ 	.short	0x0000


	//----- nvinfo : EIATTR_MAXREG_COUNT
	.align		4
        /*009c*/ 	.byte	0x03, 0x1b
        /*009e*/ 	.short	0x00ff


	//----- nvinfo : EIATTR_MERCURY_ISA_VERSION
	.align		4
        /*00a0*/ 	.byte	0x03, 0x5f
        /*00a2*/ 	.short	0x0101


	//----- nvinfo : EIATTR_VRC_CTA_INIT_COUNT
	.align		4
        /*00a4*/ 	.byte	0x02, 0x4a
	.zero		1
	.zero		1


	//----- nvinfo : EIATTR_EXIT_INSTR_OFFSETS
	.align		4
        /*00a8*/ 	.byte	0x04, 0x1c
        /*00aa*/ 	.short	(.L_525 - .L_524)


	//   ....[0]....
.L_524:
        /*00ac*/ 	.word	0x000000e0


	//   ....[1]....
        /*00b0*/ 	.word	0x000001b0


	//   ....[2]....
        /*00b4*/ 	.word	0x00000220


	//----- nvinfo : EIATTR_CBANK_PARAM_SIZE
	.align		4
.L_525:
        /*00b8*/ 	.byte	0x03, 0x19
        /*00ba*/ 	.short	0x002c


	//----- nvinfo : EIATTR_PARAM_CBANK
	.align		4
        /*00bc*/ 	.byte	0x04, 0x0a
        /*00be*/ 	.short	(.L_527 - .L_526)
	.align		4
.L_526:
        /*00c0*/ 	.word	index@(.nv.constant0._Z4fillPfS_iiiiiii)
        /*00c4*/ 	.short	0x0380
        /*00c6*/ 	.short	0x002c


	//----- nvinfo : EIATTR_SW_WAR
	.align		4
.L_527:
        /*00c8*/ 	.byte	0x04, 0x36
        /*00ca*/ 	.short	(.L_529 - .L_528)
.L_528:
        /*00cc*/ 	.word	0x00000008
.L_529:


//--------------------- .nv.info._Z12gpu_im2col_kPfS_iiiiS_iiiS_iiiiii --------------------------
	.section	.nv.info._Z12gpu_im2col_kPfS_iiiiS_iiiS_iiiiii,"",@"SHT_CUDA_INFO"
	.sectionflags	@""
	.align	4


	//----- nvinfo : EIATTR_CUDA_API_VERSION
	.align		4
        /*0000*/ 	.byte	0x04, 0x37
        /*0002*/ 	.short	(.L_531 - .L_530)
.L_530:
        /*0004*/ 	.word	0x00000082


	//----- nvinfo : EIATTR_KPARAM_INFO
	.align		4
.L_531:
        /*0008*/ 	.byte	0x04, 0x17
        /*000a*/ 	.short	(.L_533 - .L_532)
.L_532:
        /*000c*/ 	.word	0x00000000
        /*0010*/ 	.short	0x0010
        /*0012*/ 	.short	0x0054
        /*0014*/ 	.byte	0x00, 0xf0, 0x11, 0x00


	//----- nvinfo : EIATTR_KPARAM_INFO
	.align		4
.L_533:
        /*0018*/ 	.byte	0x04, 0x17
        /*001a*/ 	.short	(.L_535 - .L_534)
.L_534:
        /*001c*/ 	.word	0x00000000
        /*0020*/ 	.short	0x000f
        /*0022*/ 	.short	0x0050
        /*0024*/ 	.byte	0x00, 0xf0, 0x11, 0x00


	//----- nvinfo : EIATTR_KPARAM_INFO
	.align		4
.L_535:
        /*0028*/ 	.byte	0x04, 0x17
        /*002a*/ 	.short	(.L_537 - .L_536)
.L_536:
        /*002c*/ 	.word	0x00000000
        /*0030*/ 	.short	0x000e
        /*0032*/ 	.short	0x004c
        /*0034*/ 	.byte	0x00, 0xf0, 0x11, 0x00


	//----- nvinfo : EIATTR_KPARAM_INFO
	.align		4
.L_537:
        /*0038*/ 	.byte	0x04, 0x17
        /*003a*/ 	.short	(.L_539 - .L_538)
.L_538:
        /*003c*/ 	.word	0x00000000
        /*0040*/ 	.short	0x000d
        /*0042*/ 	.short	0x0048
        /*0044*/ 	.byte	0x00, 0xf0, 0x11, 0x00


	//----- nvinfo : EIATTR_KPARAM_INFO
	.align		4
.L_539:
        /*0048*/ 	.byte	0x04, 0x17
        /*004a*/ 	.short	(.L_541 - .L_540)
.L_540:
        /*004c*/ 	.word	0x00000000
        /*0050*/ 	.short	0x000c
        /*0052*/ 	.short	0x0044
        /*0054*/ 	.byte	0x00, 0xf0, 0x11, 0x00


	//----- nvinfo : EIATTR_KPARAM_INFO
	.align		4
.L_541:
        /*0058*/ 	.byte	0x04, 0x17
        /*005a*/ 	.short	(.L_543 - .L_542)
.L_542:
        /*005c*/ 	.word	0x00000000
        /*0060*/ 	.short	0x000b
        /*0062*/ 	.short	0x0040
        /*0064*/ 	.byte	0x00, 0xf0, 0x11, 0x00


	//----- nvinfo : EIATTR_KPARAM_INFO
	.align		4
.L_543:
        /*0068*/ 	.byte	0x04, 0x17
        /*006a*/ 	.short	(.L_545 - .L_544)
.L_544:
        /*006c*/ 	.word	0x00000000
        /*0070*/ 	.short	0x000a
        /*0072*/ 	.short	0x0038
        /*0074*/ 	.byte	0x00, 0xf5, 0x21, 0x00


	//----- nvinfo : EIATTR_KPARAM_INFO
	.align		4
.L_545:
        /*0078*/ 	.byte	0x04, 0x17
        /*007a*/ 	.short	(.L_547 - .L_546)
.L_546:
        /*007c*/ 	.word	0x00000000
        /*0080*/ 	.short	0x0009
        /*0082*/ 	.short	0x0030
        /*0084*/ 	.byte	0x00, 0xf0, 0x11, 0x00


	//----- nvinfo : EIATTR_KPARAM_INFO
	.align		4
.L_547:
        /*0088*/ 	.byte	0x04, 0x17
        /*008a*/ 	.short	(.L_549 - .L_548)
.L_548:
        /*008c*/ 	.word	0x00000000
        /*0090*/ 	.short	0x0008
        /*0092*/ 	.short	0x002c
        /*0094*/ 	.byte	0x00, 0xf0, 0x11, 0x00


	//----- nvinfo : EIATTR_KPARAM_INFO
	.align		4
.L_549:
        /*0098*/ 	.byte	0x04, 0x17
        /*009a*/ 	.short	(.L_551 - .L_550)
.L_550:
        /*009c*/ 	.word	0x00000000
        /*00a0*/ 	.short	0x0007
        /*00a2*/ 	.short	0x0028
        /*00a4*/ 	.byte	0x00, 0xf0, 0x11, 0x00


	//----- nvinfo : EIATTR_KPARAM_INFO
	.align		4
.L_551:
        /*00a8*/ 	.byte	0x04, 0x17
        /*00aa*/ 	.short	(.L_553 - .L_552)
.L_552:
        /*00ac*/ 	.word	0x00000000
        /*00b0*/ 	.short	0x0006
        /*00b2*/ 	.short	0x0020
        /*00b4*/ 	.byte	0x00, 0xf5, 0x21, 0x00


	//----- nvinfo : EIATTR_KPARAM_INFO
	.align		4
.L_553:
        /*00b8*/ 	.byte	0x04, 0x17
        /*00ba*/ 	.short	(.L_555 - .L_554)
.L_554:
        /*00bc*/ 	.word	0x00000000
        /*00c0*/ 	.short	0x0005
        /*00c2*/ 	.short	0x001c
        /*00c4*/ 	.byte	0x00, 0xf0, 0x11, 0x00


	//----- nvinfo : EIATTR_KPARAM_INFO
	.align		4
.L_555:
        /*00c8*/ 	.byte	0x04, 0x17
        /*00ca*/ 	.short	(.L_557 - .L_556)
.L_556:
        /*00cc*/ 	.word	0x00000000
        /*00d0*/ 	.short	0x0004
        /*00d2*/ 	.short	0x0018
        /*00d4*/ 	.byte	0x00, 0xf0, 0x11, 0x00


	//----- nvinfo : EIATTR_KPARAM_INFO
	.align		4
.L_557:
        /*00d8*/ 	.byte	0x04, 0x17
        /*00da*/ 	.short	(.L_559 - .L_558)
.L_558:
        /*00dc*/ 	.word	0x00000000
        /*00e0*/ 	.short	0x0003
        /*00e2*/ 	.short	0x0014
        /*00e4*/ 	.byte	0x00, 0xf0, 0x11, 0x00


	//----- nvinfo : EIATTR_KPARAM_INFO
	.align		4
.L_559:
        /*00e8*/ 	.byte	0x04, 0x17
        /*00ea*/ 	.short	(.L_561 - .L_560)
.L_560:
        /*00ec*/ 	.word	0x00000000
        /*00f0*/ 	.short	0x0002
        /*00f2*/ 	.short	0x0010
        /*00f4*/ 	.byte	0x00, 0xf0, 0x11, 0x00


	//----- nvinfo : EIATTR_KPARAM_INFO
	.align		4
.L_561:
        /*00f8*/ 	.byte	0x04, 0x17
        /*00fa*/ 	.short	(.L_563 - .L_562)
.L_562:
        /*00fc*/ 	.word	0x00000000
        /*0100*/ 	.short	0x0001
        /*0102*/ 	.short	0x0008
        /*0104*/ 	.byte	0x00, 0xf5, 0x21, 0x00


	//----- nvinfo : EIATTR_KPARAM_INFO
	.align		4
.L_563:
        /*0108*/ 	.byte	0x04, 0x17
        /*010a*/ 	.short	(.L_565 - .L_564)
.L_564:
        /*010c*/ 	.word	0x00000000
        /*0110*/ 	.short	0x0000
        /*0112*/ 	.short	0x0000
        /*0114*/ 	.byte	0x00, 0xf5, 0x21, 0x00


	//----- nvinfo : EIATTR_SPARSE_MMA_MASK
	.align		4
.L_565:
        /*0118*/ 	.byte	0x03, 0x50
        /*011a*/ 	.short	0x0000


	//----- nvinfo : EIATTR_MAXREG_COUNT
	.align		4
        /*011c*/ 	.byte	0x03, 0x1b
        /*011e*/ 	.short	0x00ff


	//----- nvinfo : EIATTR_MERCURY_ISA_VERSION
	.align		4
        /*0120*/ 	.byte	0x03, 0x5f
        /*0122*/ 	.short	0x0101


	//----- nvinfo : EIATTR_VRC_CTA_INIT_COUNT
	.align		4
        /*0124*/ 	.byte	0x02, 0x4a
	.zero		1
	.zero		1


	//----- nvinfo : EIATTR_EXIT_INSTR_OFFSETS
	.align		4
        /*0128*/ 	.byte	0x04, 0x1c
        /*012a*/ 	.short	(.L_567 - .L_566)


	//   ....[0]....
.L_566:
        /*012c*/ 	.word	0x00000100


	//   ....[1]....
        /*0130*/ 	.word	0x000009c0


	//   ....[2]....
        /*0134*/ 	.word	0x00000a50


	//   ....[3]....
        /*0138*/ 	.word	0x00000a80


	//   ....[4]....
        /*013c*/ 	.word	0x00000ad0


	//----- nvinfo : EIATTR_CRS_STACK_SIZE
	.align		4
.L_567:
        /*0140*/ 	.byte	0x04, 0x1e
        /*0142*/ 	.short	(.L_569 - .L_568)
.L_568:
        /*0144*/ 	.word	0x00000000


	//----- nvinfo : EIATTR_CBANK_PARAM_SIZE
	.align		4
.L_569:
        /*0148*/ 	.byte	0x03, 0x19
        /*014a*/ 	.short	0x0058


	//----- nvinfo : EIATTR_PARAM_CBANK
	.align		4
        /*014c*/ 	.byte	0x04, 0x0a
        /*014e*/ 	.short	(.L_571 - .L_570)
	.align		4
.L_570:
        /*0150*/ 	.word	index@(.nv.constant0._Z12gpu_im2col_kPfS_iiiiS_iiiS_iiiiii)
        /*0154*/ 	.short	0x0380
        /*0156*/ 	.short	0x0058


	//----- nvinfo : EIATTR_SW_WAR
	.align		4
.L_571:
        /*0158*/ 	.byte	0x04, 0x36
        /*015a*/ 	.short	(.L_573 - .L_572)
.L_572:
        /*015c*/ 	.word	0x00000008
.L_573:


//--------------------- .nv.info._Z6conv2DPfiiiiS_iiiS_iiiii --------------------------
	.section	.nv.info._Z6conv2DPfiiiiS_iiiS_iiiii,"",@"SHT_CUDA_INFO"
	.sectionflags	@""
	.align	4


	//----- nvinfo : EIATTR_CUDA_API_VERSION
	.align		4
        /*0000*/ 	.byte	0x04, 0x37
        /*0002*/ 	.short	(.L_575 - .L_574)
.L_574:
        /*0004*/ 	.word	0x00000082


	//----- nvinfo : EIATTR_KPARAM_INFO
	.align		4
.L_575:
        /*0008*/ 	.byte	0x04, 0x17
        /*000a*/ 	.short	(.L_577 - .L_576)
.L_576:
        /*000c*/ 	.word	0x00000000
        /*0010*/ 	.short	0x000e
        /*0012*/ 	.short	0x0048
        /*0014*/ 	.byte	0x00, 0xf0, 0x11, 0x00


	//----- nvinfo : EIATTR_KPARAM_INFO
	.align		4
.L_577:
        /*0018*/ 	.byte	0x04, 0x17
        /*001a*/ 	.short	(.L_579 - .L_578)
.L_578:
        /*001c*/ 	.word	0x00000000
        /*0020*/ 	.short	0x000d
        /*0022*/ 	.short	0x0044
        /*0024*/ 	.byte	0x00, 0xf0, 0x11, 0x00


	//----- nvinfo : EIATTR_KPARAM_INFO
	.align		4
.L_579:
        /*0028*/ 	.byte	0x04, 0x17
        /*002a*/ 	.short	(.L_581 - .L_580)
.L_580:
        /*002c*/ 	.word	0x00000000
        /*0030*/ 	.short	0x000c
        /*0032*/ 	.short	0x0040
        /*0034*/ 	.byte	0x00, 0xf0, 0x11, 0x00


	//----- nvinfo : EIATTR_KPARAM_INFO
	.align		4
.L_581:
        /*0038*/ 	.byte	0x04, 0x17
        /*003a*/ 	.short	(.L_583 - .L_582)
.L_582:
        /*003c*/ 	.word	0x00000000
        /*0040*/ 	.short	0x000b
        /*0042*/ 	.short	0x003c
        /*0044*/ 	.byte	0x00, 0xf0, 0x11, 0x00


	//----- nvinfo : EIATTR_KPARAM_INFO
	.align		4
.L_583:
        /*0048*/ 	.byte	0x04, 0x17
        /*004a*/ 	.short	(.L_585 - .L_584)
.L_584:
        /*004c*/ 	.word	0x00000000
        /*0050*/ 	.short	0x000a
        /*0052*/ 	.short	0x0038
        /*0054*/ 	.byte	0x00, 0xf0, 0x11, 0x00


	//----- nvinfo : EIATTR_KPARAM_INFO
	.align		4
.L_585:
        /*0058*/ 	.byte	0x04, 0x17
        /*005a*/ 	.short	(.L_587 - .L_586)
.L_586:
        /*005c*/ 	.word	0x00000000
        /*0060*/ 	.short	0x0009
        /*0062*/ 	.short	0x0030
        /*0064*/ 	.byte	0x00, 0xf5, 0x21, 0x00


	//----- nvinfo : EIATTR_KPARAM_INFO
	.align		4
.L_587:
        /*0068*/ 	.byte	0x04, 0x17
        /*006a*/ 	.short	(.L_589 - .L_588)
.L_588:
        /*006c*/ 	.word	0x00000000
        /*0070*/ 	.short	0x0008
        /*0072*/ 	.short	0x0028
        /*0074*/ 	.byte	0x00, 0xf0, 0x11, 0x00


	//----- nvinfo : EIATTR_KPARAM_INFO
	.align		4
.L_589:
        /*0078*/ 	.byte	0x04, 0x17
        /*007a*/ 	.short	(.L_591 - .L_590)
.L_590:
        /*007c*/ 	.word	0x00000000
        /*0080*/ 	.short	0x0007
        /*0082*/ 	.short	0x0024
        /*0084*/ 	.byte	0x00, 0xf0, 0x11, 0x00


	//----- nvinfo : EIATTR_KPARAM_INFO
	.align		4
.L_591:
        /*0088*/ 	.byte	0x04, 0x17
        /*008a*/ 	.short	(.L_593 - .L_592)
.L_592:
        /*008c*/ 	.word	0x00000000
        /*0090*/ 	.short	0x0006
        /*0092*/ 	.short	0x0020
        /*0094*/ 	.byte	0x00, 0xf0, 0x11, 0x00


	//----- nvinfo : EIATTR_KPARAM_INFO
	.align		4
.L_593:
        /*0098*/ 	.byte	0x04, 0x17
        /*009a*/ 	.short	(.L_595 - .L_594)
.L_594:
        /*009c*/ 	.word	0x00000000
        /*00a0*/ 	.short	0x0005
        /*00a2*/ 	.short	0x0018
        /*00a4*/ 	.byte	0x00, 0xf5, 0x21, 0x00


	//----- nvinfo : EIATTR_KPARAM_INFO
	.align		4
.L_595:
        /*00a8*/ 	.byte	0x04, 0x17
        /*00aa*/ 	.short	(.L_597 - .L_596)
.L_596:
        /*00ac*/ 	.word	0x00000000
        /*00b0*/ 	.short	0x0004
        /*00b2*/ 	.short	0x0014
        /*00b4*/ 	.byte	0x00, 0xf0, 0x11, 0x00


	//----- nvinfo : EIATTR_KPARAM_INFO
	.align		4
.L_597:
        /*00b8*/ 	.byte	0x04, 0x17
        /*00ba*/ 	.short	(.L_599 - .L_598)
.L_598:
        /*00bc*/ 	.word	0x00000000
        /*00c0*/ 	.short	0x0003
        /*00c2*/ 	.short	0x0010
        /*00c4*/ 	.byte	0x00, 0xf0, 0x11, 0x00


	//----- nvinfo : EIATTR_KPARAM_INFO
	.align		4
.L_599:
        /*00c8*/ 	.byte	0x04, 0x17
        /*00ca*/ 	.short	(.L_601 - .L_600)
.L_600:
        /*00cc*/ 	.word	0x00000000
        /*00d0*/ 	.short	0x0002
        /*00d2*/ 	.short	0x000c
        /*00d4*/ 	.byte	0x00, 0xf0, 0x11, 0x00


	//----- nvinfo : EIATTR_KPARAM_INFO
	.align		4
.L_601:
        /*00d8*/ 	.byte	0x04, 0x17
        /*00da*/ 	.short	(.L_603 - .L_602)
.L_602:
        /*00dc*/ 	.word	0x00000000
        /*00e0*/ 	.short	0x0001
        /*00e2*/ 	.short	0x0008
        /*00e4*/ 	.byte	0x00, 0xf0, 0x11, 0x00


	//----- nvinfo : EIATTR_KPARAM_INFO
	.align		4
.L_603:
        /*00e8*/ 	.byte	0x04, 0x17
        /*00ea*/ 	.short	(.L_605 - .L_604)
.L_604:
        /*00ec*/ 	.word	0x00000000
        /*00f0*/ 	.short	0x0000
        /*00f2*/ 	.short	0x0000
        /*00f4*/ 	.byte	0x00, 0xf5, 0x21, 0x00


	//----- nvinfo : EIATTR_SPARSE_MMA_MASK
	.align		4
.L_605:
        /*00f8*/ 	.byte	0x03, 0x50
        /*00fa*/ 	.short	0x0000


	//----- nvinfo : EIATTR_MAXREG_COUNT
	.align		4
        /*00fc*/ 	.byte	0x03, 0x1b
        /*00fe*/ 	.short	0x00ff


	//----- nvinfo : EIATTR_MERCURY_ISA_VERSION
	.align		4
        /*0100*/ 	.byte	0x03, 0x5f
        /*0102*/ 	.short	0x0101


	//----- nvinfo : EIATTR_VRC_CTA_INIT_COUNT
	.align		4
        /*0104*/ 	.byte	0x02, 0x4a
	.zero		1
	.zero		1


	//----- nvinfo : EIATTR_EXIT_INSTR_OFFSETS
	.align		4
        /*0108*/ 	.byte	0x04, 0x1c
        /*010a*/ 	.short	(.L_607 - .L_606)


	//   ....[0]....
.L_606:
        /*010c*/ 	.word	0x000000e0


	//   ....[1]....
        /*0110*/ 	.word	0x00001710


	//----- nvinfo : EIATTR_CRS_STACK_SIZE
	.align		4
.L_607:
        /*0114*/ 	.byte	0x04, 0x1e
        /*0116*/ 	.short	(.L_609 - .L_608)
.L_608:
        /*0118*/ 	.word	0x00000000


	//----- nvinfo : EIATTR_CBANK_PARAM_SIZE
	.align		4
.L_609:
        /*011c*/ 	.byte	0x03, 0x19
        /*011e*/ 	.short	0x004c


	//----- nvinfo : EIATTR_PARAM_CBANK
	.align		4
        /*0120*/ 	.byte	0x04, 0x0a
        /*0122*/ 	.short	(.L_611 - .L_610)
	.align		4
.L_610:
        /*0124*/ 	.word	index@(.nv.constant0._Z6conv2DPfiiiiS_iiiS_iiiii)
        /*0128*/ 	.short	0x0380
        /*012a*/ 	.short	0x004c


	//----- nvinfo : EIATTR_SW_WAR
	.align		4
.L_611:
        /*012c*/ 	.byte	0x04, 0x36
        /*012e*/ 	.short	(.L_613 - .L_612)
.L_612:
        /*0130*/ 	.word	0x00000008
.L_613:


//--------------------- .nv.callgraph             --------------------------
	.section	.nv.callgraph,"",@"SHT_CUDA_CALLGRAPH"
	.align	4
	.sectionentsize	8
	.align		4
        /*0000*/ 	.word	0x00000000
	.align		4
        /*0004*/ 	.word	0xffffffff
	.align		4
        /*0008*/ 	.word	0x00000000
	.align		4
        /*000c*/ 	.word	0xfffffffe
	.align		4
        /*0010*/ 	.word	0x00000000
	.align		4
        /*0014*/ 	.word	0xfffffffd
	.align		4
        /*0018*/ 	.word	0x00000000
	.align		4
        /*001c*/ 	.word	0xfffffffc


//--------------------- .text._Z7softmaxPfS_S_ll  --------------------------
	.section	.text._Z7softmaxPfS_S_ll,"ax",@progbits
	.align	128
        .global         _Z7softmaxPfS_S_ll
        .type           _Z7softmaxPfS_S_ll,@function
        .size           _Z7softmaxPfS_S_ll,(.L_x_132 - _Z7softmaxPfS_S_ll)
        .other          _Z7softmaxPfS_S_ll,@"STO_CUDA_ENTRY STV_DEFAULT"
_Z7softmaxPfS_S_ll:
.text._Z7softmaxPfS_S_ll:
[----:B------:R-:W-:Y:S01]  /*0000*/  LDC R1, c[0x0][0x37c] ;  /* 0x0000df00ff017b82 */ /* 0x000fe20000000800 */
[----:B------:R-:W0:Y:S07]  /*0010*/  S2R R3, SR_TID.X ;  /* 0x0000000000037919 */ /* 0x000e2e0000002100 */
[----:B------:R-:W0:Y:S01]  /*0020*/  S2UR UR4, SR_CTAID.X ;  /* 0x00000000000479c3 */ /* 0x000e220000002500 */
[----:B------:R-:W1:Y:S01]  /*0030*/  LDCU.64 UR8, c[0x0][0x3a0] ;  /* 0x00007400ff0877ac */ /* 0x000e620008000a00 */
[----:B------:R-:W2:Y:S06]  /*0040*/  LDCU.64 UR6, c[0x0][0x380] ;  /* 0x00007000ff0677ac */ /* 0x000eac0008000a00 */
[----:B------:R-:W0:Y:S08]  /*0050*/  LDC R0, c[0x0][0x360] ;  /* 0x0000d800ff007b82 */ /* 0x000e300000000800 */
[----:B------:R-:W3:Y:S01]  /*0060*/  LDC.64 R14, c[0x0][0x398] ;  /* 0x0000e600ff0e7b82 */ /* 0x000ee20000000a00 */
[----:B0-----:R-:W-:-:S05]  /*0070*/  IMAD R3, R0, UR4, R3 ;  /* 0x0000000400037c24 */ /* 0x001fca000f8e0203 */
[C---:B-1----:R-:W-:Y:S01]  /*0080*/  ISETP.GE.U32.AND P0, PT, R3.reuse, UR8, PT ;  /* 0x0000000803007c0c */ /* 0x042fe2000bf06070 */
[----:B---3--:R-:W-:-:S03]  /*0090*/  IMAD.WIDE.U32 R10, R3, R14, RZ ;  /* 0x0000000e030a7225 */ /* 0x008fc600078e00ff */
[----:B------:R-:W-:Y:S01]  /*00a0*/  ISETP.GE.AND.EX P0, PT, RZ, UR9, PT, P0 ;  /* 0x00000009ff007c0c */ /* 0x000fe2000bf06300 */
[----:B------:R-:W-:Y:S02]  /*00b0*/  IMAD R4, R3, R15, R11 ;  /* 0x0000000f03047224 */ /* 0x000fe400078e020b */
[----:B------:R-:W-:-:S03]  /*00c0*/  IMAD.SHL.U32 R0, R10, 0x4, RZ ;  /* 0x000000040a007824 */ /* 0x000fc600078e00ff */
[----:B------:R-:W-:Y:S02]  /*00d0*/  SHF.L.U64.HI R8, R10, 0x2, R4 ;  /* 0x000000020a087819 */ /* 0x000fe40000010204 */
[----:B--2---:R-:W-:-:S04]  /*00e0*/  IADD3 R6, P1, PT, R0, UR6, RZ ;  /* 0x0000000600067c10 */ /* 0x004fc8000ff3e0ff */
[----:B------:R-:W-:Y:S01]  /*00f0*/  IADD3.X R7, PT, PT, R8, UR7, RZ, P1, !PT ;  /* 0x0000000708077c10 */ /* 0x000fe20008ffe4ff */
[----:B------:R-:W-:Y:S08]  /*0100*/  @P0 EXIT ;  /* 0x000000000000094d */ /* 0x000ff00003800000 */
[----:B------:R-:W0:Y:S02]  /*0110*/  LDCU.64 UR6, c[0x0][0x358] ;  /* 0x00006b00ff0677ac */ /* 0x000e240008000a00 */
[----:B0-----:R0:W5:Y:S01]  /*0120*/  LDG.E R5, desc[UR6][R6.64] ;  /* 0x0000000606057981 */ /* 0x001162000c1e1900 */
[----:B------:R-:W-:-:S04]  /*0130*/  ISETP.GE.U32.AND P0, PT, R14, 0x2, PT ;  /* 0x000000020e00780c */ /* 0x000fc80003f06070 */
[----:B------:R-:W-:-:S13]  /*0140*/  ISETP.GE.AND.EX P0, PT, R15, RZ, PT, P0 ;  /* 0x000000ff0f00720c */ /* 0x000fda0003f06300 */
[----:B0-----:R-:W-:Y:S05]  /*0150*/  @!P0 BRA `(.L_x_0) ;  /* 0x0000000800588947 */ /* 0x001fea0003800000 */
[C---:B------:R-:W-:Y:S01]  /*0160*/  IADD3 R2, P0, PT, R14.reuse, -0x2, RZ ;  /* 0xfffffffe0e027810 */ /* 0x040fe20007f1e0ff */
[----:B------:R-:W-:Y:S01]  /*0170*/  HFMA2 R9, -RZ, RZ, 0, 0 ;  /* 0x00000000ff097431 */ /* 0x000fe200000001ff */
[----:B------:R-:W-:Y:S01]  /*0180*/  IADD3 R12, P2, PT, R14, -0x1, RZ ;  /* 0xffffffff0e0c7810 */ /* 0x000fe20007f5e0ff */
[----:B------:R-:W-:Y:S01]  /*0190*/  IMAD.MOV.U32 R13, RZ, RZ, 0x1 ;  /* 0x00000001ff0d7424 */ /* 0x000fe200078e00ff */
[----:B------:R-:W-:Y:S02]  /*01a0*/  ISETP.GE.U32.AND P1, PT, R2, 0xf, PT ;  /* 0x0000000f0200780c */ /* 0x000fe40003f26070 */
[----:B------:R-:W-:Y:S02]  /*01b0*/  IADD3.X R2, PT, PT, R15, -0x1, RZ, P0, !PT ;  /* 0xffffffff0f027810 */ /* 0x000fe400007fe4ff */
[----:B------:R-:W-:Y:S02]  /*01c0*/  LOP3.LUT R25, R12, 0xf, RZ, 0xc0, !PT ;  /* 0x0000000f0c197812 */ /* 0x000fe400078ec0ff */
[----:B------:R-:W-:-:S02]  /*01d0*/  ISETP.GE.U32.AND.EX P1, PT, R2, RZ, PT, P1 ;  /* 0x000000ff0200720c */ /* 0x000fc40003f26110 */
[----:B------:R-:W-:Y:S02]  /*01e0*/  ISETP.NE.U32.AND P0, PT, R25, RZ, PT ;  /* 0x000000ff1900720c */ /* 0x000fe40003f05070 */
[----:B------:R-:W-:Y:S02]  /*01f0*/  IADD3.X R14, PT, PT, R15, -0x1, RZ, P2, !PT ;  /* 0xffffffff0f0e7810 */ /* 0x000fe400017fe4ff */
[----:B------:R-:W-:-:S07]  /*0200*/  ISETP.NE.AND.EX P0, PT, RZ, RZ, PT, P0 ;  /* 0x000000ffff00720c */ /* 0x000fce0003f05300 */
[----:B------:R-:W-:Y:S06]  /*0210*/  @!P1 BRA `(.L_x_1) ;  /* 0x0000000000f89947 */ /* 0x000fec0003800000 */
[----:B------:R-:W-:Y:S01]  /*0220*/  IADD3 R2, P1, PT, R6, 0x20, RZ ;  /* 0x0000002006027810 */ /* 0x000fe20007f3e0ff */
[----:B------:R-:W-:Y:S01]  /*0230*/  IMAD.MOV.U32 R13, RZ, RZ, 0x1 ;  /* 0x00000001ff0d7424 */ /* 0x000fe200078e00ff */
[----:B------:R-:W-:Y:S01]  /*0240*/  LOP3.LUT R16, R12, 0xfffffff0, RZ, 0xc0, !PT ;  /* 0xfffffff00c107812 */ /* 0x000fe200078ec0ff */
[----:B------:R-:W-:Y:S01]  /*0250*/  IMAD.MOV.U32 R9, RZ, RZ, RZ ;  /* 0x000000ffff097224 */ /* 0x000fe200078e00ff */
[----:B------:R-:W-:-:S09]  /*0260*/  IADD3.X R3, PT, PT, RZ, R7, RZ, P1, !PT ;  /* 0x00000007ff037210 */ /* 0x000fd20000ffe4ff */
.L_x_2:
[----:B------:R-:W2:Y:S04]  /*0270*/  LDG.E R24, desc[UR6][R2.64+-0x1c] ;  /* 0xffffe40602187981 */ /* 0x000ea8000c1e1900 */
[----:B------:R-:W3:Y:S04]  /*0280*/  LDG.E R27, desc[UR6][R2.64+-0x18] ;  /* 0xffffe806021b7981 */ /* 0x000ee8000c1e1900 */
[----:B------:R-:W4:Y:S04]  /*0290*/  LDG.E R23, desc[UR6][R2.64+-0x14] ;  /* 0xffffec0602177981 */ /* 0x000f28000c1e1900 */
[----:B------:R-:W4:Y:S04]  /*02a0*/  LDG.E R22, desc[UR6][R2.64+-0x10] ;  /* 0xfffff00602167981 */ /* 0x000f28000c1e1900 */
[----:B------:R-:W4:Y:S04]  /*02b0*/  LDG.E R21, desc[UR6][R2.64+-0xc] ;  /* 0xfffff40602157981 */ /* 0x000f28000c1e1900 */
[----:B------:R-:W4:Y:S04]  /*02c0*/  LDG.E R20, desc[UR6][R2.64+-0x8] ;  /* 0xfffff80602147981 */ /* 0x000f28000c1e1900 */
[----:B------:R-:W4:Y:S04]  /*02d0*/  LDG.E R19, desc[UR6][R2.64+-0x4] ;  /* 0xfffffc0602137981 */ /* 0x000f28000c1e1900 */
[----:B------:R-:W4:Y:S04]  /*02e0*/  LDG.E R18, desc[UR6][R2.64] ;  /* 0x0000000602127981 */ /* 0x000f28000c1e1900 */
[----:B------:R-:W4:Y:S04]  /*02f0*/  LDG.E R17, desc[UR6][R2.64+0x4] ;  /* 0x0000040602117981 */ /* 0x000f28000c1e1900 */
[----:B------:R-:W4:Y:S01]  /*0300*/  LDG.E R15, desc[UR6][R2.64+0x8] ;  /* 0x00000806020f7981 */ /* 0x000f22000c1e1900 */
[----:B--2--5:R-:W-:-:S04]  /*0310*/  FSETP.GT.AND P1, PT, R24, R5, PT ;  /* 0x000000051800720b */ /* 0x024fc80003f24000 */
[----:B------:R-:W-:Y:S02]  /*0320*/  FSEL R24, R24, R5, P1 ;  /* 0x0000000518187208 */ /* 0x000fe40000800000 */
[----:B------:R-:W2:Y:S02]  /*0330*/  LDG.E R5, desc[UR6][R2.64+0xc] ;  /* 0x00000c0602057981 */ /* 0x000ea4000c1e1900 */
[----:B---3--:R-:W-:-:S04]  /*0340*/  FSETP.GT.AND P1, PT, R27, R24, PT ;  /* 0x000000181b00720b */ /* 0x008fc80003f24000 */
[----:B------:R-:W-:Y:S02]  /*0350*/  FSEL R26, R27, R24, P1 ;  /* 0x000000181b1a7208 */ /* 0x000fe40000800000 */
[----:B------:R-:W3:Y:S02]  /*0360*/  LDG.E R24, desc[UR6][R2.64+0x10] ;  /* 0x0000100602187981 */ /* 0x000ee4000c1e1900 */
[----:B----4-:R-:W-:-:S04]  /*0370*/  FSETP.GT.AND P1, PT, R23, R26, PT ;  /* 0x0000001a1700720b */ /* 0x010fc80003f24000 */
[----:B------:R-:W-:Y:S02]  /*0380*/  FSEL R27, R23, R26, P1 ;  /* 0x0000001a171b7208 */ /* 0x000fe40000800000 */
[----:B------:R-:W4:Y:S02]  /*0390*/  LDG.E R23, desc[UR6][R2.64+0x14] ;  /* 0x0000140602177981 */ /* 0x000f24000c1e1900 */
[----:B------:R-:W-:-:S04]  /*03a0*/  FSETP.GT.AND P1, PT, R22, R27, PT ;  /* 0x0000001b1600720b */ /* 0x000fc80003f24000 */
[----:B------:R-:W-:Y:S02]  /*03b0*/  FSEL R26, R22, R27, P1 ;  /* 0x0000001b161a7208 */ /* 0x000fe40000800000 */
[----:B------:R-:W4:Y:S02]  /*03c0*/  LDG.E R22, desc[UR6][R2.64+0x18] ;  /* 0x0000180602167981 */ /* 0x000f24000c1e1900 */
[----:B------:R-:W-:-:S04]  /*03d0*/  FSETP.GT.AND P1, PT, R21, R26, PT ;  /* 0x0000001a1500720b */ /* 0x000fc80003f24000 */
[----:B------:R-:W-:Y:S02]  /*03e0*/  FSEL R27, R21, R26, P1 ;  /* 0x0000001a151b7208 */ /* 0x000fe40000800000 */
[----:B------:R-:W4:Y:S02]  /*03f0*/  LDG.E R21, desc[UR6][R2.64+0x1c] ;  /* 0x00001c0602157981 */ /* 0x000f24000c1e1900 */
[----:B------:R-:W-:-:S04]  /*0400*/  FSETP.GT.AND P1, PT, R20, R27, PT ;  /* 0x0000001b1400720b */ /* 0x000fc80003f24000 */
[----:B------:R-:W-:Y:S02]  /*0410*/  FSEL R26, R20, R27, P1 ;  /* 0x0000001b141a7208 */ /* 0x000fe40000800000 */
[----:B------:R0:W4:Y:S01]  /*0420*/  LDG.E R20, desc[UR6][R2.64+0x20] ;  /* 0x0000200602147981 */ /* 0x000122000c1e1900 */
[----:B------:R-:W-:Y:S02]  /*0430*/  IADD3 R13, P3, PT, R13, 0x10, RZ ;  /* 0x000000100d0d7810 */ /* 0x000fe40007f7e0ff */
[----:B------:R-:W-:-:S03]  /*0440*/  FSETP.GT.AND P1, PT, R19, R26, PT ;  /* 0x0000001a1300720b */ /* 0x000fc60003f24000 */
[----:B------:R-:W-:Y:S01]  /*0450*/  IMAD.X R9, RZ, RZ, R9, P3 ;  /* 0x000000ffff097224 */ /* 0x000fe200018e0609 */
[----:B------:R-:W-:-:S04]  /*0460*/  FSEL R19, R19, R26, P1 ;  /* 0x0000001a13137208 */ /* 0x000fc80000800000 */
[----:B------:R-:W-:-:S04]  /*0470*/  FSETP.GT.AND P1, PT, R18, R19, PT ;  /* 0x000000131200720b */ /* 0x000fc80003f24000 */
[----:B------:R-:W-:-:S04]  /*0480*/  FSEL R18, R18, R19, P1 ;  /* 0x0000001312127208 */ /* 0x000fc80000800000 */
[----:B------:R-:W-:-:S04]  /*0490*/  FSETP.GT.AND P1, PT, R17, R18, PT ;  /* 0x000000121100720b */ /* 0x000fc80003f24000 */
[----:B------:R-:W-:-:S04]  /*04a0*/  FSEL R18, R17, R18, P1 ;  /* 0x0000001211127208 */ /* 0x000fc80000800000 */
[----:B------:R-:W-:-:S04]  /*04b0*/  FSETP.GT.AND P1, PT, R15, R18, PT ;  /* 0x000000120f00720b */ /* 0x000fc80003f24000 */
[----:B------:R-:W-:-:S04]  /*04c0*/  FSEL R18, R15, R18, P1 ;  /* 0x000000120f127208 */ /* 0x000fc80000800000 */
[----:B--2---:R-:W-:-:S04]  /*04d0*/  FSETP.GT.AND P1, PT, R5, R18, PT ;  /* 0x000000120500720b */ /* 0x004fc80003f24000 */
[----:B------:R-:W-:-:S04]  /*04e0*/  FSEL R5, R5, R18, P1 ;  /* 0x0000001205057208 */ /* 0x000fc80000800000 */
[----:B---3--:R-:W-:-:S04]  /*04f0*/  FSETP.GT.AND P1, PT, R24, R5, PT ;  /* 0x000000051800720b */ /* 0x008fc80003f24000 */
[----:B------:R-:W-:Y:S02]  /*0500*/  FSEL R24, R24, R5, P1 ;  /* 0x0000000518187208 */ /* 0x000fe40000800000 */
[----:B------:R-:W-:Y:S02]  /*0510*/  IADD3 R5, P2, PT, R13, -R16, RZ ;  /* 0x800000100d057210 */ /* 0x000fe40007f5e0ff */
[----:B----4-:R-:W-:-:S03]  /*0520*/  FSETP.GT.AND P1, PT, R23, R24, PT ;  /* 0x000000181700720b */ /* 0x010fc60003f24000 */
[----:B------:R-:W-:Y:S01]  /*0530*/  IMAD.X R15, R9, 0x1, ~R14, P2 ;  /* 0x00000001090f7824 */ /* 0x000fe200010e0e0e */
[----:B------:R-:W-:-:S04]  /*0540*/  FSEL R23, R23, R24, P1 ;  /* 0x0000001817177208 */ /* 0x000fc80000800000 */
[----:B------:R-:W-:-:S04]  /*0550*/  FSETP.GT.AND P1, PT, R22, R23, PT ;  /* 0x000000171600720b */ /* 0x000fc80003f24000 */
[----:B------:R-:W-:Y:S02]  /*0560*/  FSEL R22, R22, R23, P1 ;  /* 0x0000001716167208 */ /* 0x000fe40000800000 */
[----:B------:R-:W-:Y:S02]  /*0570*/  ISETP.NE.U32.AND P1, PT, R5, 0x1, PT ;  /* 0x000000010500780c */ /* 0x000fe40003f25070 */
[-C--:B------:R-:W-:Y:S02]  /*0580*/  FSETP.GT.AND P3, PT, R21, R22.reuse, PT ;  /* 0x000000161500720b */ /* 0x080fe40003f64000 */
[----:B------:R-:W-:Y:S02]  /*0590*/  ISETP.NE.AND.EX P1, PT, R15, RZ, PT, P1 ;  /* 0x000000ff0f00720c */ /* 0x000fe40003f25310 */
[----:B------:R-:W-:Y:S02]  /*05a0*/  FSEL R5, R21, R22, P3 ;  /* 0x0000001615057208 */ /* 0x000fe40001800000 */
[----:B0-----:R-:W-:-:S02]  /*05b0*/  IADD3 R2, P3, PT, R2, 0x40, RZ ;  /* 0x0000004002027810 */ /* 0x001fc40007f7e0ff */
[C---:B------:R-:W-:Y:S02]  /*05c0*/  FSETP.GT.AND P2, PT, R20.reuse, R5, PT ;  /* 0x000000051400720b */ /* 0x040fe40003f44000 */
[----:B------:R-:W-:Y:S02]  /*05d0*/  IADD3.X R3, PT, PT, RZ, R3, RZ, P3, !PT ;  /* 0x00000003ff037210 */ /* 0x000fe40001ffe4ff */
[----:B------:R-:W-:-:S03]  /*05e0*/  FSEL R5, R20, R5, P2 ;  /* 0x0000000514057208 */ /* 0x000fc60001000000 */
[----:B------:R-:W-:Y:S06]  /*05f0*/  @P1 BRA `(.L_x_2) ;  /* 0xfffffffc001c1947 */ /* 0x000fec000383ffff */
.L_x_1:
[----:B------:R-:W-:Y:S05]  /*0600*/  @!P0 BRA `(.L_x_0) ;  /* 0x00000004002c8947 */ /* 0x000fea0003800000 */
[----:B------:R-:W-:Y:S02]  /*0610*/  ISETP.GE.U32.AND P1, PT, R25, 0x8, PT ;  /* 0x000000081900780c */ /* 0x000fe40003f26070 */
[----:B------:R-:W-:Y:S02]  /*0620*/  LOP3.LUT R15, R12, 0x7, RZ, 0xc0, !PT ;  /* 0x000000070c0f7812 */ /* 0x000fe400078ec0ff */
[----:B------:R-:W-:Y:S02]  /*0630*/  ISETP.GE.U32.AND.EX P1, PT, RZ, RZ, PT, P1 ;  /* 0x000000ffff00720c */ /* 0x000fe40003f26110 */
[----:B------:R-:W-:-:S04]  /*0640*/  ISETP.NE.U32.AND P0, PT, R15, RZ, PT ;  /* 0x000000ff0f00720c */ /* 0x000fc80003f05070 */
[----:B------:R-:W-:-:S07]  /*0650*/  ISETP.NE.AND.EX P0, PT, RZ, RZ, PT, P0 ;  /* 0x000000ffff00720c */ /* 0x000fce0003f05300 */
[----:B------:R-:W-:Y:S06]  /*0660*/  @!P1 BRA `(.L_x_3) ;  /* 0x0000000000709947 */ /* 0x000fec0003800000 */
[----:B------:R-:W-:-:S04]  /*0670*/  LEA R2, P1, R13, R6, 0x2 ;  /* 0x000000060d027211 */ /* 0x000fc800078210ff */
[----:B------:R-:W-:-:S05]  /*0680*/  LEA.HI.X R3, R13, R7, R9, 0x2, P1 ;  /* 0x000000070d037211 */ /* 0x000fca00008f1409 */
[----:B------:R-:W2:Y:S04]  /*0690*/  LDG.E R14, desc[UR6][R2.64] ;  /* 0x00000006020e7981 */ /* 0x000ea8000c1e1900 */
[----:B------:R-:W3:Y:S04]  /*06a0*/  LDG.E R16, desc[UR6][R2.64+0x4] ;  /* 0x0000040602107981 */ /* 0x000ee8000c1e1900 */
[----:B------:R-:W4:Y:S04]  /*06b0*/  LDG.E R18, desc[UR6][R2.64+0x8] ;  /* 0x0000080602127981 */ /* 0x000f28000c1e1900 */
[----:B------:R-:W4:Y:S04]  /*06c0*/  LDG.E R20, desc[UR6][R2.64+0xc] ;  /* 0x00000c0602147981 */ /* 0x000f28000c1e1900 */
[----:B------:R-:W4:Y:S04]  /*06d0*/  LDG.E R22, desc[UR6][R2.64+0x10] ;  /* 0x0000100602167981 */ /* 0x000f28000c1e1900 */
[----:B------:R-:W4:Y:S04]  /*06e0*/  LDG.E R24, desc[UR6][R2.64+0x14] ;  /* 0x0000140602187981 */ /* 0x000f28000c1e1900 */
[----:B------:R-:W4:Y:S04]  /*06f0*/  LDG.E R26, desc[UR6][R2.64+0x18] ;  /* 0x00001806021a7981 */ /* 0x000f28000c1e1900 */
[----:B------:R-:W4:Y:S01]  /*0700*/  LDG.E R28, desc[UR6][R2.64+0x1c] ;  /* 0x00001c06021c7981 */ /* 0x000f22000c1e1900 */
[----:B------:R-:W-:-:S05]  /*0710*/  IADD3 R13, P2, PT, R13, 0x8, RZ ;  /* 0x000000080d0d7810 */ /* 0x000fca0007f5e0ff */
[----:B------:R-:W-:Y:S01]  /*0720*/  IMAD.X R9, RZ, RZ, R9, P2 ;  /* 0x000000ffff097224 */ /* 0x000fe200010e0609 */
[----:B--2--5:R-:W-:-:S04]  /*0730*/  FSETP.GT.AND P1, PT, R14, R5, PT ;  /* 0x000000050e00720b */ /* 0x024fc80003f24000 */
[----:B------:R-:W-:-:S04]  /*0740*/  FSEL R5, R14, R5, P1 ;  /* 0x000000050e057208 */ /* 0x000fc80000800000 */
[----:B---3--:R-:W-:-:S04]  /*0750*/  FSETP.GT.AND P1, PT, R16, R5, PT ;  /* 0x000000051000720b */ /* 0x008fc80003f24000 */
[----:B------:R-:W-:-:S04]  /*0760*/  FSEL R5, R16, R5, P1 ;  /* 0x0000000510057208 */ /* 0x000fc80000800000 */
[----:B----4-:R-:W-:-:S04]  /*0770*/  FSETP.GT.AND P1, PT, R18, R5, PT ;  /* 0x000000051200720b */ /* 0x010fc80003f24000 */
[----:B------:R-:W-:-:S04]  /*0780*/  FSEL R5, R18, R5, P1 ;  /* 0x0000000512057208 */ /* 0x000fc80000800000 */
[----:B------:R-:W-:-:S04]  /*0790*/  FSETP.GT.AND P1, PT, R20, R5, PT ;  /* 0x000000051400720b */ /* 0x000fc80003f24000 */
        /* <DEDUP_REMOVED lines=8> */
[----:B------:R-:W-:-:S09]  /*0820*/  FSEL R5, R28, R5, P1 ;  /* 0x000000051c057208 */ /* 0x000fd20000800000 */
.L_x_3:
[----:B------:R-:W-:Y:S05]  /*0830*/  @!P0 BRA `(.L_x_0) ;  /* 0x0000000000a08947 */ /* 0x000fea0003800000 */
[----:B------:R-:W-:-:S04]  /*0840*/  ISETP.GE.U32.AND P0, PT, R15, 0x4, PT ;  /* 0x000000040f00780c */ /* 0x000fc80003f06070 */
[----:B------:R-:W-:-:S13]  /*0850*/  ISETP.GE.U32.AND.EX P0, PT, RZ, RZ, PT, P0 ;  /* 0x000000ffff00720c */ /* 0x000fda0003f06100 */
[----:B------:R-:W-:-:S04]  /*0860*/  @P0 LEA R2, P1, R13, R6, 0x2 ;  /* 0x000000060d020211 */ /* 0x000fc800078210ff */
[----:B------:R-:W-:-:S05]  /*0870*/  @P0 LEA.HI.X R3, R13, R7, R9, 0x2, P1 ;  /* 0x000000070d030211 */ /* 0x000fca00008f1409 */
[----:B------:R-:W2:Y:S04]  /*0880*/  @P0 LDG.E R14, desc[UR6][R2.64] ;  /* 0x00000006020e0981 */ /* 0x000ea8000c1e1900 */
[----:B------:R-:W3:Y:S04]  /*0890*/  @P0 LDG.E R15, desc[UR6][R2.64+0x4] ;  /* 0x00000406020f0981 */ /* 0x000ee8000c1e1900 */
[----:B------:R-:W4:Y:S04]  /*08a0*/  @P0 LDG.E R17, desc[UR6][R2.64+0x8] ;  /* 0x0000080602110981 */ /* 0x000f28000c1e1900 */
[----:B------:R-:W4:Y:S01]  /*08b0*/  @P0 LDG.E R19, desc[UR6][R2.64+0xc] ;  /* 0x00000c0602130981 */ /* 0x000f22000c1e1900 */
[----:B--2--5:R-:W-:-:S04]  /*08c0*/  @P0 FSETP.GT.AND P1, PT, R14, R5, PT ;  /* 0x000000050e00020b */ /* 0x024fc80003f24000 */
[----:B------:R-:W-:-:S04]  /*08d0*/  @P0 FSEL R14, R14, R5, P1 ;  /* 0x000000050e0e0208 */ /* 0x000fc80000800000 */
[----:B---3--:R-:W-:-:S04]  /*08e0*/  @P0 FSETP.GT.AND P1, PT, R15, R14, PT ;  /* 0x0000000e0f00020b */ /* 0x008fc80003f24000 */
[----:B------:R-:W-:Y:S01]  /*08f0*/  @P0 FSEL R16, R15, R14, P1 ;  /* 0x0000000e0f100208 */ /* 0x000fe20000800000 */
[----:B------:R-:W-:Y:S01]  /*0900*/  IMAD.MOV.U32 R15, RZ, RZ, RZ ;  /* 0x000000ffff0f7224 */ /* 0x000fe200078e00ff */
[----:B------:R-:W-:Y:S02]  /*0910*/  LOP3.LUT R14, R12, 0x3, RZ, 0xc0, !PT ;  /* 0x000000030c0e7812 */ /* 0x000fe400078ec0ff */
[CC--:B----4-:R-:W-:Y:S02]  /*0920*/  @P0 FSETP.GT.AND P2, PT, R17.reuse, R16.reuse, PT ;  /* 0x000000101100020b */ /* 0x0d0fe40003f44000 */
[----:B------:R-:W-:Y:S02]  /*0930*/  ISETP.NE.U32.AND P1, PT, R14, RZ, PT ;  /* 0x000000ff0e00720c */ /* 0x000fe40003f25070 */
[----:B------:R-:W-:Y:S02]  /*0940*/  @P0 FSEL R16, R17, R16, P2 ;  /* 0x0000001011100208 */ /* 0x000fe40001000000 */
[----:B------:R-:W-:-:S02]  /*0950*/  ISETP.NE.AND.EX P1, PT, R15, RZ, PT, P1 ;  /* 0x000000ff0f00720c */ /* 0x000fc40003f25310 */
[----:B------:R-:W-:Y:S02]  /*0960*/  @P0 IADD3 R13, P2, PT, R13, 0x4, RZ ;  /* 0x000000040d0d0810 */ /* 0x000fe40007f5e0ff */
[CC--:B------:R-:W-:Y:S02]  /*0970*/  @P0 FSETP.GT.AND P3, PT, R19.reuse, R16.reuse, PT ;  /* 0x000000101300020b */ /* 0x0c0fe40003f64000 */
[----:B------:R-:W-:Y:S02]  /*0980*/  @P0 IADD3.X R9, PT, PT, RZ, R9, RZ, P2, !PT ;  /* 0x00000009ff090210 */ /* 0x000fe400017fe4ff */
[----:B------:R-:W-:-:S05]  /*0990*/  @P0 FSEL R5, R19, R16, P3 ;  /* 0x0000001013050208 */ /* 0x000fca0001800000 */
[----:B------:R-:W-:Y:S05]  /*09a0*/  @!P1 BRA `(.L_x_0) ;  /* 0x0000000000449947 */ /* 0x000fea0003800000 */
[----:B------:R-:W0:Y:S01]  /*09b0*/  LDCU.64 UR4, c[0x0][0x380] ;  /* 0x00007000ff0477ac */ /* 0x000e220008000a00 */
[----:B------:R-:W-:-:S04]  /*09c0*/  LEA R12, P0, R13, R0, 0x2 ;  /* 0x000000000d0c7211 */ /* 0x000fc800078010ff */
[----:B------:R-:W-:Y:S02]  /*09d0*/  LEA.HI.X R13, R13, R8, R9, 0x2, P0 ;  /* 0x000000080d0d7211 */ /* 0x000fe400000f1409 */
[----:B0-----:R-:W-:-:S04]  /*09e0*/  IADD3 R12, P1, PT, R12, UR4, RZ ;  /* 0x000000040c0c7c10 */ /* 0x001fc8000ff3e0ff */
[----:B------:R-:W-:-:S09]  /*09f0*/  IADD3.X R13, PT, PT, R13, UR5, RZ, P1, !PT ;  /* 0x000000050d0d7c10 */ /* 0x000fd20008ffe4ff */
.L_x_4:
[----:B------:R-:W-:Y:S02]  /*0a00*/  IMAD.MOV.U32 R2, RZ, RZ, R12 ;  /* 0x000000ffff027224 */ /* 0x000fe400078e000c */
[----:B------:R-:W-:-:S05]  /*0a10*/  IMAD.MOV.U32 R3, RZ, RZ, R13 ;  /* 0x000000ffff037224 */ /* 0x000fca00078e000d */
[----:B------:R-:W2:Y:S01]  /*0a20*/  LDG.E R2, desc[UR6][R2.64] ;  /* 0x0000000602027981 */ /* 0x000ea2000c1e1900 */
[----:B------:R-:W-:Y:S02]  /*0a30*/  IADD3 R14, P0, PT, R14, -0x1, RZ ;  /* 0xffffffff0e0e7810 */ /* 0x000fe40007f1e0ff */
[----:B------:R-:W-:Y:S02]  /*0a40*/  IADD3 R12, P2, PT, R12, 0x4, RZ ;  /* 0x000000040c0c7810 */ /* 0x000fe40007f5e0ff */
[----:B------:R-:W-:Y:S02]  /*0a50*/  IADD3.X R15, PT, PT, R15, -0x1, RZ, P0, !PT ;  /* 0xffffffff0f0f7810 */ /* 0x000fe400007fe4ff */
[----:B------:R-:W-:Y:S02]  /*0a60*/  ISETP.NE.U32.AND P0, PT, R14, RZ, PT ;  /* 0x000000ff0e00720c */ /* 0x000fe40003f05070 */
[----:B------:R-:W-:Y:S02]  /*0a70*/  IADD3.X R13, PT, PT, RZ, R13, RZ, P2, !PT ;  /* 0x0000000dff0d7210 */ /* 0x000fe400017fe4ff */
[----:B------:R-:W-:-:S02]  /*0a80*/  ISETP.NE.AND.EX P0, PT, R15, RZ, PT, P0 ;  /* 0x000000ff0f00720c */ /* 0x000fc40003f05300 */
[----:B--2---:R-:W-:-:S04]  /*0a90*/  FSETP.GT.AND P1, PT, R2, R5, PT ;  /* 0x000000050200720b */ /* 0x004fc80003f24000 */
[----:B------:R-:W-:-:S07]  /*0aa0*/  FSEL R5, R2, R5, P1 ;  /* 0x0000000502057208 */ /* 0x000fce0000800000 */
[----:B------:R-:W-:Y:S05]  /*0ab0*/  @P0 BRA `(.L_x_4) ;  /* 0xfffffffc00d00947 */ /* 0x000fea000383ffff */
.L_x_0:
[----:B------:R-:W0:Y:S01]  /*0ac0*/  LDCU.64 UR4, c[0x0][0x398] ;  /* 0x00007300ff0477ac */ /* 0x000e220008000a00 */
[----:B------:R-:W-:Y:S01]  /*0ad0*/  IMAD.MOV.U32 R3, RZ, RZ, RZ ;  /* 0x000000ffff037224 */ /* 0x000fe200078e00ff */
[----:B0-----:R-:W-:-:S04]  /*0ae0*/  UISETP.GE.U32.AND UP0, UPT, UR4, 0x1, UPT ;  /* 0x000000010400788c */ /* 0x001fc8000bf06070 */
[----:B------:R-:W-:-:S09]  /*0af0*/  UISETP.GE.AND.EX UP0, UPT, UR5, URZ, UPT, UP0 ;  /* 0x000000ff0500728c */ /* 0x000fd2000bf06300 */
[----:B------:R-:W-:Y:S05]  /*0b00*/  BRA.U !UP0, `(.L_x_5) ;  /* 0x0000001108187547 */ /* 0x000fea000b800000 */
[----:B------:R-:W-:Y:S01]  /*0b10*/  UISETP.GE.U32.AND UP1, UPT, UR4, 0x8, UPT ;  /* 0x000000080400788c */ /* 0x000fe2000bf26070 */
[----:B------:R-:W-:Y:S01]  /*0b20*/  IMAD.MOV.U32 R3, RZ, RZ, RZ ;  /* 0x000000ffff037224 */ /* 0x000fe200078e00ff */
[----:B------:R-:W-:Y:S01]  /*0b30*/  ULOP3.LUT UR8, UR4, 0x7, URZ, 0xc0, !UPT ;  /* 0x0000000704087892 */ /* 0x000fe2000f8ec0ff */
[----:B------:R-:W-:Y:S01]  /*0b40*/  MOV R9, RZ ;  /* 0x000000ff00097202 */ /* 0x000fe20000000f00 */
[----:B------:R-:W-:Y:S01]  /*0b50*/  UISETP.GE.U32.AND.EX UP1, UPT, UR5, URZ, UPT, UP1 ;  /* 0x000000ff0500728c */ /* 0x000fe2000bf26110 */
[----:B------:R-:W-:Y:S01]  /*0b60*/  IMAD.MOV.U32 R17, RZ, RZ, RZ ;  /* 0x000000ffff117224 */ /* 0x000fe200078e00ff */
[----:B------:R-:W-:-:S04]  /*0b70*/  UISETP.NE.U32.AND UP0, UPT, UR8, URZ, UPT ;  /* 0x000000ff0800728c */ /* 0x000fc8000bf05070 */
[----:B------:R-:W-:-:S03]  /*0b80*/  UISETP.NE.AND.EX UP0, UPT, URZ, URZ, UPT, UP0 ;  /* 0x000000ffff00728c */ /* 0x000fc6000bf05300 */
[----:B------:R-:W-:Y:S08]  /*0b90*/  BRA.U !UP1, `(.L_x_6) ;  /* 0x0000000509e87547 */ /* 0x000ff0000b800000 */
[----:B------:R-:W0:Y:S01]  /*0ba0*/  LDCU.64 UR10, c[0x0][0x390] ;  /* 0x00007200ff0a77ac */ /* 0x000e220008000a00 */
[----:B------:R-:W-:Y:S01]  /*0bb0*/  IADD3 R12, P0, PT, R0, 0x10, RZ ;  /* 0x00000010000c7810 */ /* 0x000fe20007f1e0ff */
[----:B------:R-:W-:Y:S01]  /*0bc0*/  HFMA2 R3, -RZ, RZ, 0, 0 ;  /* 0x00000000ff037431 */ /* 0x000fe200000001ff */
[----:B------:R-:W1:Y:S03]  /*0bd0*/  LDCU.64 UR12, c[0x0][0x380] ;  /* 0x00007000ff0c77ac */ /* 0x000e660008000a00 */
[----:B------:R-:W-:Y:S01]  /*0be0*/  IMAD.X R13, RZ, RZ, R8, P0 ;  /* 0x000000ffff0d7224 */ /* 0x000fe200000e0608 */
[----:B------:R-:W-:Y:S02]  /*0bf0*/  ULOP3.LUT UR4, UR4, 0xfffffff8, URZ, 0xc0, !UPT ;  /* 0xfffffff804047892 */ /* 0x000fe4000f8ec0ff */
[----:B------:R-:W-:-:S04]  /*0c00*/  ULOP3.LUT UR5, UR5, 0x7fffffff, URZ, 0xc0, !UPT ;  /* 0x7fffffff05057892 */ /* 0x000fc8000f8ec0ff */
[----:B------:R-:W-:Y:S02]  /*0c10*/  IMAD.U32 R9, RZ, RZ, UR4 ;  /* 0x00000004ff097e24 */ /* 0x000fe4000f8e00ff */
[----:B------:R-:W-:Y:S01]  /*0c20*/  IMAD.U32 R17, RZ, RZ, UR5 ;  /* 0x00000005ff117e24 */ /* 0x000fe2000f8e00ff */
[C---:B0-----:R-:W-:Y:S02]  /*0c30*/  IADD3 R18, P1, PT, R12.reuse, UR10, RZ ;  /* 0x0000000a0c127c10 */ /* 0x041fe4000ff3e0ff */
[----:B-1----:R-:W-:Y:S02]  /*0c40*/  IADD3 R12, P0, PT, R12, UR12, RZ ;  /* 0x0000000c0c0c7c10 */ /* 0x002fe4000ff1e0ff */
[C---:B------:R-:W-:Y:S02]  /*0c50*/  IADD3.X R21, PT, PT, R13.reuse, UR11, RZ, P1, !PT ;  /* 0x0000000b0d157c10 */ /* 0x040fe40008ffe4ff */
[----:B------:R-:W-:-:S09]  /*0c60*/  IADD3.X R13, PT, PT, R13, UR13, RZ, P0, !PT ;  /* 0x0000000d0d0d7c10 */ /* 0x000fd200087fe4ff */
.L_x_7:
[----:B------:R-:W2:Y:S01]  /*0c70*/  LDG.E R14, desc[UR6][R12.64+-0x10] ;  /* 0xfffff0060c0e7981 */ /* 0x000ea2000c1e1900 */
[----:B------:R-:W-:Y:S01]  /*0c80*/  MOV R2, 0x3bbb989d ;  /* 0x3bbb989d00027802 */ /* 0x000fe20000000f00 */
[----:B------:R-:W-:Y:S02]  /*0c90*/  IMAD.MOV.U32 R16, RZ, RZ, 0x437c0000 ;  /* 0x437c0000ff107424 */ /* 0x000fe400078e00ff */
[----:B--2--5:R-:W-:-:S04]  /*0ca0*/  FADD R15, R14, -R5 ;  /* 0x800000050e0f7221 */ /* 0x024fc80000000000 */
[----:B------:R-:W-:-:S04]  /*0cb0*/  FFMA.SAT R19, R15, R2, 0.5 ;  /* 0x3f0000000f137423 */ /* 0x000fc80000002002 */
[----:B------:R-:W-:-:S04]  /*0cc0*/  FFMA.RM R19, R19, R16, 12582913 ;  /* 0x4b40000113137423 */ /* 0x000fc80000004010 */
[C---:B------:R-:W-:Y:S01]  /*0cd0*/  FADD R14, R19.reuse, -12583039 ;  /* 0xcb40007f130e7421 */ /* 0x040fe20000000000 */
[----:B------:R-:W-:-:S03]  /*0ce0*/  IMAD.SHL.U32 R19, R19, 0x800000, RZ ;  /* 0x0080000013137824 */ /* 0x000fc600078e00ff */
[----:B------:R-:W-:-:S04]  /*0cf0*/  FFMA R14, R15, 1.4426950216293334961, -R14 ;  /* 0x3fb8aa3b0f0e7823 */ /* 0x000fc8000000080e */
[----:B------:R-:W-:Y:S01]  /*0d00*/  FFMA R14, R15, 1.925963033500011079e-08, R14 ;  /* 0x32a570600f0e7823 */ /* 0x000fe2000000000e */
[----:B------:R-:W-:-:S05]  /*0d10*/  IMAD.MOV.U32 R15, RZ, RZ, R21 ;  /* 0x000000ffff0f7224 */ /* 0x000fca00078e0015 */
[----:B------:R-:W0:Y:S02]  /*0d20*/  MUFU.EX2 R14, R14 ;  /* 0x0000000e000e7308 */ /* 0x000e240000000800 */
[----:B0-----:R-:W-:Y:S01]  /*0d30*/  FMUL R19, R19, R14 ;  /* 0x0000000e13137220 */ /* 0x001fe20000400000 */
[----:B------:R-:W-:-:S05]  /*0d40*/  MOV R14, R18 ;  /* 0x00000012000e7202 */ /* 0x000fca0000000f00 */
[----:B------:R-:W-:Y:S04]  /*0d50*/  STG.E desc[UR6][R14.64+-0x10], R19 ;  /* 0xfffff0130e007986 */ /* 0x000fe8000c101906 */
[----:B------:R-:W2:Y:S02]  /*0d60*/  LDG.E R18, desc[UR6][R12.64+-0xc] ;  /* 0xfffff4060c127981 */ /* 0x000ea4000c1e1900 */
[----:B--2---:R-:W-:-:S04]  /*0d70*/  FADD R21, R18, -R5 ;  /* 0x8000000512157221 */ /* 0x004fc80000000000 */
[----:B------:R-:W-:-:S04]  /*0d80*/  FFMA.SAT R23, R21, R2, 0.5 ;  /* 0x3f00000015177423 */ /* 0x000fc80000002002 */
[----:B------:R-:W-:-:S04]  /*0d90*/  FFMA.RM R23, R23, R16, 12582913 ;  /* 0x4b40000117177423 */ /* 0x000fc80000004010 */
[----:B------:R-:W-:-:S04]  /*0da0*/  FADD R18, R23, -12583039 ;  /* 0xcb40007f17127421 */ /* 0x000fc80000000000 */
[----:B------:R-:W-:-:S04]  /*0db0*/  FFMA R18, R21, 1.4426950216293334961, -R18 ;  /* 0x3fb8aa3b15127823 */ /* 0x000fc80000000812 */
[----:B------:R-:W-:Y:S01]  /*0dc0*/  FFMA R18, R21, 1.925963033500011079e-08, R18 ;  /* 0x32a5706015127823 */ /* 0x000fe20000000012 */
[----:B------:R-:W-:-:S05]  /*0dd0*/  IMAD.SHL.U32 R21, R23, 0x800000, RZ ;  /* 0x0080000017157824 */ /* 0x000fca00078e00ff */
[----:B------:R-:W0:Y:S02]  /*0de0*/  MUFU.EX2 R18, R18 ;  /* 0x0000001200127308 */ /* 0x000e240000000800 */
[----:B0-----:R-:W-:-:S05]  /*0df0*/  FMUL R21, R21, R18 ;  /* 0x0000001215157220 */ /* 0x001fca0000400000 */
        /* <DEDUP_REMOVED lines=8> */
[----:B------:R-:W-:-:S05]  /*0e80*/  SHF.L.U32 R23, R25, 0x17, RZ ;  /* 0x0000001719177819 */ /* 0x000fca00000006ff */
[----:B------:R-:W0:Y:S02]  /*0e90*/  MUFU.EX2 R20, R20 ;  /* 0x0000001400147308 */ /* 0x000e240000000800 */
[----:B0-----:R-:W-:-:S05]  /*0ea0*/  FMUL R23, R23, R20 ;  /* 0x0000001417177220 */ /* 0x001fca0000400000 */
[----:B------:R-:W-:Y:S04]  /*0eb0*/  STG.E desc[UR6][R14.64+-0x8], R23 ;  /* 0xfffff8170e007986 */ /* 0x000fe8000c101906 */
[----:B------:R-:W2:Y:S02]  /*0ec0*/  LDG.E R18, desc[UR6][R12.64+-0x4] ;  /* 0xfffffc060c127981 */ /* 0x000ea4000c1e1900 */
[----:B--2---:R-:W-:-:S04]  /*0ed0*/  FADD R25, R18, -R5 ;  /* 0x8000000512197221 */ /* 0x004fc80000000000 */
[----:B------:R-:W-:-:S04]  /*0ee0*/  FFMA.SAT R27, R25, R2, 0.5 ;  /* 0x3f000000191b7423 */ /* 0x000fc80000002002 */
[----:B------:R-:W-:-:S04]  /*0ef0*/  FFMA.RM R27, R27, R16, 12582913 ;  /* 0x4b4000011b1b7423 */ /* 0x000fc80000004010 */
[C---:B------:R-:W-:Y:S01]  /*0f00*/  FADD R18, R27.reuse, -12583039 ;  /* 0xcb40007f1b127421 */ /* 0x040fe20000000000 */
[----:B------:R-:W-:-:S03]  /*0f10*/  IMAD.SHL.U32 R27, R27, 0x800000, RZ ;  /* 0x008000001b1b7824 */ /* 0x000fc600078e00ff */
[----:B------:R-:W-:-:S04]  /*0f20*/  FFMA R18, R25, 1.4426950216293334961, -R18 ;  /* 0x3fb8aa3b19127823 */ /* 0x000fc80000000812 */
[----:B------:R-:W-:-:S06]  /*0f30*/  FFMA R18, R25, 1.925963033500011079e-08, R18 ;  /* 0x32a5706019127823 */ /* 0x000fcc0000000012 */
[----:B------:R-:W0:Y:S02]  /*0f40*/  MUFU.EX2 R18, R18 ;  /* 0x0000001200127308 */ /* 0x000e240000000800 */
[----:B0-----:R-:W-:-:S05]  /*0f50*/  FMUL R27, R27, R18 ;  /* 0x000000121b1b7220 */ /* 0x001fca0000400000 */
[----:B------:R0:W-:Y:S04]  /*0f60*/  STG.E desc[UR6][R14.64+-0x4], R27 ;  /* 0xfffffc1b0e007986 */ /* 0x0001e8000c101906 */
[----:B------:R-:W2:Y:S02]  /*0f70*/  LDG.E R20, desc[UR6][R12.64] ;  /* 0x000000060c147981 */ /* 0x000ea4000c1e1900 */
[----:B--2---:R-:W-:-:S04]  /*0f80*/  FADD R25, R20, -R5 ;  /* 0x8000000514197221 */ /* 0x004fc80000000000 */
[----:B------:R-:W-:-:S04]  /*0f90*/  FFMA.SAT R29, R25, R2, 0.5 ;  /* 0x3f000000191d7423 */ /* 0x000fc80000002002 */
[----:B------:R-:W-:-:S04]  /*0fa0*/  FFMA.RM R29, R29, R16, 12582913 ;  /* 0x4b4000011d1d7423 */ /* 0x000fc80000004010 */
[C---:B------:R-:W-:Y:S01]  /*0fb0*/  FADD R20, R29.reuse, -12583039 ;  /* 0xcb40007f1d147421 */ /* 0x040fe20000000000 */
[----:B------:R-:W-:-:S03]  /*0fc0*/  IMAD.SHL.U32 R18, R29, 0x800000, RZ ;  /* 0x008000001d127824 */ /* 0x000fc600078e00ff */
[----:B------:R-:W-:-:S04]  /*0fd0*/  FFMA R20, R25, 1.4426950216293334961, -R20 ;  /* 0x3fb8aa3b19147823 */ /* 0x000fc80000000814 */
[----:B------:R-:W-:-:S04]  /*0fe0*/  FFMA R20, R25, 1.925963033500011079e-08, R20 ;  /* 0x32a5706019147823 */ /* 0x000fc80000000014 */
[----:B------:R-:W1:Y:S02]  /*0ff0*/  MUFU.EX2 R25, R20 ;  /* 0x0000001400197308 */ /* 0x000e640000000800 */
[----:B-1----:R-:W-:-:S05]  /*1000*/  FMUL R18, R18, R25 ;  /* 0x0000001912127220 */ /* 0x002fca0000400000 */
[----:B------:R1:W-:Y:S04]  /*1010*/  STG.E desc[UR6][R14.64], R18 ;  /* 0x000000120e007986 */ /* 0x0003e8000c101906 */
[----:B------:R-:W2:Y:S02]  /*1020*/  LDG.E R22, desc[UR6][R12.64+0x4] ;  /* 0x000004060c167981 */ /* 0x000ea4000c1e1900 */
[----:B--2---:R-:W-:-:S04]  /*1030*/  FADD R25, R22, -R5 ;  /* 0x8000000516197221 */ /* 0x004fc80000000000 */
[----:B------:R-:W-:-:S04]  /*1040*/  FFMA.SAT R29, R25, R2, 0.5 ;  /* 0x3f000000191d7423 */ /* 0x000fc80000002002 */
[----:B------:R-:W-:-:S04]  /*1050*/  FFMA.RM R29, R29, R16, 12582913 ;  /* 0x4b4000011d1d7423 */ /* 0x000fc80000004010 */
[C---:B------:R-:W-:Y:S01]  /*1060*/  FADD R22, R29.reuse, -12583039 ;  /* 0xcb40007f1d167421 */ /* 0x040fe20000000000 */
[----:B------:R-:W-:-:S03]  /*1070*/  SHF.L.U32 R29, R29, 0x17, RZ ;  /* 0x000000171d1d7819 */ /* 0x000fc600000006ff */
[----:B------:R-:W-:-:S04]  /*1080*/  FFMA R22, R25, 1.4426950216293334961, -R22 ;  /* 0x3fb8aa3b19167823 */ /* 0x000fc80000000816 */
[----:B------:R-:W-:-:S06]  /*1090*/  FFMA R22, R25, 1.925963033500011079e-08, R22 ;  /* 0x32a5706019167823 */ /* 0x000fcc0000000016 */
[----:B------:R-:W2:Y:S02]  /*10a0*/  MUFU.EX2 R22, R22 ;  /* 0x0000001600167308 */ /* 0x000ea40000000800 */
[----:B--2---:R-:W-:-:S05]  /*10b0*/  FMUL R29, R29, R22 ;  /* 0x000000161d1d7220 */ /* 0x004fca0000400000 */
        /* <DEDUP_REMOVED lines=9> */
[----:B------:R-:W2:Y:S02]  /*1150*/  MUFU.EX2 R24, R24 ;  /* 0x0000001800187308 */ /* 0x000ea40000000800 */
[----:B--2---:R-:W-:-:S05]  /*1160*/  FMUL R25, R25, R24 ;  /* 0x0000001819197220 */ /* 0x004fca0000400000 */
[----:B------:R-:W-:Y:S04]  /*1170*/  STG.E desc[UR6][R14.64+0x8], R25 ;  /* 0x000008190e007986 */ /* 0x000fe8000c101906 */
[----:B------:R2:W3:Y:S01]  /*1180*/  LDG.E R20, desc[UR6][R12.64+0xc] ;  /* 0x00000c060c147981 */ /* 0x0004e2000c1e1900 */
[----:B------:R-:W-:-:S04]  /*1190*/  UIADD3 UR4, UP1, UPT, UR4, -0x8, URZ ;  /* 0xfffffff804047890 */ /* 0x000fc8000ff3e0ff */
[----:B------:R-:W-:Y:S02]  /*11a0*/  UIADD3.X UR5, UPT, UPT, UR5, -0x1, URZ, UP1, !UPT ;  /* 0xffffffff05057890 */ /* 0x000fe40008ffe4ff */
[----:B------:R-:W-:Y:S01]  /*11b0*/  UISETP.NE.U32.AND UP1, UPT, UR4, URZ, UPT ;  /* 0x000000ff0400728c */ /* 0x000fe2000bf25070 */
[----:B--2---:R-:W-:-:S03]  /*11c0*/  IADD3 R12, P1, PT, R12, 0x20, RZ ;  /* 0x000000200c0c7810 */ /* 0x004fc60007f3e0ff */
[----:B------:R-:W-:Y:S02]  /*11d0*/  UISETP.NE.AND.EX UP1, UPT, UR5, URZ, UPT, UP1 ;  /* 0x000000ff0500728c */ /* 0x000fe4000bf25310 */
[----:B------:R-:W-:Y:S02]  /*11e0*/  IMAD.X R13, RZ, RZ, R13, P1 ;  /* 0x000000ffff0d7224 */ /* 0x000fe400008e060d */
[----:B---3--:R-:W-:-:S04]  /*11f0*/  FADD R20, R20, -R5 ;  /* 0x8000000514147221 */ /* 0x008fc80000000000 */
[----:B------:R-:W-:-:S04]  /*1200*/  FFMA.SAT R2, R20, R2, 0.5 ;  /* 0x3f00000014027423 */ /* 0x000fc80000002002 */
[----:B------:R-:W-:-:S04]  /*1210*/  FFMA.RM R16, R2, R16, 12582913 ;  /* 0x4b40000102107423 */ /* 0x000fc80000004010 */
[C---:B------:R-:W-:Y:S01]  /*1220*/  FADD R2, R16.reuse, -12583039 ;  /* 0xcb40007f10027421 */ /* 0x040fe20000000000 */
[----:B------:R-:W-:-:S03]  /*1230*/  IMAD.SHL.U32 R16, R16, 0x800000, RZ ;  /* 0x0080000010107824 */ /* 0x000fc600078e00ff */
[----:B------:R-:W-:-:S04]  /*1240*/  FFMA R2, R20, 1.4426950216293334961, -R2 ;  /* 0x3fb8aa3b14027823 */ /* 0x000fc80000000802 */
[----:B------:R-:W-:Y:S01]  /*1250*/  FFMA R20, R20, 1.925963033500011079e-08, R2 ;  /* 0x32a5706014147823 */ /* 0x000fe20000000002 */
[----:B------:R-:W-:-:S04]  /*1260*/  FADD R2, R19, R3 ;  /* 0x0000000313027221 */ /* 0x000fc80000000000 */
[----:B------:R-:W-:Y:S01]  /*1270*/  FADD R2, R2, R21 ;  /* 0x0000001502027221 */ /* 0x000fe20000000000 */
[----:B------:R-:W2:Y:S03]  /*1280*/  MUFU.EX2 R20, R20 ;  /* 0x0000001400147308 */ /* 0x000ea60000000800 */
[----:B------:R-:W-:-:S04]  /*1290*/  FADD R2, R2, R23 ;  /* 0x0000001702027221 */ /* 0x000fc80000000000 */
[----:B0-----:R-:W-:-:S04]  /*12a0*/  FADD R27, R2, R27 ;  /* 0x0000001b021b7221 */ /* 0x001fc80000000000 */
[----:B-1----:R-:W-:-:S04]  /*12b0*/  FADD R18, R27, R18 ;  /* 0x000000121b127221 */ /* 0x002fc80000000000 */
[----:B------:R-:W-:Y:S01]  /*12c0*/  FADD R2, R18, R29 ;  /* 0x0000001d12027221 */ /* 0x000fe20000000000 */
[----:B------:R-:W-:Y:S01]  /*12d0*/  IADD3 R18, P0, PT, R14, 0x20, RZ ;  /* 0x000000200e127810 */ /* 0x000fe20007f1e0ff */
[----:B--2---:R-:W-:Y:S02]  /*12e0*/  FMUL R3, R16, R20 ;  /* 0x0000001410037220 */ /* 0x004fe40000400000 */
[----:B------:R-:W-:Y:S01]  /*12f0*/  FADD R2, R2, R25 ;  /* 0x0000001902027221 */ /* 0x000fe20000000000 */
[----:B------:R-:W-:Y:S02]  /*1300*/  IADD3.X R21, PT, PT, RZ, R15, RZ, P0, !PT ;  /* 0x0000000fff157210 */ /* 0x000fe400007fe4ff */
[----:B------:R0:W-:Y:S02]  /*1310*/  STG.E desc[UR6][R14.64+0xc], R3 ;  /* 0x00000c030e007986 */ /* 0x0001e4000c101906 */
[----:B0-----:R-:W-:Y:S01]  /*1320*/  FADD R3, R2, R3 ;  /* 0x0000000302037221 */ /* 0x001fe20000000000 */
[----:B------:R-:W-:Y:S06]  /*1330*/  BRA.U UP1, `(.L_x_7) ;  /* 0xfffffff9014c7547 */ /* 0x000fec000b83ffff */
.L_x_6:
[----:B------:R-:W-:Y:S05]  /*1340*/  BRA.U !UP0, `(.L_x_5) ;  /* 0x0000000908087547 */ /* 0x000fea000b800000 */
[----:B------:R-:W0:Y:S01]  /*1350*/  LDCU UR4, c[0x0][0x398] ;  /* 0x00007300ff0477ac */ /* 0x000e220008000800 */
[----:B------:R-:W-:-:S04]  /*1360*/  UISETP.GE.U32.AND UP1, UPT, UR8, 0x4, UPT ;  /* 0x000000040800788c */ /* 0x000fc8000bf26070 */
[----:B------:R-:W-:Y:S02]  /*1370*/  UISETP.GE.U32.AND.EX UP1, UPT, URZ, URZ, UPT, UP1 ;  /* 0x000000ffff00728c */ /* 0x000fe4000bf26110 */
[----:B0-----:R-:W-:-:S04]  /*1380*/  ULOP3.LUT UR5, UR4, 0x3, URZ, 0xc0, !UPT ;  /* 0x0000000304057892 */ /* 0x001fc8000f8ec0ff */
[----:B------:R-:W-:-:S04]  /*1390*/  UISETP.NE.U32.AND UP0, UPT, UR5, URZ, UPT ;  /* 0x000000ff0500728c */ /* 0x000fc8000bf05070 */
[----:B------:R-:W-:Y:S01]  /*13a0*/  UISETP.NE.AND.EX UP0, UPT, URZ, URZ, UPT, UP0 ;  /* 0x000000ffff00728c */ /* 0x000fe2000bf05300 */
[----:B------:R-:W-:Y:S10]  /*13b0*/  BRA.U !UP1, `(.L_x_8) ;  /* 0x0000000109ec7547 */ /* 0x000ff4000b800000 */
[C---:B------:R-:W-:Y:S01]  /*13c0*/  LEA R14, P0, R9.reuse, R6, 0x2 ;  /* 0x00000006090e7211 */ /* 0x040fe200078010ff */
[----:B------:R-:W-:Y:S01]  /*13d0*/  IMAD.MOV.U32 R2, RZ, RZ, 0x3bbb989d ;  /* 0x3bbb989dff027424 */ /* 0x000fe200078e00ff */
[----:B------:R-:W-:Y:S01]  /*13e0*/  MOV R16, 0x437c0000 ;  /* 0x437c000000107802 */ /* 0x000fe20000000f00 */
[----:B------:R-:W0:Y:S01]  /*13f0*/  LDCU.64 UR8, c[0x0][0x390] ;  /* 0x00007200ff0877ac */ /* 0x000e220008000a00 */
[----:B------:R-:W-:-:S05]  /*1400*/  LEA.HI.X R15, R9, R7, R17, 0x2, P0 ;  /* 0x00000007090f7211 */ /* 0x000fca00000f1411 */
[----:B------:R-:W2:Y:S02]  /*1410*/  LDG.E R12, desc[UR6][R14.64] ;  /* 0x000000060e0c7981 */ /* 0x000ea4000c1e1900 */
[----:B--2--5:R-:W-:-:S04]  /*1420*/  FADD R13, R12, -R5 ;  /* 0x800000050c0d7221 */ /* 0x024fc80000000000 */
[----:B------:R-:W-:-:S04]  /*1430*/  FFMA.SAT R19, R13, R2, 0.5 ;  /* 0x3f0000000d137423 */ /* 0x000fc80000002002 */
[----:B------:R-:W-:-:S04]  /*1440*/  FFMA.RM R19, R19, R16, 12582913 ;  /* 0x4b40000113137423 */ /* 0x000fc80000004010 */
[C---:B------:R-:W-:Y:S01]  /*1450*/  FADD R12, R19.reuse, -12583039 ;  /* 0xcb40007f130c7421 */ /* 0x040fe20000000000 */
[----:B------:R-:W-:-:S03]  /*1460*/  IMAD.SHL.U32 R18, R19, 0x800000, RZ ;  /* 0x0080000013127824 */ /* 0x000fc600078e00ff */
[----:B------:R-:W-:-:S04]  /*1470*/  FFMA R12, R13, 1.4426950216293334961, -R12 ;  /* 0x3fb8aa3b0d0c7823 */ /* 0x000fc8000000080c */
[----:B------:R-:W-:Y:S01]  /*1480*/  FFMA R20, R13, 1.925963033500011079e-08, R12 ;  /* 0x32a570600d147823 */ /* 0x000fe2000000000c */
[----:B------:R-:W-:-:S03]  /*1490*/  IADD3 R13, P0, PT, R9, R10, RZ ;  /* 0x0000000a090d7210 */ /* 0x000fc60007f1e0ff */
[----:B------:R-:W1:Y:S02]  /*14a0*/  MUFU.EX2 R21, R20 ;  /* 0x0000001400157308 */ /* 0x000e640000000800 */
[----:B------:R-:W-:Y:S01]  /*14b0*/  IMAD.X R22, R17, 0x1, R4, P0 ;  /* 0x0000000111167824 */ /* 0x000fe200000e0604 */
[----:B0-----:R-:W-:-:S04]  /*14c0*/  LEA R12, P0, R13, UR8, 0x2 ;  /* 0x000000080d0c7c11 */ /* 0x001fc8000f8010ff */
[----:B------:R-:W-:Y:S01]  /*14d0*/  LEA.HI.X R13, R13, UR9, R22, 0x2, P0 ;  /* 0x000000090d0d7c11 */ /* 0x000fe200080f1416 */
[----:B-1----:R-:W-:-:S05]  /*14e0*/  FMUL R18, R18, R21 ;  /* 0x0000001512127220 */ /* 0x002fca0000400000 */
[----:B------:R0:W-:Y:S04]  /*14f0*/  STG.E desc[UR6][R12.64], R18 ;  /* 0x000000120c007986 */ /* 0x0001e8000c101906 */
        /* <DEDUP_REMOVED lines=8> */
[----:B------:R-:W1:Y:S02]  /*1580*/  MUFU.EX2 R20, R20 ;  /* 0x0000001400147308 */ /* 0x000e640000000800 */
        /* <DEDUP_REMOVED lines=12> */
[----:B------:R1:W-:Y:S04]  /*1650*/  STG.E desc[UR6][R12.64+0x8], R21 ;  /* 0x000008150c007986 */ /* 0x0003e8000c101906 */
[----:B------:R-:W2:Y:S01]  /*1660*/  LDG.E R14, desc[UR6][R14.64+0xc] ;  /* 0x00000c060e0e7981 */ /* 0x000ea2000c1e1900 */
[----:B0-----:R-:W-:Y:S01]  /*1670*/  FADD R18, R3, R18 ;  /* 0x0000001203127221 */ /* 0x001fe20000000000 */
[----:B------:R-:W-:-:S03]  /*1680*/  IADD3 R9, P0, PT, R9, 0x4, RZ ;  /* 0x0000000409097810 */ /* 0x000fc60007f1e0ff */
[----:B------:R-:W-:Y:S01]  /*1690*/  FADD R18, R18, R19 ;  /* 0x0000001312127221 */ /* 0x000fe20000000000 */
[----:B------:R-:W-:-:S03]  /*16a0*/  IADD3.X R17, PT, PT, RZ, R17, RZ, P0, !PT ;  /* 0x00000011ff117210 */ /* 0x000fc600007fe4ff */
[----:B------:R-:W-:Y:S01]  /*16b0*/  FADD R18, R18, R21 ;  /* 0x0000001512127221 */ /* 0x000fe20000000000 */
        /* <DEDUP_REMOVED lines=8> */
[----:B0-----:R-:W-:-:S04]  /*1740*/  FMUL R25, R25, R2 ;  /* 0x0000000219197220 */ /* 0x001fc80000400000 */
[----:B------:R-:W-:Y:S01]  /*1750*/  FADD R3, R18, R25 ;  /* 0x0000001912037221 */ /* 0x000fe20000000000 */
[----:B------:R1:W-:Y:S06]  /*1760*/  STG.E desc[UR6][R12.64+0xc], R25 ;  /* 0x00000c190c007986 */ /* 0x0003ec000c101906 */
.L_x_8:
[----:B------:R-:W-:Y:S05]  /*1770*/  BRA.U !UP0, `(.L_x_5) ;  /* 0x0000000108fc7547 */ /* 0x000fea000b800000 */
[----:B------:R-:W-:Y:S02]  /*1780*/  UISETP.NE.U32.AND UP1, UPT, UR5, 0x1, UPT ;  /* 0x000000010500788c */ /* 0x000fe4000bf25070 */
[----:B------:R-:W-:Y:S02]  /*1790*/  ULOP3.LUT UR4, UR4, 0x1, URZ, 0xc0, !UPT ;  /* 0x0000000104047892 */ /* 0x000fe4000f8ec0ff */
[----:B------:R-:W-:Y:S02]  /*17a0*/  UISETP.NE.AND.EX UP1, UPT, URZ, URZ, UPT, UP1 ;  /* 0x000000ffff00728c */ /* 0x000fe4000bf25310 */
[----:B------:R-:W-:-:S04]  /*17b0*/  UISETP.NE.U32.AND UP0, UPT, UR4, 0x1, UPT ;  /* 0x000000010400788c */ /* 0x000fc8000bf05070 */
[----:B------:R-:W-:-:S03]  /*17c0*/  UISETP.NE.U32.AND.EX UP0, UPT, URZ, URZ, UPT, UP0 ;  /* 0x000000ffff00728c */ /* 0x000fc6000bf05100 */
[----:B------:R-:W-:Y:S08]  /*17d0*/  BRA.U !UP1, `(.L_x_9) ;  /* 0x00000001098c7547 */ /* 0x000ff0000b800000 */
[C---:B-1----:R-:W-:Y:S01]  /*17e0*/  LEA R12, P0, R9.reuse, R6, 0x2 ;  /* 0x00000006090c7211 */ /* 0x042fe200078010ff */
[----:B------:R-:W-:Y:S01]  /*17f0*/  IMAD.MOV.U32 R2, RZ, RZ, 0x3bbb989d ;  /* 0x3bbb989dff027424 */ /* 0x000fe200078e00ff */
[----:B------:R-:W0:Y:S02]  /*1800*/  LDCU.64 UR4, c[0x0][0x390] ;  /* 0x00007200ff0477ac */ /* 0x000e240008000a00 */
[----:B------:R-:W-:-:S05]  /*1810*/  LEA.HI.X R13, R9, R7, R17, 0x2, P0 ;  /* 0x00000007090d7211 */ /* 0x000fca00000f1411 */
[----:B------:R-:W2:Y:S01]  /*1820*/  LDG.E R14, desc[UR6][R12.64] ;  /* 0x000000060c0e7981 */ /* 0x000ea2000c1e1900 */
        /* <DEDUP_REMOVED lines=8> */
[----:B------:R-:W-:-:S04]  /*18b0*/  IADD3 R15, P0, PT, R9, R10, RZ ;  /* 0x0000000a090f7210 */ /* 0x000fc80007f1e0ff */
[----:B------:R-:W-:Y:S01]  /*18c0*/  IADD3.X R20, PT, PT, R17, R4, RZ, P0, !PT ;  /* 0x0000000411147210 */ /* 0x000fe200007fe4ff */
[----:B------:R-:W1:Y:S01]  /*18d0*/  MUFU.EX2 R18, R18 ;  /* 0x0000001200127308 */ /* 0x000e620000000800 */
[----:B0-----:R-:W-:-:S04]  /*18e0*/  LEA R14, P0, R15, UR4, 0x2 ;  /* 0x000000040f0e7c11 */ /* 0x001fc8000f8010ff */
[----:B------:R-:W-:Y:S01]  /*18f0*/  LEA.HI.X R15, R15, UR5, R20, 0x2, P0 ;  /* 0x000000050f0f7c11 */ /* 0x000fe200080f1414 */
[----:B-1----:R-:W-:-:S05]  /*1900*/  FMUL R19, R19, R18 ;  /* 0x0000001213137220 */ /* 0x002fca0000400000 */
[----:B------:R0:W-:Y:S04]  /*1910*/  STG.E desc[UR6][R14.64], R19 ;  /* 0x000000130e007986 */ /* 0x0001e8000c101906 */
[----:B------:R-:W2:Y:S01]  /*1920*/  LDG.E R12, desc[UR6][R12.64+0x4] ;  /* 0x000004060c0c7981 */ /* 0x000ea2000c1e1900 */
[----:B------:R-:W-:Y:S01]  /*1930*/  IADD3 R9, P0, PT, R9, 0x2, RZ ;  /* 0x0000000209097810 */ /* 0x000fe20007f1e0ff */
[----:B------:R-:W-:-:S03]  /*1940*/  FADD R3, R3, R19 ;  /* 0x0000001303037221 */ /* 0x000fc60000000000 */
[----:B------:R-:W-:Y:S01]  /*1950*/  IADD3.X R17, PT, PT, RZ, R17, RZ, P0, !PT ;  /* 0x00000011ff117210 */ /* 0x000fe200007fe4ff */
[----:B--2---:R-:W-:-:S04]  /*1960*/  FADD R21, R12, -R5 ;  /* 0x800000050c157221 */ /* 0x004fc80000000000 */
[----:B------:R-:W-:-:S04]  /*1970*/  FFMA.SAT R23, R21, R2, 0.5 ;  /* 0x3f00000015177423 */ /* 0x000fc80000002002 */
[----:B------:R-:W-:-:S04]  /*1980*/  FFMA.RM R23, R23, R16, 12582913 ;  /* 0x4b40000117177423 */ /* 0x000fc80000004010 */
[C---:B------:R-:W-:Y:S01]  /*1990*/  FADD R2, R23.reuse, -12583039 ;  /* 0xcb40007f17027421 */ /* 0x040fe20000000000 */
[----:B------:R-:W-:-:S03]  /*19a0*/  IMAD.SHL.U32 R23, R23, 0x800000, RZ ;  /* 0x0080000017177824 */ /* 0x000fc600078e00ff */
[----:B------:R-:W-:-:S04]  /*19b0*/  FFMA R2, R21, 1.4426950216293334961, -R2 ;  /* 0x3fb8aa3b15027823 */ /* 0x000fc80000000802 */
[----:B------:R-:W-:-:S06]  /*19c0*/  FFMA R2, R21, 1.925963033500011079e-08, R2 ;  /* 0x32a5706015027823 */ /* 0x000fcc0000000002 */
[----:B------:R-:W1:Y:S02]  /*19d0*/  MUFU.EX2 R2, R2 ;  /* 0x0000000200027308 */ /* 0x000e640000000800 */
[----:B-1----:R-:W-:-:S04]  /*19e0*/  FMUL R23, R23, R2 ;  /* 0x0000000217177220 */ /* 0x002fc80000400000 */
[----:B------:R-:W-:Y:S01]  /*19f0*/  FADD R3, R3, R23 ;  /* 0x0000001703037221 */ /* 0x000fe20000000000 */
[----:B------:R0:W-:Y:S06]  /*1a00*/  STG.E desc[UR6][R14.64+0x4], R23 ;  /* 0x000004170e007986 */ /* 0x0001ec000c101906 */
.L_x_9:
[----:B------:R-:W-:Y:S05]  /*1a10*/  BRA.U UP0, `(.L_x_5) ;  /* 0x0000000100547547 */ /* 0x000fea000b800000 */
[C---:B------:R-:W-:Y:S01]  /*1a20*/  LEA R6, P0, R9.reuse, R6, 0x2 ;  /* 0x0000000609067211 */ /* 0x040fe200078010ff */
[----:B------:R-:W-:Y:S01]  /*1a30*/  IMAD.MOV.U32 R2, RZ, RZ, 0x3bbb989d ;  /* 0x3bbb989dff027424 */ /* 0x000fe200078e00ff */
[----:B------:R-:W2:Y:S02]  /*1a40*/  LDCU.64 UR4, c[0x0][0x390] ;  /* 0x00007200ff0477ac */ /* 0x000ea40008000a00 */
[----:B------:R-:W-:-:S05]  /*1a50*/  LEA.HI.X R7, R9, R7, R17, 0x2, P0 ;  /* 0x0000000709077211 */ /* 0x000fca00000f1411 */
[----:B------:R-:W3:Y:S01]  /*1a60*/  LDG.E R6, desc[UR6][R6.64] ;  /* 0x0000000606067981 */ /* 0x000ee2000c1e1900 */
[----:B-1----:R-:W-:Y:S01]  /*1a70*/  IMAD.MOV.U32 R13, RZ, RZ, 0x437c0000 ;  /* 0x437c0000ff0d7424 */ /* 0x002fe200078e00ff */
[----:B------:R-:W-:-:S04]  /*1a80*/  IADD3 R9, P0, PT, R9, R10, RZ ;  /* 0x0000000a09097210 */ /* 0x000fc80007f1e0ff */
[----:B0-----:R-:W-:Y:S01]  /*1a90*/  IADD3.X R14, PT, PT, R17, R4, RZ, P0, !PT ;  /* 0x00000004110e7210 */ /* 0x001fe200007fe4ff */
[----:B---3-5:R-:W-:Y:S01]  /*1aa0*/  FADD R5, R6, -R5 ;  /* 0x8000000506057221 */ /* 0x028fe20000000000 */
[----:B--2---:R-:W-:-:S03]  /*1ab0*/  LEA R6, P0, R9, UR4, 0x2 ;  /* 0x0000000409067c11 */ /* 0x004fc6000f8010ff */
[----:B------:R-:W-:Y:S01]  /*1ac0*/  FFMA.SAT R2, R5, R2, 0.5 ;  /* 0x3f00000005027423 */ /* 0x000fe20000002002 */
[----:B------:R-:W-:-:S03]  /*1ad0*/  LEA.HI.X R7, R9, UR5, R14, 0x2, P0 ;  /* 0x0000000509077c11 */ /* 0x000fc600080f140e */
[----:B------:R-:W-:-:S04]  /*1ae0*/  FFMA.RM R2, R2, R13, 12582913 ;  /* 0x4b40000102027423 */ /* 0x000fc8000000400d */
[C---:B------:R-:W-:Y:S01]  /*1af0*/  FADD R12, R2.reuse, -12583039 ;  /* 0xcb40007f020c7421 */ /* 0x040fe20000000000 */
[----:B------:R-:W-:-:S03]  /*1b00*/  IMAD.SHL.U32 R2, R2, 0x800000, RZ ;  /* 0x0080000002027824 */ /* 0x000fc600078e00ff */
[----:B------:R-:W-:-:S04]  /*1b10*/  FFMA R12, R5, 1.4426950216293334961, -R12 ;  /* 0x3fb8aa3b050c7823 */ /* 0x000fc8000000080c */
[----:B------:R-:W-:-:S04]  /*1b20*/  FFMA R12, R5, 1.925963033500011079e-08, R12 ;  /* 0x32a57060050c7823 */ /* 0x000fc8000000000c */
[----:B------:R-:W0:Y:S02]  /*1b30*/  MUFU.EX2 R5, R12 ;  /* 0x0000000c00057308 */ /* 0x000e240000000800 */
[----:B0-----:R-:W-:-:S04]  /*1b40*/  FMUL R2, R2, R5 ;  /* 0x0000000502027220 */ /* 0x001fc80000400000 */
[----:B------:R-:W-:Y:S01]  /*1b50*/  FADD R3, R3, R2 ;  /* 0x0000000203037221 */ /* 0x000fe20000000000 */
[----:B------:R2:W-:Y:S06]  /*1b60*/  STG.E desc[UR6][R6.64], R2 ;  /* 0x0000000206007986 */ /* 0x0005ec000c101906 */
.L_x_5:
[----:B-1----:R-:W1:Y:S02]  /*1b70*/  LDC.64 R12, c[0x0][0x398] ;  /* 0x0000e600ff0c7b82 */ /* 0x002e640000000a00 */
[----:B-1----:R-:W-:-:S04]  /*1b80*/  ISETP.GE.U32.AND P0, PT, R12, 0x1, PT ;  /* 0x000000010c00780c */ /* 0x002fc80003f06070 */
[----:B------:R-:W-:-:S13]  /*1b90*/  ISETP.GE.AND.EX P0, PT, R13, RZ, PT, P0 ;  /* 0x000000ff0d00720c */ /* 0x000fda0003f06300 */
[----:B------:R-:W-:Y:S05]  /*1ba0*/  @!P0 EXIT ;  /* 0x000000000000894d */ /* 0x000fea0003800000 */
[C---:B------:R-:W-:Y:S01]  /*1bb0*/  ISETP.GE.U32.AND P0, PT, R12.reuse, 0x8, PT ;  /* 0x000000080c00780c */ /* 0x040fe20003f06070 */
[----:B--2---:R-:W-:Y:S01]  /*1bc0*/  HFMA2 R7, -RZ, RZ, 0, 0 ;  /* 0x00000000ff077431 */ /* 0x004fe200000001ff */
[----:B------:R-:W-:Y:S01]  /*1bd0*/  LOP3.LUT R18, R12, 0x7, RZ, 0xc0, !PT ;  /* 0x000000070c127812 */ /* 0x000fe200078ec0ff */
[----:B-----5:R-:W-:Y:S01]  /*1be0*/  IMAD.MOV.U32 R5, RZ, RZ, RZ ;  /* 0x000000ffff057224 */ /* 0x020fe200078e00ff */
[----:B------:R-:W-:-:S13]  /*1bf0*/  ISETP.GE.U32.AND.EX P0, PT, R13, RZ, PT, P0 ;  /* 0x000000ff0d00720c */ /* 0x000fda0003f06100 */
[----:B------:R-:W-:Y:S05]  /*1c00*/  @!P0 BRA `(.L_x_10) ;  /* 0x0000000800548947 */ /* 0x000fea0003800000 */
[----:B------:R-:W0:Y:S01]  /*1c10*/  LDCU.64 UR8, c[0x0][0x390] ;  /* 0x00007200ff0877ac */ /* 0x000e220008000a00 */
[----:B------:R-:W-:Y:S02]  /*1c20*/  IADD3 R0, P0, PT, R0, 0x10, RZ ;  /* 0x0000001000007810 */ /* 0x000fe40007f1e0ff */
[----:B------:R-:W-:Y:S01]  /*1c30*/  LOP3.LUT R5, R12, 0xfffffff8, RZ, 0xc0, !PT ;  /* 0xfffffff80c057812 */ /* 0x000fe200078ec0ff */
[----:B------:R-:W1:Y:S01]  /*1c40*/  LDCU.64 UR4, c[0x0][0x388] ;  /* 0x00007100ff0477ac */ /* 0x000e620008000a00 */
[----:B------:R-:W-:Y:S01]  /*1c50*/  LOP3.LUT R7, R13, 0x7fffffff, RZ, 0xc0, !PT ;  /* 0x7fffffff0d077812 */ /* 0x000fe200078ec0ff */
[----:B------:R-:W-:Y:S02]  /*1c60*/  IMAD.X R17, RZ, RZ, R8, P0 ;  /* 0x000000ffff117224 */ /* 0x000fe400000e0608 */
[----:B------:R-:W-:Y:S01]  /*1c70*/  IMAD.MOV.U32 R20, RZ, RZ, R5 ;  /* 0x000000ffff147224 */ /* 0x000fe200078e0005 */
[----:B------:R-:W-:Y:S02]  /*1c80*/  MOV R21, R7 ;  /* 0x0000000700157202 */ /* 0x000fe40000000f00 */
[----:B0-----:R-:W-:-:S02]  /*1c90*/  IADD3 R14, P1, PT, R0, UR8, RZ ;  /* 0x00000008000e7c10 */ /* 0x001fc4000ff3e0ff */
[----:B-1----:R-:W-:Y:S02]  /*1ca0*/  IADD3 R8, P0, PT, R0, UR4, RZ ;  /* 0x0000000400087c10 */ /* 0x002fe4000ff1e0ff */
[C---:B------:R-:W-:Y:S02]  /*1cb0*/  IADD3.X R15, PT, PT, R17.reuse, UR9, RZ, P1, !PT ;  /* 0x00000009110f7c10 */ /* 0x040fe40008ffe4ff */
[----:B------:R-:W-:-:S09]  /*1cc0*/  IADD3.X R17, PT, PT, R17, UR5, RZ, P0, !PT ;  /* 0x0000000511117c10 */ /* 0x000fd200087fe4ff */
.L_x_27:
[----:B-1----:R-:W2:Y:S01]  /*1cd0*/  LDG.E R0, desc[UR6][R14.64+-0x10] ;  /* 0xfffff0060e007981 */ /* 0x002ea2000c1e1900 */
[----:B------:R-:W0:Y:S01]  /*1ce0*/  MUFU.RCP R2, R3 ;  /* 0x0000000300027308 */ /* 0x000e220000001000 */
[----:B------:R-:W-:Y:S01]  /*1cf0*/  IADD3 R20, P0, PT, R20, -0x8, RZ ;  /* 0xfffffff814147810 */ /* 0x000fe20007f1e0ff */
[----:B------:R-:W-:Y:S01]  /*1d00*/  BSSY.RECONVERGENT B2, `(.L_x_11) ;  /* 0x0000010000027945 */ /* 0x000fe20003800200 */
[----:B------:R-:W-:Y:S02]  /*1d10*/  IMAD.MOV.U32 R12, RZ, RZ, R8 ;  /* 0x000000ffff0c7224 */ /* 0x000fe400078e0008 */
[----:B------:R-:W-:Y:S01]  /*1d20*/  IADD3.X R21, PT, PT, R21, -0x1, RZ, P0, !PT ;  /* 0xffffffff15157810 */ /* 0x000fe200007fe4ff */
[----:B------:R-:W-:Y:S01]  /*1d30*/  IMAD.MOV.U32 R13, RZ, RZ, R17 ;  /* 0x000000ffff0d7224 */ /* 0x000fe200078e0011 */
[----:B------:R-:W-:-:S04]  /*1d40*/  ISETP.NE.U32.AND P0, PT, R20, RZ, PT ;  /* 0x000000ff1400720c */ /* 0x000fc80003f05070 */
[----:B------:R-:W-:Y:S01]  /*1d50*/  ISETP.NE.AND.EX P0, PT, R21, RZ, PT, P0 ;  /* 0x000000ff1500720c */ /* 0x000fe20003f05300 */
[----:B0-----:R-:W-:-:S04]  /*1d60*/  FFMA R9, R2, -R3, 1 ;  /* 0x3f80000002097423 */ /* 0x001fc80000000803 */
[----:B------:R-:W-:Y:S01]  /*1d70*/  FFMA R9, R2, R9, R2 ;  /* 0x0000000902097223 */ /* 0x000fe20000000002 */
[----:B--2---:R-:W0:Y:S03]  /*1d80*/  FCHK P1, R0, R3 ;  /* 0x0000000300007302 */ /* 0x004e260000020000 */
[----:B------:R-:W-:-:S04]  /*1d90*/  FFMA R2, R0, R9, RZ ;  /* 0x0000000900027223 */ /* 0x000fc800000000ff */
[----:B------:R-:W-:-:S04]  /*1da0*/  FFMA R6, R2, -R3, R0 ;  /* 0x8000000302067223 */ /* 0x000fc80000000000 */
[----:B------:R-:W-:Y:S01]  /*1db0*/  FFMA R9, R9, R6, R2 ;  /* 0x0000000609097223 */ /* 0x000fe20000000002 */
[----:B0-----:R-:W-:Y:S06]  /*1dc0*/  @!P1 BRA `(.L_x_12) ;  /* 0x00000000000c9947 */ /* 0x001fec0003800000 */
[----:B------:R-:W-:-:S07]  /*1dd0*/  MOV R2, 0x1df0 ;  /* 0x00001df000027802 */ /* 0x000fce0000000f00 */
[----:B------:R-:W-:Y:S05]  /*1de0*/  CALL.REL.NOINC `($__internal_0_$__cuda_sm3x_div_rn_noftz_f32_slowpath) ;  /* 0x0000001000687944 */ /* 0x000fea0003c00000 */
[----:B------:R-:W-:-:S07]  /*1df0*/  MOV R9, R0 ;  /* 0x0000000000097202 */ /* 0x000fce0000000f00 */
.L_x_12:
[----:B------:R-:W-:Y:S05]  /*1e00*/  BSYNC.RECONVERGENT B2 ;  /* 0x0000000000027941 */ /* 0x000fea0003800200 */
.L_x_11:
[----:B------:R0:W-:Y:S04]  /*1e10*/  STG.E desc[UR6][R12.64+-0x10], R9 ;  /* 0xfffff0090c007986 */ /* 0x0001e8000c101906 */
[----:B------:R-:W2:Y:S01]  /*1e20*/  LDG.E R19, desc[UR6][R14.64+-0xc] ;  /* 0xfffff4060e137981 */ /* 0x000ea2000c1e1900 */
[----:B------:R-:W1:Y:S01]  /*1e30*/  MUFU.RCP R0, R3 ;  /* 0x0000000300007308 */ /* 0x000e620000001000 */
[----:B------:R-:W-:Y:S01]  /*1e40*/  BSSY.RECONVERGENT B2, `(.L_x_13) ;  /* 0x000000c000027945 */ /* 0x000fe20003800200 */
[----:B-1----:R-:W-:-:S04]  /*1e50*/  FFMA R17, R0, -R3, 1 ;  /* 0x3f80000000117423 */ /* 0x002fc80000000803 */
[----:B------:R-:W-:Y:S02]  /*1e60*/  FFMA R0, R0, R17, R0 ;  /* 0x0000001100007223 */ /* 0x000fe40000000000 */
[----:B--2---:R-:W1:Y:S02]  /*1e70*/  FCHK P1, R19, R3 ;  /* 0x0000000313007302 */ /* 0x004e640000020000 */
[----:B------:R-:W-:-:S04]  /*1e80*/  FFMA R2, R0, R19, RZ ;  /* 0x0000001300027223 */ /* 0x000fc800000000ff */
[----:B------:R-:W-:-:S04]  /*1e90*/  FFMA R17, R2, -R3, R19 ;  /* 0x8000000302117223 */ /* 0x000fc80000000013 */
[----:B------:R-:W-:Y:S01]  /*1ea0*/  FFMA R17, R0, R17, R2 ;  /* 0x0000001100117223 */ /* 0x000fe20000000002 */
[----:B01----:R-:W-:Y:S06]  /*1eb0*/  @!P1 BRA `(.L_x_14) ;  /* 0x0000000000109947 */ /* 0x003fec0003800000 */
[----:B------:R-:W-:Y:S01]  /*1ec0*/  IMAD.MOV.U32 R0, RZ, RZ, R19 ;  /* 0x000000ffff007224 */ /* 0x000fe200078e0013 */
[----:B------:R-:W-:-:S07]  /*1ed0*/  MOV R2, 0x1ef0 ;  /* 0x00001ef000027802 */ /* 0x000fce0000000f00 */
[----:B------:R-:W-:Y:S05]  /*1ee0*/  CALL.REL.NOINC `($__internal_0_$__cuda_sm3x_div_rn_noftz_f32_slowpath) ;  /* 0x0000001000287944 */ /* 0x000fea0003c00000 */
[----:B------:R-:W-:-:S07]  /*1ef0*/  IMAD.MOV.U32 R17, RZ, RZ, R0 ;  /* 0x000000ffff117224 */ /* 0x000fce00078e0000 */
.L_x_14:
[----:B------:R-:W-:Y:S05]  /*1f00*/  BSYNC.RECONVERGENT B2 ;  /* 0x0000000000027941 */ /* 0x000fea0003800200 */
.L_x_13:
        /* <DEDUP_REMOVED lines=11> */
[----:B------:R-:W-:Y:S02]  /*1fc0*/  MOV R0, R19 ;  /* 0x0000001300007202 */ /* 0x000fe40000000f00 */
[----:B------:R-:W-:-:S07]  /*1fd0*/  MOV R2, 0x1ff0 ;  /* 0x00001ff000027802 */ /* 0x000fce0000000f00 */
[----:B------:R-:W-:Y:S05]  /*1fe0*/  CALL.REL.NOINC `($__internal_0_$__cuda_sm3x_div_rn_noftz_f32_slowpath) ;  /* 0x0000000c00e87944 */ /* 0x000fea0003c00000 */
[----:B------:R-:W-:-:S07]  /*1ff0*/  IMAD.MOV.U32 R9, RZ, RZ, R0 ;  /* 0x000000ffff097224 */ /* 0x000fce00078e0000 */
.L_x_16:
[----:B------:R-:W-:Y:S05]  /*2000*/  BSYNC.RECONVERGENT B2 ;  /* 0x0000000000027941 */ /* 0x000fea0003800200 */
.L_x_15:
        /* <DEDUP_REMOVED lines=14> */
[----:B------:R-:W-:-:S07]  /*20f0*/  MOV R17, R0 ;  /* 0x0000000000117202 */ /* 0x000fce0000000f00 */
.L_x_18:
[----:B------:R-:W-:Y:S05]  /*2100*/  BSYNC.RECONVERGENT B2 ;  /* 0x0000000000027941 */ /* 0x000fea0003800200 */
.L_x_17:
        /* <DEDUP_REMOVED lines=15> */
.L_x_20:
[----:B------:R-:W-:Y:S05]  /*2200*/  BSYNC.RECONVERGENT B2 ;  /* 0x0000000000027941 */ /* 0x000fea0003800200 */
.L_x_19:
        /* <DEDUP_REMOVED lines=15> */
.L_x_22:
[----:B------:R-:W-:Y:S05]  /*2300*/  BSYNC.RECONVERGENT B2 ;  /* 0x0000000000027941 */ /* 0x000fea0003800200 */
.L_x_21:
        /* <DEDUP_REMOVED lines=15> */
.L_x_24:
[----:B------:R-:W-:Y:S05]  /*2400*/  BSYNC.RECONVERGENT B2 ;  /* 0x0000000000027941 */ /* 0x000fea0003800200 */
.L_x_23:
        /* <DEDUP_REMOVED lines=14> */
.L_x_26:
[----:B------:R-:W-:Y:S05]  /*24f0*/  BSYNC.RECONVERGENT B2 ;  /* 0x0000000000027941 */ /* 0x000fea0003800200 */
.L_x_25:
[----:B------:R1:W-:Y:S01]  /*2500*/  STG.E desc[UR6][R12.64+0xc], R0 ;  /* 0x00000c000c007986 */ /* 0x0003e2000c101906 */
[----:B------:R-:W-:Y:S02]  /*2510*/  IADD3 R8, P2, PT, R12, 0x20, RZ ;  /* 0x000000200c087810 */ /* 0x000fe40007f5e0ff */
[----:B------:R-:W-:-:S03]  /*2520*/  IADD3 R14, P1, PT, R14, 0x20, RZ ;  /* 0x000000200e0e7810 */ /* 0x000fc60007f3e0ff */
[----:B------:R-:W-:Y:S01]  /*2530*/  IMAD.X R17, RZ, RZ, R13, P2 ;  /* 0x000000ffff117224 */ /* 0x000fe200010e060d */
[----:B------:R-:W-:Y:S01]  /*2540*/  IADD3.X R15, PT, PT, RZ, R15, RZ, P1, !PT ;  /* 0x0000000fff0f7210 */ /* 0x000fe20000ffe4ff */
[----:B------:R-:W-:Y:S08]  /*2550*/  @P0 BRA `(.L_x_27) ;  /* 0xfffffff400dc0947 */ /* 0x000ff0000383ffff */
.L_x_10:
[----:B------:R-:W-:-:S04]  /*2560*/  ISETP.NE.U32.AND P0, PT, R18, RZ, PT ;  /* 0x000000ff1200720c */ /* 0x000fc80003f05070 */
[----:B------:R-:W-:-:S13]  /*2570*/  ISETP.NE.AND.EX P0, PT, RZ, RZ, PT, P0 ;  /* 0x000000ffff00720c */ /* 0x000fda0003f05300 */
[----:B------:R-:W-:Y:S05]  /*2580*/  @!P0 EXIT ;  /* 0x000000000000894d */ /* 0x000fea0003800000 */
[----:B------:R-:W2:Y:S01]  /*2590*/  LDCU UR4, c[0x0][0x398] ;  /* 0x00007300ff0477ac */ /* 0x000ea20008000800 */
[----:B------:R-:W-:-:S04]  /*25a0*/  ISETP.GE.U32.AND P0, PT, R18, 0x4, PT ;  /* 0x000000041200780c */ /* 0x000fc80003f06070 */
[----:B------:R-:W-:Y:S01]  /*25b0*/  ISETP.GE.U32.AND.EX P0, PT, RZ, RZ, PT, P0 ;  /* 0x000000ffff00720c */ /* 0x000fe20003f06100 */
[----:B--2---:R-:W-:-:S12]  /*25c0*/  ULOP3.LUT UR4, UR4, 0x3, URZ, 0xc0, !UPT ;  /* 0x0000000304047892 */ /* 0x004fd8000f8ec0ff */
[----:B------:R-:W-:Y:S05]  /*25d0*/  @!P0 BRA `(.L_x_28) ;  /* 0x00000004002c8947 */ /* 0x000fea0003800000 */
[----:B------:R-:W0:Y:S01]  /*25e0*/  LDCU.64 UR8, c[0x0][0x390] ;  /* 0x00007200ff0877ac */ /* 0x000e220008000a00 */
[----:B-1----:R-:W-:-:S04]  /*25f0*/  IADD3 R12, P0, PT, R5, R10, RZ ;  /* 0x0000000a050c7210 */ /* 0x002fc80007f1e0ff */
[----:B------:R-:W-:Y:S01]  /*2600*/  IADD3.X R9, PT, PT, R7, R4, RZ, P0, !PT ;  /* 0x0000000407097210 */ /* 0x000fe200007fe4ff */
[----:B------:R-:W-:-:S03]  /*2610*/  IMAD.SHL.U32 R13, R12, 0x4, RZ ;  /* 0x000000040c0d7824 */ /* 0x000fc600078e00ff */
[----:B------:R-:W-:Y:S02]  /*2620*/  SHF.L.U64.HI R12, R12, 0x2, R9 ;  /* 0x000000020c0c7819 */ /* 0x000fe40000010209 */
[----:B0-----:R-:W-:-:S04]  /*2630*/  IADD3 R14, P0, PT, R13, UR8, RZ ;  /* 0x000000080d0e7c10 */ /* 0x001fc8000ff1e0ff */
[----:B------:R-:W-:-:S05]  /*2640*/  IADD3.X R15, PT, PT, R12, UR9, RZ, P0, !PT ;  /* 0x000000090c0f7c10 */ /* 0x000fca00087fe4ff */
[----:B------:R-:W2:Y:S01]  /*2650*/  LDG.E R17, desc[UR6][R14.64] ;  /* 0x000000060e117981 */ /* 0x000ea2000c1e1900 */
[----:B------:R-:W0:Y:S01]  /*2660*/  MUFU.RCP R0, R3 ;  /* 0x0000000300007308 */ /* 0x000e220000001000 */
[----:B------:R-:W-:Y:S01]  /*2670*/  BSSY.RECONVERGENT B2, `(.L_x_29) ;  /* 0x000000c000027945 */ /* 0x000fe20003800200 */
[----:B0-----:R-:W-:-:S04]  /*2680*/  FFMA R9, R0, -R3, 1 ;  /* 0x3f80000000097423 */ /* 0x001fc80000000803 */
[----:B------:R-:W-:Y:S02]  /*2690*/  FFMA R0, R0, R9, R0 ;  /* 0x0000000900007223 */ /* 0x000fe40000000000 */
[----:B--2---:R-:W0:Y:S02]  /*26a0*/  FCHK P0, R17, R3 ;  /* 0x0000000311007302 */ /* 0x004e240000000000 */
[----:B------:R-:W-:-:S04]  /*26b0*/  FFMA R2, R0, R17, RZ ;  /* 0x0000001100027223 */ /* 0x000fc800000000ff */
[----:B------:R-:W-:-:S04]  /*26c0*/  FFMA R9, R2, -R3, R17 ;  /* 0x8000000302097223 */ /* 0x000fc80000000011 */
[----:B------:R-:W-:Y:S01]  /*26d0*/  FFMA R9, R0, R9, R2 ;  /* 0x0000000900097223 */ /* 0x000fe20000000002 */
[----:B0-----:R-:W-:Y:S06]  /*26e0*/  @!P0 BRA `(.L_x_30) ;  /* 0x0000000000108947 */ /* 0x001fec0003800000 */
[----:B------:R-:W-:Y:S02]  /*26f0*/  MOV R0, R17 ;  /* 0x0000001100007202 */ /* 0x000fe40000000f00 */
[----:B------:R-:W-:-:S07]  /*2700*/  MOV R2, 0x2720 ;  /* 0x0000272000027802 */ /* 0x000fce0000000f00 */
[----:B------:R-:W-:Y:S05]  /*2710*/  CALL.REL.NOINC `($__internal_0_$__cuda_sm3x_div_rn_noftz_f32_slowpath) ;  /* 0x00000008001c7944 */ /* 0x000fea0003c00000 */
[----:B------:R-:W-:-:S07]  /*2720*/  IMAD.MOV.U32 R9, RZ, RZ, R0 ;  /* 0x000000ffff097224 */ /* 0x000fce00078e0000 */
.L_x_30:
[----:B------:R-:W-:Y:S05]  /*2730*/  BSYNC.RECONVERGENT B2 ;  /* 0x0000000000027941 */ /* 0x000fea0003800200 */
.L_x_29:
[----:B------:R-:W0:Y:S02]  /*2740*/  LDCU.64 UR8, c[0x0][0x388] ;  /* 0x00007100ff0877ac */ /* 0x000e240008000a00 */
[----:B0-----:R-:W-:-:S04]  /*2750*/  IADD3 R20, P0, PT, R13, UR8, RZ ;  /* 0x000000080d147c10 */ /* 0x001fc8000ff1e0ff */
[----:B------:R-:W-:-:S05]  /*2760*/  IADD3.X R21, PT, PT, R12, UR9, RZ, P0, !PT ;  /* 0x000000090c157c10 */ /* 0x000fca00087fe4ff */
        /* <DEDUP_REMOVED lines=15> */
.L_x_32:
[----:B------:R-:W-:Y:S05]  /*2860*/  BSYNC.RECONVERGENT B2 ;  /* 0x0000000000027941 */ /* 0x000fea0003800200 */
.L_x_31:
        /* <DEDUP_REMOVED lines=15> */
.L_x_34:
[----:B------:R-:W-:Y:S05]  /*2960*/  BSYNC.RECONVERGENT B2 ;  /* 0x0000000000027941 */ /* 0x000fea0003800200 */
.L_x_33:
        /* <DEDUP_REMOVED lines=14> */
.L_x_36:
[----:B------:R-:W-:Y:S05]  /*2a50*/  BSYNC.RECONVERGENT B2 ;  /* 0x0000000000027941 */ /* 0x000fea0003800200 */
.L_x_35:
[----:B------:R2:W-:Y:S01]  /*2a60*/  STG.E desc[UR6][R20.64+0xc], R0 ;  /* 0x00000c0014007986 */ /* 0x0005e2000c101906 */
[----:B------:R-:W-:-:S05]  /*2a70*/  IADD3 R5, P0, PT, R5, 0x4, RZ ;  /* 0x0000000405057810 */ /* 0x000fca0007f1e0ff */
[----:B------:R-:W-:-:S08]  /*2a80*/  IMAD.X R7, RZ, RZ, R7, P0 ;  /* 0x000000ffff077224 */ /* 0x000fd000000e0607 */
.L_x_28:
[----:B------:R-:W-:-:S04]  /*2a90*/  ISETP.NE.U32.AND P0, PT, RZ, UR4, PT ;  /* 0x00000004ff007c0c */ /* 0x000fc8000bf05070 */
[----:B------:R-:W-:-:S13]  /*2aa0*/  ISETP.NE.AND.EX P0, PT, RZ, RZ, PT, P0 ;  /* 0x000000ffff00720c */ /* 0x000fda0003f05300 */
[----:B------:R-:W-:Y:S05]  /*2ab0*/  @!P0 EXIT ;  /* 0x000000000000894d */ /* 0x000fea0003800000 */
[----:B------:R-:W-:-:S04]  /*2ac0*/  UISETP.NE.U32.AND UP0, UPT, UR4, 0x1, UPT ;  /* 0x000000010400788c */ /* 0x000fc8000bf05070 */
[----:B------:R-:W-:-:S09]  /*2ad0*/  UISETP.NE.AND.EX UP0, UPT, URZ, URZ, UPT, UP0 ;  /* 0x000000ffff00728c */ /* 0x000fd2000bf05300 */
[----:B------:R-:W-:Y:S05]  /*2ae0*/  BRA.U !UP0, `(.L_x_37) ;  /* 0x0000000108ac7547 */ /* 0x000fea000b800000 */
[----:B------:R-:W0:Y:S01]  /*2af0*/  LDCU.64 UR4, c[0x0][0x390] ;  /* 0x00007200ff0477ac */ /* 0x000e220008000a00 */
[----:B-1----:R-:W-:-:S04]  /*2b00*/  IADD3 R13, P0, PT, R5, R10, RZ ;  /* 0x0000000a050d7210 */ /* 0x002fc80007f1e0ff */
[----:B--2---:R-:W-:Y:S01]  /*2b10*/  IADD3.X R0, PT, PT, R7, R4, RZ, P0, !PT ;  /* 0x0000000407007210 */ /* 0x004fe200007fe4ff */
        /* <DEDUP_REMOVED lines=18> */
.L_x_39:
[----:B------:R-:W-:Y:S05]  /*2c40*/  BSYNC.RECONVERGENT B2 ;  /* 0x0000000000027941 */ /* 0x000fea0003800200 */
.L_x_38:
        /* <DEDUP_REMOVED lines=17> */
.L_x_41:
[----:B------:R-:W-:Y:S05]  /*2d60*/  BSYNC.RECONVERGENT B2 ;  /* 0x0000000000027941 */ /* 0x000fea0003800200 */
.L_x_40:
[----:B------:R3:W-:Y:S01]  /*2d70*/  STG.E desc[UR6][R12.64+0x4], R0 ;  /* 0x000004000c007986 */ /* 0x0007e2000c101906 */
[----:B------:R-:W-:-:S05]  /*2d80*/  IADD3 R5, P0, PT, R5, 0x2, RZ ;  /* 0x0000000205057810 */ /* 0x000fca0007f1e0ff */
[----:B------:R-:W-:-:S08]  /*2d90*/  IMAD.X R7, RZ, RZ, R7, P0 ;  /* 0x000000ffff077224 */ /* 0x000fd000000e0607 */
.L_x_37:
[----:B-123--:R-:W1:Y:S02]  /*2da0*/  LDC R0, c[0x0][0x398] ;  /* 0x0000e600ff007b82 */ /* 0x00ee640000000800 */
[----:B-1----:R-:W-:-:S04]  /*2db0*/  LOP3.LUT R0, R0, 0x1, RZ, 0xc0, !PT ;  /* 0x0000000100007812 */ /* 0x002fc800078ec0ff */
[----:B------:R-:W-:-:S04]  /*2dc0*/  ISETP.NE.U32.AND P0, PT, R0, 0x1, PT ;  /* 0x000000010000780c */ /* 0x000fc80003f05070 */
[----:B------:R-:W-:-:S13]  /*2dd0*/  ISETP.NE.U32.AND.EX P0, PT, RZ, RZ, PT, P0 ;  /* 0x000000ffff00720c */ /* 0x000fda0003f05100 */
[----:B------:R-:W-:Y:S05]  /*2de0*/  @P0 EXIT ;  /* 0x000000000000094d */ /* 0x000fea0003800000 */
[----:B------:R-:W1:Y:S01]  /*2df0*/  LDCU.64 UR4, c[0x0][0x390] ;  /* 0x00007200ff0477ac */ /* 0x000e620008000a00 */
[----:B------:R-:W-:-:S04]  /*2e00*/  IADD3 R5, P0, PT, R5, R10, RZ ;  /* 0x0000000a05057210 */ /* 0x000fc80007f1e0ff */
[----:B------:R-:W-:Y:S01]  /*2e10*/  IADD3.X R0, PT, PT, R7, R4, RZ, P0, !PT ;  /* 0x0000000407007210 */ /* 0x000fe200007fe4ff */
[----:B------:R-:W-:-:S03]  /*2e20*/  IMAD.SHL.U32 R4, R5, 0x4, RZ ;  /* 0x0000000405047824 */ /* 0x000fc600078e00ff */
[----:B------:R-:W-:Y:S02]  /*2e30*/  SHF.L.U64.HI R5, R5, 0x2, R0 ;  /* 0x0000000205057819 */ /* 0x000fe40000010200 */
[----:B-1----:R-:W-:-:S04]  /*2e40*/  IADD3 R6, P0, PT, R4, UR4, RZ ;  /* 0x0000000404067c10 */ /* 0x002fc8000ff1e0ff */
[----:B------:R-:W-:-:S06]  /*2e50*/  IADD3.X R7, PT, PT, R5, UR5, RZ, P0, !PT ;  /* 0x0000000505077c10 */ /* 0x000fcc00087fe4ff */
        /* <DEDUP_REMOVED lines=9> */
[----:B-1----:R-:W-:Y:S06]  /*2ef0*/  @!P0 BRA `(.L_x_43) ;  /* 0x00000000000c8947 */ /* 0x002fec0003800000 */
[----:B------:R-:W-:Y:S02]  /*2f00*/  MOV R0, R7 ;  /* 0x0000000700007202 */ /* 0x000fe40000000f00 */
[----:B------:R-:W-:-:S07]  /*2f10*/  MOV R2, 0x2f30 ;  /* 0x00002f3000027802 */ /* 0x000fce0000000f00 */
[----:B0-----:R-:W-:Y:S05]  /*2f20*/  CALL.REL.NOINC `($__internal_0_$__cuda_sm3x_div_rn_noftz_f32_slowpath) ;  /* 0x0000000000187944 */ /* 0x001fea0003c00000 */
.L_x_43:
[----:B------:R-:W-:Y:S05]  /*2f30*/  BSYNC.RECONVERGENT B2 ;  /* 0x0000000000027941 */ /* 0x000fea0003800200 */
.L_x_42:
[----:B------:R-:W1:Y:S02]  /*2f40*/  LDCU.64 UR4, c[0x0][0x388] ;  /* 0x00007100ff0477ac */ /* 0x000e640008000a00 */
[----:B-1----:R-:W-:-:S04]  /*2f50*/  IADD3 R4, P0, PT, R4, UR4, RZ ;  /* 0x0000000404047c10 */ /* 0x002fc8000ff1e0ff */
[----:B------:R-:W-:-:S05]  /*2f60*/  IADD3.X R5, PT, PT, R5, UR5, RZ, P0, !PT ;  /* 0x0000000505057c10 */ /* 0x000fca00087fe4ff */
[----:B------:R-:W-:Y:S01]  /*2f70*/  STG.E desc[UR6][R4.64], R0 ;  /* 0x0000000004007986 */ /* 0x000fe2000c101906 */
[----:B------:R-:W-:Y:S05]  /*2f80*/  EXIT ;  /* 0x000000000000794d */ /* 0x000fea0003800000 */
        .weak           $__internal_0_$__cuda_sm3x_div_rn_noftz_f32_slowpath
        .type           $__internal_0_$__cuda_sm3x_div_rn_noftz_f32_slowpath,@function
        .size           $__internal_0_$__cuda_sm3x_div_rn_noftz_f32_slowpath,(.L_x_132 - $__internal_0_$__cuda_sm3x_div_rn_noftz_f32_slowpath)
$__internal_0_$__cuda_sm3x_div_rn_noftz_f32_slowpath:
[--C-:B------:R-:W-:Y:S01]  /*2f90*/  SHF.R.U32.HI R6, RZ, 0x17, R3.reuse ;  /* 0x00000017ff067819 */ /* 0x100fe20000011603 */
[----:B------:R-:W-:Y:S01]  /*2fa0*/  BSSY.RECONVERGENT B0, `(.L_x_44) ;  /* 0x0000063000007945 */ /* 0x000fe20003800200 */
[----:B------:R-:W-:Y:S01]  /*2fb0*/  SHF.R.U32.HI R9, RZ, 0x17, R0 ;  /* 0x00000017ff097819 */ /* 0x000fe20000011600 */
[----:B------:R-:W-:Y:S01]  /*2fc0*/  IMAD.MOV.U32 R19, RZ, RZ, R3 ;  /* 0x000000ffff137224 */ /* 0x000fe200078e0003 */
[----:B------:R-:W-:Y:S02]  /*2fd0*/  LOP3.LUT R6, R6, 0xff, RZ, 0xc0, !PT ;  /* 0x000000ff06067812 */ /* 0x000fe400078ec0ff */
[----:B------:R-:W-:-:S03]  /*2fe0*/  LOP3.LUT R9, R9, 0xff, RZ, 0xc0, !PT ;  /* 0x000000ff09097812 */ /* 0x000fc600078ec0ff */
[----:B------:R-:W-:Y:S01]  /*2ff0*/  VIADD R16, R6, 0xffffffff ;  /* 0xffffffff06107836 */ /* 0x000fe20000000000 */
[----:B------:R-:W-:-:S04]  /*3000*/  IADD3 R17, PT, PT, R9, -0x1, RZ ;  /* 0xffffffff09117810 */ /* 0x000fc80007ffe0ff */
[----:B------:R-:W-:-:S04]  /*3010*/  ISETP.GT.U32.AND P1, PT, R16, 0xfd, PT ;  /* 0x000000fd1000780c */ /* 0x000fc80003f24070 */
[----:B------:R-:W-:-:S13]  /*3020*/  ISETP.GT.U32.OR P1, PT, R17, 0xfd, P1 ;  /* 0x000000fd1100780c */ /* 0x000fda0000f24470 */
[----:B------:R-:W-:Y:S01]  /*3030*/  @!P1 MOV R8, RZ ;  /* 0x000000ff00089202 */ /* 0x000fe20000000f00 */
[----:B------:R-:W-:Y:S06]  /*3040*/  @!P1 BRA `(.L_x_45) ;  /* 0x00000000005c9947 */ /* 0x000fec0003800000 */
[----:B------:R-:W-:Y:S02]  /*3050*/  FSETP.GTU.FTZ.AND P1, PT, |R0|, +INF , PT ;  /* 0x7f8000000000780b */ /* 0x000fe40003f3c200 */
[----:B------:R-:W-:-:S04]  /*3060*/  FSETP.GTU.FTZ.AND P2, PT, |R3|, +INF , PT ;  /* 0x7f8000000300780b */ /* 0x000fc80003f5c200 */
[----:B------:R-:W-:-:S13]  /*3070*/  PLOP3.LUT P1, PT, P1, P2, PT, 0xf8, 0x8f ;  /* 0x00000000008f781c */ /* 0x000fda0000f25f70 */
[----:B------:R-:W-:Y:S05]  /*3080*/  @P1 BRA `(.L_x_46) ;  /* 0x00000004004c1947 */ /* 0x000fea0003800000 */
[----:B------:R-:W-:-:S13]  /*3090*/  LOP3.LUT P1, RZ, R19, 0x7fffffff, R0, 0xc8, !PT ;  /* 0x7fffffff13ff7812 */ /* 0x000fda000782c800 */
[----:B------:R-:W-:Y:S05]  /*30a0*/  @!P1 BRA `(.L_x_47) ;  /* 0x00000004003c9947 */ /* 0x000fea0003800000 */
[C---:B------:R-:W-:Y:S02]  /*30b0*/  FSETP.NEU.FTZ.AND P3, PT, |R0|.reuse, +INF , PT ;  /* 0x7f8000000000780b */ /* 0x040fe40003f7d200 */
[----:B------:R-:W-:Y:S02]  /*30c0*/  FSETP.NEU.FTZ.AND P2, PT, |R3|, +INF , PT ;  /* 0x7f8000000300780b */ /* 0x000fe40003f5d200 */
[----:B------:R-:W-:-:S11]  /*30d0*/  FSETP.NEU.FTZ.AND P1, PT, |R0|, +INF , PT ;  /* 0x7f8000000000780b */ /* 0x000fd60003f3d200 */
[----:B------:R-:W-:Y:S05]  /*30e0*/  @!P2 BRA !P3, `(.L_x_47) ;  /* 0x00000004002ca947 */ /* 0x000fea0005800000 */
[----:B------:R-:W-:-:S04]  /*30f0*/  LOP3.LUT P3, RZ, R0, 0x7fffffff, RZ, 0xc0, !PT ;  /* 0x7fffffff00ff7812 */ /* 0x000fc8000786c0ff */
[----:B------:R-:W-:-:S13]  /*3100*/  PLOP3.LUT P2, PT, P2, P3, PT, 0x2f, 0xf2 ;  /* 0x0000000000f2781c */ /* 0x000fda0001746577 */
[----:B------:R-:W-:Y:S05]  /*3110*/  @P2 BRA `(.L_x_48) ;  /* 0x0000000400182947 */ /* 0x000fea0003800000 */
[----:B------:R-:W-:-:S04]  /*3120*/  LOP3.LUT P2, RZ, R19, 0x7fffffff, RZ, 0xc0, !PT ;  /* 0x7fffffff13ff7812 */ /* 0x000fc8000784c0ff */
[----:B------:R-:W-:-:S13]  /*3130*/  PLOP3.LUT P1, PT, P1, P2, PT, 0x2f, 0xf2 ;  /* 0x0000000000f2781c */ /* 0x000fda0000f24577 */
[----:B------:R-:W-:Y:S05]  /*3140*/  @P1 BRA `(.L_x_49) ;  /* 0x0000000400001947 */ /* 0x000fea0003800000 */
[----:B------:R-:W-:Y:S02]  /*3150*/  ISETP.GE.AND P1, PT, R17, RZ, PT ;  /* 0x000000ff1100720c */ /* 0x000fe40003f26270 */
[----:B------:R-:W-:-:S11]  /*3160*/  ISETP.GE.AND P2, PT, R16, RZ, PT ;  /* 0x000000ff1000720c */ /* 0x000fd60003f46270 */
[----:B------:R-:W-:Y:S01]  /*3170*/  @P1 IMAD.MOV.U32 R8, RZ, RZ, RZ ;  /* 0x000000ffff081224 */ /* 0x000fe200078e00ff */
[----:B------:R-:W-:Y:S01]  /*3180*/  @!P1 MOV R8, 0xffffffc0 ;  /* 0xffffffc000089802 */ /* 0x000fe20000000f00 */
[----:B------:R-:W-:Y:S01]  /*3190*/  @!P1 FFMA R0, R0, 1.84467440737095516160e+19, RZ ;  /* 0x5f80000000009823 */ /* 0x000fe200000000ff */
[----:B------:R-:W-:-:S03]  /*31a0*/  @!P2 FFMA R19, R3, 1.84467440737095516160e+19, RZ ;  /* 0x5f8000000313a823 */ /* 0x000fc600000000ff */
[----:B------:R-:W-:-:S07]  /*31b0*/  @!P2 VIADD R8, R8, 0x40 ;  /* 0x000000400808a836 */ /* 0x000fce0000000000 */
.L_x_45:
[----:B------:R-:W-:Y:S01]  /*31c0*/  LEA R16, R6, 0xc0800000, 0x17 ;  /* 0xc080000006107811 */ /* 0x000fe200078eb8ff */
[----:B------:R-:W-:Y:S01]  /*31d0*/  VIADD R9, R9, 0xffffff81 ;  /* 0xffffff8109097836 */ /* 0x000fe20000000000 */
[----:B------:R-:W-:Y:S02]  /*31e0*/  BSSY.RECONVERGENT B1, `(.L_x_50) ;  /* 0x0000035000017945 */ /* 0x000fe40003800200 */
[----:B------:R-:W-:Y:S01]  /*31f0*/  IADD3 R23, PT, PT, -R16, R19, RZ ;  /* 0x0000001310177210 */ /* 0x000fe20007ffe1ff */
[C---:B------:R-:W-:Y:S01]  /*3200*/  IMAD R0, R9.reuse, -0x800000, R0 ;  /* 0xff80000009007824 */ /* 0x040fe200078e0200 */
[----:B------:R-:W-:Y:S02]  /*3210*/  IADD3 R9, PT, PT, R9, 0x7f, -R6 ;  /* 0x0000007f09097810 */ /* 0x000fe40007ffe806 */
[----:B------:R-:W0:Y:S01]  /*3220*/  MUFU.RCP R16, R23 ;  /* 0x0000001700107308 */ /* 0x000e220000001000 */
[----:B------:R-:W-:Y:S01]  /*3230*/  FADD.FTZ R17, -R23, -RZ ;  /* 0x800000ff17117221 */ /* 0x000fe20000010100 */
[----:B------:R-:W-:-:S03]  /*3240*/  IADD3 R9, PT, PT, R9, R8, RZ ;  /* 0x0000000809097210 */ /* 0x000fc60007ffe0ff */
[----:B0-----:R-:W-:-:S04]  /*3250*/  FFMA R19, R16, R17, 1 ;  /* 0x3f80000010137423 */ /* 0x001fc80000000011 */
[----:B------:R-:W-:-:S04]  /*3260*/  FFMA R19, R16, R19, R16 ;  /* 0x0000001310137223 */ /* 0x000fc80000000010 */
[----:B------:R-:W-:-:S04]  /*3270*/  FFMA R16, R0, R19, RZ ;  /* 0x0000001300107223 */ /* 0x000fc800000000ff */
[----:B------:R-:W-:-:S04]  /*3280*/  FFMA R22, R17, R16, R0 ;  /* 0x0000001011167223 */ /* 0x000fc80000000000 */
[----:B------:R-:W-:-:S04]  /*3290*/  FFMA R22, R19, R22, R16 ;  /* 0x0000001613167223 */ /* 0x000fc80000000010 */
[----:B------:R-:W-:-:S04]  /*32a0*/  FFMA R17, R17, R22, R0 ;  /* 0x0000001611117223 */ /* 0x000fc80000000000 */
[----:B------:R-:W-:-:S05]  /*32b0*/  FFMA R0, R19, R17, R22 ;  /* 0x0000001113007223 */ /* 0x000fca0000000016 */
[----:B------:R-:W-:-:S04]  /*32c0*/  SHF.R.U32.HI R6, RZ, 0x17, R0 ;  /* 0x00000017ff067819 */ /* 0x000fc80000011600 */
[----:B------:R-:W-:-:S05]  /*32d0*/  LOP3.LUT R6, R6, 0xff, RZ, 0xc0, !PT ;  /* 0x000000ff06067812 */ /* 0x000fca00078ec0ff */
[----:B------:R-:W-:-:S05]  /*32e0*/  IMAD.IADD R6, R6, 0x1, R9 ;  /* 0x0000000106067824 */ /* 0x000fca00078e0209 */
[----:B------:R-:W-:-:S04]  /*32f0*/  IADD3 R8, PT, PT, R6, -0x1, RZ ;  /* 0xffffffff06087810 */ /* 0x000fc80007ffe0ff */
[----:B------:R-:W-:-:S13]  /*3300*/  ISETP.GE.U32.AND P1, PT, R8, 0xfe, PT ;  /* 0x000000fe0800780c */ /* 0x000fda0003f26070 */
[----:B------:R-:W-:Y:S05]  /*3310*/  @!P1 BRA `(.L_x_51) ;  /* 0x0000000000809947 */ /* 0x000fea0003800000 */
[----:B------:R-:W-:-:S13]  /*3320*/  ISETP.GT.AND P1, PT, R6, 0xfe, PT ;  /* 0x000000fe0600780c */ /* 0x000fda0003f24270 */
[----:B------:R-:W-:Y:S05]  /*3330*/  @P1 BRA `(.L_x_52) ;  /* 0x00000000006c1947 */ /* 0x000fea0003800000 */
[----:B------:R-:W-:-:S13]  /*3340*/  ISETP.GE.AND P1, PT, R6, 0x1, PT ;  /* 0x000000010600780c */ /* 0x000fda0003f26270 */
[----:B------:R-:W-:Y:S05]  /*3350*/  @P1 BRA `(.L_x_53) ;  /* 0x0000000000741947 */ /* 0x000fea0003800000 */
[----:B------:R-:W-:Y:S02]  /*3360*/  ISETP.GE.AND P1, PT, R6, -0x18, PT ;  /* 0xffffffe80600780c */ /* 0x000fe40003f26270 */
[----:B------:R-:W-:-:S11]  /*3370*/  LOP3.LUT R0, R0, 0x80000000, RZ, 0xc0, !PT ;  /* 0x8000000000007812 */ /* 0x000fd600078ec0ff */
[----:B------:R-:W-:Y:S05]  /*3380*/  @!P1 BRA `(.L_x_53) ;  /* 0x0000000000689947 */ /* 0x000fea0003800000 */
[CCC-:B------:R-:W-:Y:S01]  /*3390*/  FFMA.RZ R8, R19.reuse, R17.reuse, R22.reuse ;  /* 0x0000001113087223 */ /* 0x1c0fe2000000c016 */
[CCC-:B------:R-:W-:Y:S01]  /*33a0*/  FFMA.RP R9, R19.reuse, R17.reuse, R22.reuse ;  /* 0x0000001113097223 */ /* 0x1c0fe20000008016 */
[----:B------:R-:W-:Y:S01]  /*33b0*/  FFMA.RM R22, R19, R17, R22 ;  /* 0x0000001113167223 */ /* 0x000fe20000004016 */
[C---:B------:R-:W-:Y:S01]  /*33c0*/  VIADD R16, R6.reuse, 0x20 ;  /* 0x0000002006107836 */ /* 0x040fe20000000000 */
[----:B------:R-:W-:Y:S02]  /*33d0*/  ISETP.NE.AND P3, PT, R6, RZ, PT ;  /* 0x000000ff0600720c */ /* 0x000fe40003f65270 */
[----:B------:R-:W-:Y:S02]  /*33e0*/  LOP3.LUT R8, R8, 0x7fffff, RZ, 0xc0, !PT ;  /* 0x007fffff08087812 */ /* 0x000fe400078ec0ff */
[----:B------:R-:W-:Y:S02]  /*33f0*/  ISETP.NE.AND P2, PT, R6, RZ, PT ;  /* 0x000000ff0600720c */ /* 0x000fe40003f45270 */
[----:B------:R-:W-:-:S02]  /*3400*/  LOP3.LUT R17, R8, 0x800000, RZ, 0xfc, !PT ;  /* 0x0080000008117812 */ /* 0x000fc400078efcff */
[----:B------:R-:W-:Y:S02]  /*3410*/  IADD3 R6, PT, PT, -R6, RZ, RZ ;  /* 0x000000ff06067210 */ /* 0x000fe40007ffe1ff */
[----:B------:R-:W-:Y:S02]  /*3420*/  SHF.L.U32 R16, R17, R16, RZ ;  /* 0x0000001011107219 */ /* 0x000fe400000006ff */
[----:B------:R-:W-:Y:S02]  /*3430*/  FSETP.NEU.FTZ.AND P1, PT, R9, R22, PT ;  /* 0x000000160900720b */ /* 0x000fe40003f3d000 */
[----:B------:R-:W-:Y:S02]  /*3440*/  SEL R6, R6, RZ, P3 ;  /* 0x000000ff06067207 */ /* 0x000fe40001800000 */
[----:B------:R-:W-:Y:S02]  /*3450*/  ISETP.NE.AND P2, PT, R16, RZ, P2 ;  /* 0x000000ff1000720c */ /* 0x000fe40001745270 */
[----:B------:R-:W-:-:S02]  /*3460*/  SHF.R.U32.HI R17, RZ, R6, R17 ;  /* 0x00000006ff117219 */ /* 0x000fc40000011611 */
[----:B------:R-:W-:Y:S02]  /*3470*/  PLOP3.LUT P1, PT, P1, P2, PT, 0xf8, 0x8f ;  /* 0x00000000008f781c */ /* 0x000fe40000f25f70 */
[----:B------:R-:W-:Y:S02]  /*3480*/  SHF.R.U32.HI R8, RZ, 0x1, R17 ;  /* 0x00000001ff087819 */ /* 0x000fe40000011611 */
[----:B------:R-:W-:-:S04]  /*3490*/  SEL R9, RZ, 0x1, !P1 ;  /* 0x00000001ff097807 */ /* 0x000fc80004800000 */
[----:B------:R-:W-:-:S04]  /*34a0*/  LOP3.LUT R6, R9, 0x1, R8, 0xf8, !PT ;  /* 0x0000000109067812 */ /* 0x000fc800078ef808 */
[----:B------:R-:W-:-:S05]  /*34b0*/  LOP3.LUT R17, R6, R17, RZ, 0xc0, !PT ;  /* 0x0000001106117212 */ /* 0x000fca00078ec0ff */
[----:B------:R-:W-:-:S05]  /*34c0*/  IMAD.IADD R17, R8, 0x1, R17 ;  /* 0x0000000108117824 */ /* 0x000fca00078e0211 */
[----:B------:R-:W-:Y:S01]  /*34d0*/  LOP3.LUT R0, R17, R0, RZ, 0xfc, !PT ;  /* 0x0000000011007212 */ /* 0x000fe200078efcff */
[----:B------:R-:W-:Y:S06]  /*34e0*/  BRA `(.L_x_53) ;  /* 0x0000000000107947 */ /* 0x000fec0003800000 */
.L_x_52:
[----:B------:R-:W-:-:S04]  /*34f0*/  LOP3.LUT R0, R0, 0x80000000, RZ, 0xc0, !PT ;  /* 0x8000000000007812 */ /* 0x000fc800078ec0ff */
[----:B------:R-:W-:Y:S01]  /*3500*/  LOP3.LUT R0, R0, 0x7f800000, RZ, 0xfc, !PT ;  /* 0x7f80000000007812 */ /* 0x000fe200078efcff */
[----:B------:R-:W-:Y:S06]  /*3510*/  BRA `(.L_x_53) ;  /* 0x0000000000047947 */ /* 0x000fec0003800000 */
.L_x_51:
[----:B------:R-:W-:-:S07]  /*3520*/  LEA R0, R9, R0, 0x17 ;  /* 0x0000000009007211 */ /* 0x000fce00078eb8ff */
.L_x_53:
[----:B------:R-:W-:Y:S05]  /*3530*/  BSYNC.RECONVERGENT B1 ;  /* 0x0000000000017941 */ /* 0x000fea0003800200 */
.L_x_50:
[----:B------:R-:W-:Y:S05]  /*3540*/  BRA `(.L_x_54) ;  /* 0x0000000000207947 */ /* 0x000fea0003800000 */
.L_x_49:
[----:B------:R-:W-:-:S04]  /*3550*/  LOP3.LUT R0, R19, 0x80000000, R0, 0x48, !PT ;  /* 0x8000000013007812 */ /* 0x000fc800078e4800 */
[----:B------:R-:W-:Y:S01]  /*3560*/  LOP3.LUT R0, R0, 0x7f800000, RZ, 0xfc, !PT ;  /* 0x7f80000000007812 */ /* 0x000fe200078efcff */
[----:B------:R-:W-:Y:S06]  /*3570*/  BRA `(.L_x_54) ;  /* 0x0000000000147947 */ /* 0x000fec0003800000 */
.L_x_48:
[----:B------:R-:W-:Y:S01]  /*3580*/  LOP3.LUT R0, R19, 0x80000000, R0, 0x48, !PT ;  /* 0x8000000013007812 */ /* 0x000fe200078e4800 */
[----:B------:R-:W-:Y:S06]  /*3590*/  BRA `(.L_x_54) ;  /* 0x00000000000c7947 */ /* 0x000fec0003800000 */
.L_x_47:
[----:B------:R-:W0:Y:S01]  /*35a0*/  MUFU.RSQ R0, -QNAN ;  /* 0xffc0000000007908 */ /* 0x000e220000001400 */
[----:B------:R-:W-:Y:S05]  /*35b0*/  BRA `(.L_x_54) ;  /* 0x0000000000047947 */ /* 0x000fea0003800000 */
.L_x_46:
[----:B------:R-:W-:-:S07]  /*35c0*/  FADD.FTZ R0, R0, R3 ;  /* 0x0000000300007221 */ /* 0x000fce0000010000 */
.L_x_54:
[----:B------:R-:W-:Y:S05]  /*35d0*/  BSYNC.RECONVERGENT B0 ;  /* 0x0000000000007941 */ /* 0x000fea0003800200 */
.L_x_44:
[----:B------:R-:W-:Y:S02]  /*35e0*/  HFMA2 R9, -RZ, RZ, 0, 0 ;  /* 0x00000000ff097431 */ /* 0x000fe400000001ff */
[----:B------:R-:W-:-:S04]  /*35f0*/  IMAD.MOV.U32 R8, RZ, RZ, R2 ;  /* 0x000000ffff087224 */ /* 0x000fc800078e0002 */
[----:B0-----:R-:W-:Y:S05]  /*3600*/  RET.REL.NODEC R8 `(_Z7softmaxPfS_S_ll) ;  /* 0xffffffc8087c7950 */ /* 0x001fea0003c3ffff */
.L_x_55:
[----:B------:R-:W-:-:S00]  /*3610*/  BRA `(.L_x_55) ;  /* 0xfffffffc00fc7947 */ /* 0x000fc0000383ffff */
[----:B------:R-:W-:-:S00]  /*3620*/  NOP ;  /* 0x0000000000007918 */ /* 0x000fc00000000000 */
        /* <DEDUP_REMOVED lines=13> */
.L_x_132:


//--------------------- .text._Z6d_reluPfS_S_l    --------------------------
	.section	.text._Z6d_reluPfS_S_l,"ax",@progbits
	.align	128
        .global         _Z6d_reluPfS_S_l
        .type           _Z6d_reluPfS_S_l,@function
        .size           _Z6d_reluPfS_S_l,(.L_x_140 - _Z6d_reluPfS_S_l)
        .other          _Z6d_reluPfS_S_l,@"STO_CUDA_ENTRY STV_DEFAULT"
_Z6d_reluPfS_S_l:
.text._Z6d_reluPfS_S_l:
[----:B------:R-:W-:Y:S01]  /*0000*/  LDC R1, c[0x0][0x37c] ;  /* 0x0000df00ff017b82 */ /* 0x000fe20000000800 */
[----:B------:R-:W0:Y:S07]  /*0010*/  S2R R0, SR_TID.X ;  /* 0x0000000000007919 */ /* 0x000e2e0000002100 */
[----:B------:R-:W0:Y:S01]  /*0020*/  S2UR UR4, SR_CTAID.X ;  /* 0x00000000000479c3 */ /* 0x000e220000002500 */
[----:B------:R-:W1:Y:S07]  /*0030*/  LDCU.64 UR6, c[0x0][0x398] ;  /* 0x00007300ff0677ac */ /* 0x000e6e0008000a00 */
[----:B------:R-:W0:Y:S02]  /*0040*/  LDC R3, c[0x0][0x360] ;  /* 0x0000d800ff037b82 */ /* 0x000e240000000800 */
[----:B0-----:R-:W-:-:S05]  /*0050*/  IMAD R0, R3, UR4, R0 ;  /* 0x0000000403007c24 */ /* 0x001fca000f8e0200 */
[----:B-1----:R-:W-:-:S04]  /*0060*/  ISETP.GE.U32.AND P0, PT, R0, UR6, PT ;  /* 0x0000000600007c0c */ /* 0x002fc8000bf06070 */
[----:B------:R-:W-:-:S13]  /*0070*/  ISETP.GE.AND.EX P0, PT, RZ, UR7, PT, P0 ;  /* 0x00000007ff007c0c */ /* 0x000fda000bf06300 */
[----:B------:R-:W-:Y:S05]  /*0080*/  @P0 EXIT ;  /* 0x000000000000094d */ /* 0x000fea0003800000 */
[----:B------:R-:W0:Y:S01]  /*0090*/  LDCU.64 UR6, c[0x0][0x388] ;  /* 0x00007100ff0677ac */ /* 0x000e220008000a00 */
[----:B------:R-:W-:Y:S01]  /*00a0*/  IMAD.SHL.U32 R4, R0, 0x4, RZ ;  /* 0x0000000400047824 */ /* 0x000fe200078e00ff */
[----:B------:R-:W-:Y:S01]  /*00b0*/  SHF.R.U32.HI R0, RZ, 0x1e, R0 ;  /* 0x0000001eff007819 */ /* 0x000fe20000011600 */
[----:B------:R-:W1:Y:S03]  /*00c0*/  LDCU.64 UR4, c[0x0][0x358] ;  /* 0x00006b00ff0477ac */ /* 0x000e660008000a00 */
[----:B0-----:R-:W-:-:S04]  /*00d0*/  IADD3 R2, P0, PT, R4, UR6, RZ ;  /* 0x0000000604027c10 */ /* 0x001fc8000ff1e0ff */
[----:B------:R-:W-:-:S05]  /*00e0*/  IADD3.X R3, PT, PT, R0, UR7, RZ, P0, !PT ;  /* 0x0000000700037c10 */ /* 0x000fca00087fe4ff */
[----:B-1----:R-:W2:Y:S02]  /*00f0*/  LDG.E R2, desc[UR4][R2.64] ;  /* 0x0000000402027981 */ /* 0x002ea4000c1e1900 */
[----:B--2---:R-:W-:-:S13]  /*0100*/  FSETP.GT.AND P0, PT, R2, RZ, PT ;  /* 0x000000ff0200720b */ /* 0x004fda0003f04000 */
[----:B------:R-:W-:Y:S05]  /*0110*/  @!P0 BRA `(.L_x_56) ;  /* 0x0000000000248947 */ /* 0x000fea0003800000 */
[----:B------:R-:W0:Y:S02]  /*0120*/  LDCU.64 UR6, c[0x0][0x380] ;  /* 0x00007000ff0677ac */ /* 0x000e240008000a00 */
[----:B0-----:R-:W-:-:S04]  /*0130*/  IADD3 R2, P0, PT, R4, UR6, RZ ;  /* 0x0000000604027c10 */ /* 0x001fc8000ff1e0ff */
[----:B------:R-:W-:Y:S01]  /*0140*/  IADD3.X R3, PT, PT, R0, UR7, RZ, P0, !PT ;  /* 0x0000000700037c10 */ /* 0x000fe200087fe4ff */
[----:B------:R-:W0:Y:S05]  /*0150*/  LDCU.64 UR6, c[0x0][0x390] ;  /* 0x00007200ff0677ac */ /* 0x000e2a0008000a00 */
[----:B------:R-:W2:Y:S01]  /*0160*/  LDG.E R3, desc[UR4][R2.64] ;  /* 0x0000000402037981 */ /* 0x000ea2000c1e1900 */
[----:B0-----:R-:W-:-:S04]  /*0170*/  IADD3 R4, P0, PT, R4, UR6, RZ ;  /* 0x0000000604047c10 */ /* 0x001fc8000ff1e0ff */
[----:B------:R-:W-:-:S05]  /*0180*/  IADD3.X R5, PT, PT, R0, UR7, RZ, P0, !PT ;  /* 0x0000000700057c10 */ /* 0x000fca00087fe4ff */
[----:B--2---:R-:W-:Y:S01]  /*0190*/  STG.E desc[UR4][R4.64], R3 ;  /* 0x0000000304007986 */ /* 0x004fe2000c101904 */
[----:B------:R-:W-:Y:S05]  /*01a0*/  EXIT ;  /* 0x000000000000794d */ /* 0x000fea0003800000 */
.L_x_56:
[----:B------:R-:W0:Y:S02]  /*01b0*/  LDCU.64 UR6, c[0x0][0x390] ;  /* 0x00007200ff0677ac */ /* 0x000e240008000a00 */
[----:B0-----:R-:W-:-:S04]  /*01c0*/  IADD3 R2, P0, PT, R4, UR6, RZ ;  /* 0x0000000604027c10 */ /* 0x001fc8000ff1e0ff */
[----:B------:R-:W-:-:S05]  /*01d0*/  IADD3.X R3, PT, PT, R0, UR7, RZ, P0, !PT ;  /* 0x0000000700037c10 */ /* 0x000fca00087fe4ff */
[----:B------:R-:W-:Y:S01]  /*01e0*/  STG.E desc[UR4][R2.64], RZ ;  /* 0x000000ff02007986 */ /* 0x000fe2000c101904 */
[----:B------:R-:W-:Y:S05]  /*01f0*/  EXIT ;  /* 0x000000000000794d */ /* 0x000fea0003800000 */
.L_x_57:
        /* <DEDUP_REMOVED lines=16> */
.L_x_140:


//--------------------- .text._Z4reluPfS_l        --------------------------
	.section	.text._Z4reluPfS_l,"ax",@progbits
	.align	128
        .global         _Z4reluPfS_l
        .type           _Z4reluPfS_l,@function
        .size           _Z4reluPfS_l,(.L_x_141 - _Z4reluPfS_l)
        .other          _Z4reluPfS_l,@"STO_CUDA_ENTRY STV_DEFAULT"
_Z4reluPfS_l:
.text._Z4reluPfS_l:
        /* <DEDUP_REMOVED lines=14> */
[----:B------:R-:W-:-:S06]  /*00e0*/  IADD3.X R3, PT, PT, R0, UR7, RZ, P0, !PT ;  /* 0x0000000700037c10 */ /* 0x000fcc00087fe4ff */
[----:B-1----:R-:W2:Y:S02]  /*00f0*/  LDG.E R3, desc[UR4][R2.64] ;  /* 0x0000000402037981 */ /* 0x002ea4000c1e1900 */
[----:B--2---:R-:W-:-:S13]  /*0100*/  FSETP.GT.AND P0, PT, R3, RZ, PT ;  /* 0x000000ff0300720b */ /* 0x004fda0003f04000 */
[----:B------:R-:W0:Y:S02]  /*0110*/  @P0 LDC.64 R4, c[0x0][0x388] ;  /* 0x0000e200ff040b82 */ /* 0x000e240000000a00 */
[----:B0-----:R-:W-:-:S05]  /*0120*/  @P0 IADD3 R4, P1, PT, R7, R4, RZ ;  /* 0x0000000407040210 */ /* 0x001fca0007f3e0ff */
[----:B------:R-:W-:-:S05]  /*0130*/  @P0 IMAD.X R5, R0, 0x1, R5, P1 ;  /* 0x0000000100050824 */ /* 0x000fca00008e0605 */
[----:B------:R0:W-:Y:S01]  /*0140*/  @P0 STG.E desc[UR4][R4.64], R3 ;  /* 0x0000000304000986 */ /* 0x0001e2000c101904 */
[----:B------:R-:W-:Y:S05]  /*0150*/  @P0 EXIT ;  /* 0x000000000000094d */ /* 0x000fea0003800000 */
[----:B------:R-:W1:Y:S02]  /*0160*/  LDCU.64 UR6, c[0x0][0x388] ;  /* 0x00007100ff0677ac */ /* 0x000e640008000a00 */
[----:B-1----:R-:W-:-:S04]  /*0170*/  IADD3 R2, P0, PT, R7, UR6, RZ ;  /* 0x0000000607027c10 */ /* 0x002fc8000ff1e0ff */
[----:B0-----:R-:W-:-:S05]  /*0180*/  IADD3.X R3, PT, PT, R0, UR7, RZ, P0, !PT ;  /* 0x0000000700037c10 */ /* 0x001fca00087fe4ff */
[----:B------:R-:W-:Y:S01]  /*0190*/  STG.E desc[UR4][R2.64], RZ ;  /* 0x000000ff02007986 */ /* 0x000fe2000c101904 */
[----:B------:R-:W-:Y:S05]  /*01a0*/  EXIT ;  /* 0x000000000000794d */ /* 0x000fea0003800000 */
.L_x_58:
        /* <DEDUP_REMOVED lines=13> */
.L_x_141:


//--------------------- .text._Z8accuracyPfS_S_llPi --------------------------
	.section	.text._Z8accuracyPfS_S_llPi,"ax",@progbits
	.align	128
        .global         _Z8accuracyPfS_S_llPi
        .type           _Z8accuracyPfS_S_llPi,@function
        .size           _Z8accuracyPfS_S_llPi,(.L_x_142 - _Z8accuracyPfS_S_llPi)
        .other          _Z8accuracyPfS_S_llPi,@"STO_CUDA_ENTRY STV_DEFAULT"
_Z8accuracyPfS_S_llPi:
.text._Z8accuracyPfS_S_llPi:
        /* <DEDUP_REMOVED lines=10> */
[----:B------:R-:W-:Y:S02]  /*00a0*/  CS2R R20, SRZ ;  /* 0x0000000000147805 */ /* 0x000fe4000001ff00 */
[----:B------:R-:W-:Y:S01]  /*00b0*/  CS2R R18, SRZ ;  /* 0x0000000000127805 */ /* 0x000fe2000001ff00 */
[----:B------:R-:W1:Y:S01]  /*00c0*/  LDCU.64 UR8, c[0x0][0x358] ;  /* 0x00006b00ff0877ac */ /* 0x000e620008000a00 */
[----:B0-----:R-:W-:-:S04]  /*00d0*/  UISETP.GE.U32.AND UP0, UPT, UR4, 0x2, UPT ;  /* 0x000000020400788c */ /* 0x001fc8000bf06070 */
[----:B------:R-:W-:-:S09]  /*00e0*/  UISETP.GE.AND.EX UP0, UPT, UR5, URZ, UPT, UP0 ;  /* 0x000000ff0500728c */ /* 0x000fd2000bf06300 */
[----:B-1----:R-:W-:Y:S05]  /*00f0*/  BRA.U !UP0, `(.L_x_59) ;  /* 0x00000011087c7547 */ /* 0x002fea000b800000 */
[----:B------:R-:W0:Y:S01]  /*0100*/  LDCU.128 UR12, c[0x0][0x380] ;  /* 0x00007000ff0c77ac */ /* 0x000e220008000c00 */
[----:B------:R-:W-:-:S04]  /*0110*/  IMAD.WIDE.U32 R2, R0, UR4, RZ ;  /* 0x0000000400027c25 */ /* 0x000fc8000f8e00ff */
[----:B------:R-:W-:Y:S02]  /*0120*/  IMAD R9, R0, UR5, R3 ;  /* 0x0000000500097c24 */ /* 0x000fe4000f8e0203 */
[----:B------:R-:W-:-:S03]  /*0130*/  IMAD.SHL.U32 R8, R2, 0x4, RZ ;  /* 0x0000000402087824 */ /* 0x000fc600078e00ff */
[----:B------:R-:W-:Y:S02]  /*0140*/  SHF.L.U64.HI R9, R2, 0x2, R9 ;  /* 0x0000000202097819 */ /* 0x000fe40000010209 */
[----:B0-----:R-:W-:-:S04]  /*0150*/  IADD3 R2, P0, PT, R8, UR12, RZ ;  /* 0x0000000c08027c10 */ /* 0x001fc8000ff1e0ff */
[----:B------:R-:W-:-:S05]  /*0160*/  IADD3.X R3, PT, PT, R9, UR13, RZ, P0, !PT ;  /* 0x0000000d09037c10 */ /* 0x000fca00087fe4ff */
[----:B------:R-:W2:Y:S01]  /*0170*/  LDG.E R14, desc[UR8][R2.64] ;  /* 0x00000008020e7981 */ /* 0x000ea2000c1e1900 */
[----:B------:R-:W-:-:S04]  /*0180*/  IADD3 R4, P0, PT, R8, UR14, RZ ;  /* 0x0000000e08047c10 */ /* 0x000fc8000ff1e0ff */
[----:B------:R-:W-:-:S05]  /*0190*/  IADD3.X R5, PT, PT, R9, UR15, RZ, P0, !PT ;  /* 0x0000000f09057c10 */ /* 0x000fca00087fe4ff */
[----:B------:R0:W5:Y:S01]  /*01a0*/  LDG.E R28, desc[UR8][R4.64] ;  /* 0x00000008041c7981 */ /* 0x000162000c1e1900 */
[----:B------:R-:W-:Y:S01]  /*01b0*/  UIADD3 UR6, UP0, UPT, UR4, -0x1, URZ ;  /* 0xffffffff04067890 */ /* 0x000fe2000ff1e0ff */
[----:B------:R-:W-:Y:S01]  /*01c0*/  CS2R R18, SRZ ;  /* 0x0000000000127805 */ /* 0x000fe2000001ff00 */
[----:B------:R-:W-:Y:S01]  /*01d0*/  UIADD3 UR4, UP1, UPT, UR4, -0x2, URZ ;  /* 0xfffffffe04047890 */ /* 0x000fe2000ff3e0ff */
[----:B------:R-:W-:Y:S01]  /*01e0*/  IMAD.MOV.U32 R13, RZ, RZ, 0x1 ;  /* 0x00000001ff0d7424 */ /* 0x000fe200078e00ff */
[----:B------:R-:W-:Y:S01]  /*01f0*/  UIADD3.X UR10, UPT, UPT, UR5, -0x1, URZ, UP0, !UPT ;  /* 0xffffffff050a7890 */ /* 0x000fe200087fe4ff */
[----:B------:R-:W-:Y:S01]  /*0200*/  IMAD.MOV.U32 R12, RZ, RZ, RZ ;  /* 0x000000ffff0c7224 */ /* 0x000fe200078e00ff */
[----:B------:R-:W-:Y:S01]  /*0210*/  UIADD3.X UR5, UPT, UPT, UR5, -0x1, URZ, UP1, !UPT ;  /* 0xffffffff05057890 */ /* 0x000fe20008ffe4ff */
[----:B------:R-:W-:Y:S01]  /*0220*/  CS2R R20, SRZ ;  /* 0x0000000000147805 */ /* 0x000fe2000001ff00 */
[----:B------:R-:W-:Y:S02]  /*0230*/  UISETP.GE.U32.AND UP1, UPT, UR4, 0x7, UPT ;  /* 0x000000070400788c */ /* 0x000fe4000bf26070 */
[----:B------:R-:W-:-:S02]  /*0240*/  ULOP3.LUT UR7, UR6, 0x7, URZ, 0xc0, !UPT ;  /* 0x0000000706077892 */ /* 0x000fc4000f8ec0ff */
[----:B------:R-:W-:Y:S02]  /*0250*/  UISETP.GE.U32.AND.EX UP1, UPT, UR5, URZ, UPT, UP1 ;  /* 0x000000ff0500728c */ /* 0x000fe4000bf26110 */
[----:B------:R-:W-:-:S04]  /*0260*/  UISETP.NE.U32.AND UP0, UPT, UR7, URZ, UPT ;  /* 0x000000ff0700728c */ /* 0x000fc8000bf05070 */
[----:B------:R-:W-:Y:S01]  /*0270*/  UISETP.NE.AND.EX UP0, UPT, URZ, URZ, UPT, UP0 ;  /* 0x000000ffff00728c */ /* 0x000fe2000bf05300 */
[----:B--2---:R-:W1:Y:S02]  /*0280*/  F2I.S64.TRUNC R14, R14 ;  /* 0x0000000e000e7311 */ /* 0x004e64000020d900 */
[----:B-1----:R-:W-:Y:S01]  /*0290*/  IMAD.MOV.U32 R17, RZ, RZ, R14 ;  /* 0x000000ffff117224 */ /* 0x002fe200078e000e */
[----:B0-----:R-:W-:Y:S07]  /*02a0*/  BRA.U !UP1, `(.L_x_60) ;  /* 0x00000009090c7547 */ /* 0x001fee000b800000 */
[----:B------:R-:W-:Y:S02]  /*02b0*/  IADD3 R8, P0, PT, R8, 0x10, RZ ;  /* 0x0000001008087810 */ /* 0x000fe40007f1e0ff */
[----:B------:R-:W-:Y:S01]  /*02c0*/  CS2R R18, SRZ ;  /* 0x0000000000127805 */ /* 0x000fe2000001ff00 */
[----:B------:R-:W-:Y:S01]  /*02d0*/  IMAD.MOV.U32 R13, RZ, RZ, 0x1 ;  /* 0x00000001ff0d7424 */ /* 0x000fe200078e00ff */
[C---:B------:R-:W-:Y:S01]  /*02e0*/  IADD3 R6, P1, PT, R8.reuse, UR12, RZ ;  /* 0x0000000c08067c10 */ /* 0x040fe2000ff3e0ff */
[----:B------:R-:W-:Y:S01]  /*02f0*/  IMAD.X R9, RZ, RZ, R9, P0 ;  /* 0x000000ffff097224 */ /* 0x000fe200000e0609 */
[----:B------:R-:W-:Y:S01]  /*0300*/  IADD3 R8, P0, PT, R8, UR14, RZ ;  /* 0x0000000e08087c10 */ /* 0x000fe2000ff1e0ff */
[----:B------:R-:W-:-:S03]  /*0310*/  IMAD.MOV.U32 R12, RZ, RZ, RZ ;  /* 0x000000ffff0c7224 */ /* 0x000fc600078e00ff */
[C---:B------:R-:W-:Y:S02]  /*0320*/  IADD3.X R7, PT, PT, R9.reuse, UR13, RZ, P1, !PT ;  /* 0x0000000d09077c10 */ /* 0x040fe40008ffe4ff */
[----:B------:R-:W-:-:S07]  /*0330*/  IADD3.X R9, PT, PT, R9, UR15, RZ, P0, !PT ;  /* 0x0000000f09097c10 */ /* 0x000fce00087fe4ff */
.L_x_61:
        /* <DEDUP_REMOVED lines=8> */
[----:B--2---:R-:W0:Y:S02]  /*03c0*/  F2I.S64.TRUNC R10, R27 ;  /* 0x0000001b000a7311 */ /* 0x004e24000020d900 */
[----:B0-----:R-:W-:-:S04]  /*03d0*/  ISETP.GT.U32.AND P0, PT, R10, R17, PT ;  /* 0x000000110a00720c */ /* 0x001fc80003f04070 */
[----:B------:R-:W-:-:S04]  /*03e0*/  ISETP.GT.AND.EX P0, PT, R11, R15, PT, P0 ;  /* 0x0000000f0b00720c */ /* 0x000fc80003f04300 */
[----:B------:R-:W-:Y:S02]  /*03f0*/  SEL R17, R10, R17, P0 ;  /* 0x000000110a117207 */ /* 0x000fe40000000000 */
[----:B------:R-:W-:Y:S02]  /*0400*/  SEL R15, R11, R15, P0 ;  /* 0x0000000f0b0f7207 */ /* 0x000fe40000000000 */
[----:B---3--:R0:W1:Y:S01]  /*0410*/  F2I.S64.TRUNC R10, R26 ;  /* 0x0000001a000a7311 */ /* 0x008062000020d900 */
[----:B----45:R-:W-:Y:S02]  /*0420*/  FSETP.GT.AND P4, PT, R23, R28, PT ;  /* 0x0000001c1700720b */ /* 0x030fe40003f84000 */
[----:B------:R-:W-:Y:S01]  /*0430*/  SEL R21, R12, R21, P0 ;  /* 0x000000150c157207 */ /* 0x000fe20000000000 */
[----:B0-----:R-:W2:Y:S01]  /*0440*/  LDG.E R26, desc[UR8][R6.64+0xc] ;  /* 0x00000c08061a7981 */ /* 0x001ea2000c1e1900 */
[----:B-1----:R-:W-:-:S04]  /*0450*/  ISETP.GT.U32.AND P1, PT, R10, R17, PT ;  /* 0x000000110a00720c */ /* 0x002fc80003f24070 */
[----:B------:R-:W-:-:S04]  /*0460*/  ISETP.GT.AND.EX P1, PT, R11, R15, PT, P1 ;  /* 0x0000000f0b00720c */ /* 0x000fc80003f24310 */
[----:B------:R-:W-:Y:S02]  /*0470*/  SEL R29, R11, R15, P1 ;  /* 0x0000000f0b1d7207 */ /* 0x000fe40000800000 */
[----:B------:R-:W3:Y:S01]  /*0480*/  LDG.E R15, desc[UR8][R6.64+0x4] ;  /* 0x00000408060f7981 */ /* 0x000ee2000c1e1900 */
[----:B------:R-:W-:Y:S02]  /*0490*/  SEL R27, R10, R17, P1 ;  /* 0x000000110a1b7207 */ /* 0x000fe40000800000 */
[----:B------:R-:W0:Y:S08]  /*04a0*/  F2I.S64.TRUNC R16, R16 ;  /* 0x0000001000107311 */ /* 0x000e30000020d900 */
[----:B------:R-:W1:Y:S01]  /*04b0*/  F2I.S64.TRUNC R10, R24 ;  /* 0x00000018000a7311 */ /* 0x000e62000020d900 */
[----:B------:R-:W-:-:S02]  /*04c0*/  FSEL R28, R23, R28, P4 ;  /* 0x0000001c171c7208 */ /* 0x000fc40002000000 */
[----:B0-----:R-:W-:-:S04]  /*04d0*/  ISETP.GT.U32.AND P2, PT, R16, R27, PT ;  /* 0x0000001b1000720c */ /* 0x001fc80003f44070 */
[C---:B------:R-:W-:Y:S02]  /*04e0*/  ISETP.GT.AND.EX P2, PT, R17.reuse, R29, PT, P2 ;  /* 0x0000001d1100720c */ /* 0x040fe40003f44320 */
[-C--:B------:R-:W-:Y:S02]  /*04f0*/  FSETP.GT.AND P5, PT, R22, R28.reuse, PT ;  /* 0x0000001c1600720b */ /* 0x080fe40003fa4000 */
[----:B------:R-:W-:Y:S02]  /*0500*/  SEL R27, R16, R27, P2 ;  /* 0x0000001b101b7207 */ /* 0x000fe40001000000 */
[----:B------:R-:W-:Y:S01]  /*0510*/  SEL R23, R17, R29, P2 ;  /* 0x0000001d11177207 */ /* 0x000fe20001000000 */
[----:B------:R-:W4:Y:S01]  /*0520*/  LDG.E R16, desc[UR8][R6.64+0x8] ;  /* 0x0000080806107981 */ /* 0x000f22000c1e1900 */
[----:B-1----:R-:W-:Y:S02]  /*0530*/  ISETP.GT.U32.AND P3, PT, R10, R27, PT ;  /* 0x0000001b0a00720c */ /* 0x002fe40003f64070 */
[----:B------:R-:W-:-:S02]  /*0540*/  FSEL R28, R22, R28, P5 ;  /* 0x0000001c161c7208 */ /* 0x000fc40002800000 */
[----:B------:R-:W-:Y:S02]  /*0550*/  SEL R29, R13, R20, P0 ;  /* 0x000000140d1d7207 */ /* 0x000fe40000000000 */
[----:B------:R-:W-:Y:S02]  /*0560*/  ISETP.GT.AND.EX P3, PT, R11, R23, PT, P3 ;  /* 0x000000170b00720c */ /* 0x000fe40003f64330 */
[----:B------:R-:W-:Y:S02]  /*0570*/  IADD3 R22, P6, PT, R13, 0x1, RZ ;  /* 0x000000010d167810 */ /* 0x000fe40007fde0ff */
[CC--:B------:R-:W-:Y:S02]  /*0580*/  FSETP.GT.AND P0, PT, R25.reuse, R28.reuse, PT ;  /* 0x0000001c1900720b */ /* 0x0c0fe40003f04000 */
[----:B------:R-:W-:Y:S01]  /*0590*/  SEL R17, R10, R27, P3 ;  /* 0x0000001b0a117207 */ /* 0x000fe20001800000 */
[----:B------:R-:W-:Y:S01]  /*05a0*/  IMAD.X R10, RZ, RZ, R12, P6 ;  /* 0x000000ffff0a7224 */ /* 0x000fe200030e060c */
[----:B------:R-:W-:-:S02]  /*05b0*/  FSEL R25, R25, R28, P0 ;  /* 0x0000001c19197208 */ /* 0x000fc40000000000 */
[----:B------:R-:W-:Y:S01]  /*05c0*/  SEL R20, R22, R29, P1 ;  /* 0x0000001d16147207 */ /* 0x000fe20000800000 */
[----:B------:R-:W2:Y:S01]  /*05d0*/  LDG.E R28, desc[UR8][R8.64+0x10] ;  /* 0x00001008081c7981 */ /* 0x000ea2000c1e1900 */
[----:B------:R-:W-:Y:S02]  /*05e0*/  FSETP.GT.AND P6, PT, R14, R25, PT ;  /* 0x000000190e00720b */ /* 0x000fe40003fc4000 */
[----:B------:R-:W-:Y:S02]  /*05f0*/  SEL R24, R10, R21, P1 ;  /* 0x000000150a187207 */ /* 0x000fe40000800000 */
[C---:B------:R-:W-:Y:S02]  /*0600*/  IADD3 R27, P1, PT, R13.reuse, 0x2, RZ ;  /* 0x000000020d1b7810 */ /* 0x040fe40007f3e0ff */
[----:B------:R-:W-:Y:S02]  /*0610*/  @!P5 SEL R22, R13, R18, P4 ;  /* 0x000000120d16d207 */ /* 0x000fe40002000000 */
[----:B------:R-:W-:Y:S01]  /*0620*/  SEL R23, R11, R23, P3 ;  /* 0x000000170b177207 */ /* 0x000fe20001800000 */
[----:B------:R-:W2:Y:S01]  /*0630*/  LDG.E R18, desc[UR8][R8.64+0x4] ;  /* 0x0000040808127981 */ /* 0x000ea2000c1e1900 */
[----:B------:R-:W-:Y:S01]  /*0640*/  IMAD.X R11, RZ, RZ, R12, P1 ;  /* 0x000000ffff0b7224 */ /* 0x000fe200008e060c */
[----:B------:R-:W-:-:S02]  /*0650*/  SEL R20, R27, R20, P2 ;  /* 0x000000141b147207 */ /* 0x000fc40001000000 */
[----:B------:R-:W-:Y:S02]  /*0660*/  IADD3 R21, P1, PT, R13, 0x3, RZ ;  /* 0x000000030d157810 */ /* 0x000fe40007f3e0ff */
[----:B------:R-:W-:Y:S02]  /*0670*/  @!P5 SEL R10, R12, R19, P4 ;  /* 0x000000130c0ad207 */ /* 0x000fe40002000000 */
[----:B------:R-:W-:Y:S02]  /*0680*/  SEL R20, R21, R20, P3 ;  /* 0x0000001415147207 */ /* 0x000fe40001800000 */
[----:B------:R-:W-:Y:S02]  /*0690*/  @!P6 SEL R21, R27, R22, P0 ;  /* 0x000000161b15e207 */ /* 0x000fe40000000000 */
[----:B------:R-:W2:Y:S01]  /*06a0*/  LDG.E R22, desc[UR8][R8.64+0x8] ;  /* 0x0000080808167981 */ /* 0x000ea2000c1e1900 */
[----:B------:R-:W-:Y:S01]  /*06b0*/  SEL R19, R11, R24, P2 ;  /* 0x000000180b137207 */ /* 0x000fe20001000000 */
[----:B------:R-:W-:-:S02]  /*06c0*/  IMAD.X R24, RZ, RZ, R12, P1 ;  /* 0x000000ffff187224 */ /* 0x000fc400008e060c */
[----:B------:R-:W2:Y:S03]  /*06d0*/  LDG.E R27, desc[UR8][R6.64+0x10] ;  /* 0x00001008061b7981 */ /* 0x000ea6000c1e1900 */
[----:B------:R-:W-:Y:S02]  /*06e0*/  SEL R19, R24, R19, P3 ;  /* 0x0000001318137207 */ /* 0x000fe40001800000 */
[----:B------:R-:W-:Y:S02]  /*06f0*/  @!P6 SEL R24, R11, R10, P0 ;  /* 0x0000000a0b18e207 */ /* 0x000fe40000000000 */
[----:B---3--:R-:W0:Y:S02]  /*0700*/  F2I.S64.TRUNC R10, R15 ;  /* 0x0000000f000a7311 */ /* 0x008e24000020d900 */
[----:B0-----:R-:W-:-:S04]  /*0710*/  ISETP.GT.U32.AND P0, PT, R10, R17, PT ;  /* 0x000000110a00720c */ /* 0x001fc80003f04070 */
[----:B------:R-:W-:-:S04]  /*0720*/  ISETP.GT.AND.EX P0, PT, R11, R23, PT, P0 ;  /* 0x000000170b00720c */ /* 0x000fc80003f04300 */
[----:B------:R-:W-:Y:S02]  /*0730*/  SEL R29, R11, R23, P0 ;  /* 0x000000170b1d7207 */ /* 0x000fe40000000000 */
[----:B------:R0:W3:Y:S01]  /*0740*/  LDG.E R23, desc[UR8][R8.64+0xc] ;  /* 0x00000c0808177981 */ /* 0x0000e2000c1e1900 */
[----:B------:R-:W-:Y:S02]  /*0750*/  SEL R17, R10, R17, P0 ;  /* 0x000000110a117207 */ /* 0x000fe40000000000 */
[----:B----4-:R-:W1:Y:S01]  /*0760*/  F2I.S64.TRUNC R10, R16 ;  /* 0x00000010000a7311 */ /* 0x010e62000020d900 */
[----:B------:R-:W-:Y:S02]  /*0770*/  FSEL R25, R14, R25, P6 ;  /* 0x000000190e197208 */ /* 0x000fe40003000000 */
[----:B-1----:R-:W-:-:S04]  /*0780*/  ISETP.GT.U32.AND P1, PT, R10, R17, PT ;  /* 0x000000110a00720c */ /* 0x002fc80003f24070 */
[----:B------:R-:W-:Y:S02]  /*0790*/  ISETP.GT.AND.EX P1, PT, R11, R29, PT, P1 ;  /* 0x0000001d0b00720c */ /* 0x000fe40003f24310 */
[----:B--2---:R-:W-:-:S04]  /*07a0*/  FSETP.GT.AND P3, PT, R18, R25, PT ;  /* 0x000000191200720b */ /* 0x004fc80003f64000 */
[----:B------:R-:W-:Y:S02]  /*07b0*/  FSEL R15, R18, R25, P3 ;  /* 0x00000019120f7208 */ /* 0x000fe40001800000 */
[----:B------:R-:W-:Y:S02]  /*07c0*/  SEL R17, R10, R17, P1 ;  /* 0x000000110a117207 */ /* 0x000fe40000800000 */
[----:B------:R-:W-:Y:S02]  /*07d0*/  IADD3 R10, P4, PT, R13, 0x4, RZ ;  /* 0x000000040d0a7810 */ /* 0x000fe40007f9e0ff */
[----:B------:R-:W-:Y:S02]  /*07e0*/  FSETP.GT.AND P2, PT, R22, R15, PT ;  /* 0x0000000f1600720b */ /* 0x000fe40003f44000 */
[----:B------:R-:W-:Y:S02]  /*07f0*/  SEL R29, R11, R29, P1 ;  /* 0x0000001d0b1d7207 */ /* 0x000fe40000800000 */
[----:B------:R-:W-:-:S02]  /*0800*/  SEL R11, R10, R20, P0 ;  /* 0x000000140a0b7207 */ /* 0x000fc40000000000 */
[----:B------:R-:W-:Y:S01]  /*0810*/  IADD3 R18, P5, PT, R13, 0x5, RZ ;  /* 0x000000050d127810 */ /* 0x000fe20007fbe0ff */
[----:B------:R-:W-:-:S03]  /*0820*/  IMAD.X R14, RZ, RZ, R12, P4 ;  /* 0x000000ffff0e7224 */ /* 0x000fc600020e060c */
[----:B------:R-:W-:-:S03]  /*0830*/  SEL R16, R18, R11, P1 ;  /* 0x0000000b12107207 */ /* 0x000fc60000800000 */
[----:B------:R-:W-:Y:S02]  /*0840*/  @!P2 SEL R18, R10, R21, P3 ;  /* 0x000000150a12a207 */ /* 0x000fe40001800000 */
[----:B------:R-:W1:Y:S01]  /*0850*/  F2I.S64.TRUNC R10, R26 ;  /* 0x0000001a000a7311 */ /* 0x000e62000020d900 */
[----:B------:R-:W-:Y:S01]  /*0860*/  SEL R20, R14, R19, P0 ;  /* 0x000000130e147207 */ /* 0x000fe20000000000 */
[----:B------:R-:W-:Y:S01]  /*0870*/  IMAD.X R19, RZ, RZ, R12, P5 ;  /* 0x000000ffff137224 */ /* 0x000fe200028e060c */
[----:B------:R-:W-:-:S04]  /*0880*/  FSEL R22, R22, R15, P2 ;  /* 0x0000000f16167208 */ /* 0x000fc80001000000 */
[----:B------:R-:W-:Y:S02]  /*0890*/  SEL R20, R19, R20, P1 ;  /* 0x0000001413147207 */ /* 0x000fe40000800000 */
[----:B------:R-:W-:Y:S02]  /*08a0*/  @!P2 SEL R19, R14, R24, P3 ;  /* 0x000000180e13a207 */ /* 0x000fe40001800000 */
[----:B------:R-:W2:Y:S01]  /*08b0*/  F2I.S64.TRUNC R14, R27 ;  /* 0x0000001b000e7311 */ /* 0x000ea2000020d900 */
[----:B-1----:R-:W-:Y:S02]  /*08c0*/  ISETP.GT.U32.AND P0, PT, R10, R17, PT ;  /* 0x000000110a00720c */ /* 0x002fe40003f04070 */
[----:B------:R-:W-:Y:S02]  /*08d0*/  IADD3 R21, P1, PT, R13, 0x6, RZ ;  /* 0x000000060d157810 */ /* 0x000fe40007f3e0ff */
[----:B------:R-:W-:Y:S02]  /*08e0*/  ISETP.GT.AND.EX P0, PT, R11, R29, PT, P0 ;  /* 0x0000001d0b00720c */ /* 0x000fe40003f04300 */
[----:B------:R-:W-:-:S02]  /*08f0*/  IADD3 R6, P3, PT, R6, 0x20, RZ ;  /* 0x0000002006067810 */ /* 0x000fc40007f7e0ff */
[----:B------:R-:W-:Y:S01]  /*0900*/  SEL R17, R10, R17, P0 ;  /* 0x000000110a117207 */ /* 0x000fe20000000000 */
[----:B------:R-:W-:Y:S01]  /*0910*/  ULOP3.LUT UR4, UR6, 0xfffffff8, URZ, 0xc0, !UPT ;  /* 0xfffffff806047892 */ /* 0x000fe2000f8ec0ff */
[----:B------:R-:W-:Y:S01]  /*0920*/  SEL R16, R21, R16, P0 ;  /* 0x0000001015107207 */ /* 0x000fe20000000000 */
[----:B------:R-:W-:Y:S01]  /*0930*/  IMAD.X R7, RZ, RZ, R7, P3 ;  /* 0x000000ffff077224 */ /* 0x000fe200018e0607 */
[----:B------:R-:W-:Y:S02]  /*0940*/  SEL R11, R11, R29, P0 ;  /* 0x0000001d0b0b7207 */ /* 0x000fe40000000000 */
[----:B0-----:R-:W-:-:S05]  /*0950*/  IADD3 R8, P4, PT, R8, 0x20, RZ ;  /* 0x0000002008087810 */ /* 0x001fca0007f9e0ff */
[----:B------:R-:W-:Y:S01]  /*0960*/  IMAD.X R9, RZ, RZ, R9, P4 ;  /* 0x000000ffff097224 */ /* 0x000fe200020e0609 */
[----:B---3--:R-:W-:-:S04]  /*0970*/  FSETP.GT.AND P2, PT, R23, R22, PT ;  /* 0x000000161700720b */ /* 0x008fc80003f44000 */
[----:B------:R-:W-:Y:S01]  /*0980*/  FSEL R23, R23, R22, P2 ;  /* 0x0000001617177208 */ /* 0x000fe20001000000 */
[--C-:B------:R-:W-:Y:S01]  /*0990*/  IMAD.X R22, RZ, RZ, R12.reuse, P1 ;  /* 0x000000ffff167224 */ /* 0x100fe200008e060c */
[----:B------:R-:W-:Y:S02]  /*09a0*/  SEL R18, R21, R18, P2 ;  /* 0x0000001215127207 */ /* 0x000fe40001000000 */
[----:B------:R-:W-:Y:S02]  /*09b0*/  IADD3 R21, P3, PT, R13, 0x7, RZ ;  /* 0x000000070d157810 */ /* 0x000fe40007f7e0ff */
[----:B--2---:R-:W-:Y:S02]  /*09c0*/  ISETP.GT.U32.AND P1, PT, R14, R17, PT ;  /* 0x000000110e00720c */ /* 0x004fe40003f24070 */
[C---:B------:R-:W-:Y:S02]  /*09d0*/  SEL R10, R22.reuse, R20, P0 ;  /* 0x00000014160a7207 */ /* 0x040fe40000000000 */
[----:B------:R-:W-:Y:S01]  /*09e0*/  SEL R22, R22, R19, P2 ;  /* 0x0000001316167207 */ /* 0x000fe20001000000 */
[----:B------:R-:W-:Y:S01]  /*09f0*/  IMAD.X R19, RZ, RZ, R12, P3 ;  /* 0x000000ffff137224 */ /* 0x000fe200018e060c */
[----:B------:R-:W-:-:S02]  /*0a00*/  ISETP.GT.AND.EX P0, PT, R15, R11, PT, P1 ;  /* 0x0000000b0f00720c */ /* 0x000fc40003f04310 */
[----:B------:R-:W-:-:S04]  /*0a10*/  ISETP.NE.U32.AND P1, PT, R21, UR4, PT ;  /* 0x0000000415007c0c */ /* 0x000fc8000bf25070 */
[----:B------:R-:W-:Y:S02]  /*0a20*/  ISETP.NE.AND.EX P1, PT, R19, UR10, PT, P1 ;  /* 0x0000000a13007c0c */ /* 0x000fe4000bf25310 */
[----:B------:R-:W-:Y:S02]  /*0a30*/  FSETP.GT.AND P2, PT, R28, R23, PT ;  /* 0x000000171c00720b */ /* 0x000fe40003f44000 */
[----:B------:R-:W-:Y:S02]  /*0a40*/  IADD3 R13, P3, PT, R13, 0x8, RZ ;  /* 0x000000080d0d7810 */ /* 0x000fe40007f7e0ff */
[C---:B------:R-:W-:Y:S02]  /*0a50*/  SEL R20, R21.reuse, R16, P0 ;  /* 0x0000001015147207 */ /* 0x040fe40000000000 */
[----:B------:R-:W-:Y:S01]  /*0a60*/  SEL R18, R21, R18, P2 ;  /* 0x0000001215127207 */ /* 0x000fe20001000000 */
[----:B------:R-:W-:Y:S01]  /*0a70*/  IMAD.X R12, RZ, RZ, R12, P3 ;  /* 0x000000ffff0c7224 */ /* 0x000fe200018e060c */
[----:B------:R-:W-:-:S02]  /*0a80*/  SEL R21, R19, R10, P0 ;  /* 0x0000000a13157207 */ /* 0x000fc40000000000 */
[----:B------:R-:W-:Y:S02]  /*0a90*/  SEL R17, R14, R17, P0 ;  /* 0x000000110e117207 */ /* 0x000fe40000000000 */
[----:B------:R-:W-:Y:S02]  /*0aa0*/  SEL R15, R15, R11, P0 ;  /* 0x0000000b0f0f7207 */ /* 0x000fe40000000000 */
[----:B------:R-:W-:Y:S02]  /*0ab0*/  FSEL R28, R28, R23, P2 ;  /* 0x000000171c1c7208 */ /* 0x000fe40001000000 */
[----:B------:R-:W-:Y:S01]  /*0ac0*/  SEL R19, R19, R22, P2 ;  /* 0x0000001613137207 */ /* 0x000fe20001000000 */
[----:B------:R-:W-:Y:S06]  /*0ad0*/  @P1 BRA `(.L_x_61) ;  /* 0xfffffff800181947 */ /* 0x000fec000383ffff */
.L_x_60:
[----:B------:R-:W-:Y:S05]  /*0ae0*/  BRA.U !UP0, `(.L_x_59) ;  /* 0x0000000908007547 */ /* 0x000fea000b800000 */
[----:B------:R-:W-:Y:S02]  /*0af0*/  UISETP.GE.U32.AND UP1, UPT, UR7, 0x4, UPT ;  /* 0x000000040700788c */ /* 0x000fe4000bf26070 */
[----:B------:R-:W-:Y:S02]  /*0b00*/  ULOP3.LUT UR5, UR6, 0x3, URZ, 0xc0, !UPT ;  /* 0x0000000306057892 */ /* 0x000fe4000f8ec0ff */
[----:B------:R-:W-:Y:S02]  /*0b10*/  UISETP.GE.U32.AND.EX UP1, UPT, URZ, URZ, UPT, UP1 ;  /* 0x000000ffff00728c */ /* 0x000fe4000bf26110 */
[----:B------:R-:W-:-:S04]  /*0b20*/  UISETP.NE.U32.AND UP0, UPT, UR5, URZ, UPT ;  /* 0x000000ff0500728c */ /* 0x000fc8000bf05070 */
[----:B------:R-:W-:-:S03]  /*0b30*/  UISETP.NE.AND.EX UP0, UPT, URZ, URZ, UPT, UP0 ;  /* 0x000000ffff00728c */ /* 0x000fc6000bf05300 */
[----:B------:R-:W-:Y:S08]  /*0b40*/  BRA.U !UP1, `(.L_x_62) ;  /* 0x0000000109f87547 */ /* 0x000ff0000b800000 */
[C---:B------:R-:W-:Y:S01]  /*0b50*/  IMAD.SHL.U32 R11, R13.reuse, 0x4, RZ ;  /* 0x000000040d0b7824 */ /* 0x040fe200078e00ff */
[----:B------:R-:W-:-:S04]  /*0b60*/  SHF.L.U64.HI R7, R13, 0x2, R12 ;  /* 0x000000020d077819 */ /* 0x000fc8000001020c */
[----:B------:R-:W-:-:S05]  /*0b70*/  IADD3 R22, P0, PT, R11, R2, RZ ;  /* 0x000000020b167210 */ /* 0x000fca0007f1e0ff */
[----:B------:R-:W-:-:S05]  /*0b80*/  IMAD.X R23, R7, 0x1, R3, P0 ;  /* 0x0000000107177824 */ /* 0x000fca00000e0603 */
[----:B------:R-:W2:Y:S04]  /*0b90*/  LDG.E R8, desc[UR8][R22.64] ;  /* 0x0000000816087981 */ /* 0x000ea8000c1e1900 */
[----:B------:R-:W3:Y:S01]  /*0ba0*/  LDG.E R6, desc[UR8][R22.64+0x4] ;  /* 0x0000040816067981 */ /* 0x000ee2000c1e1900 */
[----:B------:R-:W-:-:S03]  /*0bb0*/  IADD3 R10, P0, PT, R11, R4, RZ ;  /* 0x000000040b0a7210 */ /* 0x000fc60007f1e0ff */
[----:B------:R-:W4:Y:S02]  /*0bc0*/  LDG.E R16, desc[UR8][R22.64+0x8] ;  /* 0x0000080816107981 */ /* 0x000f24000c1e1900 */
[----:B------:R-:W-:Y:S02]  /*0bd0*/  IMAD.X R11, R7, 0x1, R5, P0 ;  /* 0x00000001070b7824 */ /* 0x000fe400000e0605 */
[----:B------:R-:W4:Y:S04]  /*0be0*/  LDG.E R27, desc[UR8][R22.64+0xc] ;  /* 0x00000c08161b7981 */ /* 0x000f28000c1e1900 */
[----:B------:R-:W4:Y:S04]  /*0bf0*/  LDG.E R25, desc[UR8][R10.64] ;  /* 0x000000080a197981 */ /* 0x000f28000c1e1900 */
[----:B------:R-:W4:Y:S04]  /*0c00*/  LDG.E R14, desc[UR8][R10.64+0x4] ;  /* 0x000004080a0e7981 */ /* 0x000f28000c1e1900 */
[----:B------:R-:W4:Y:S04]  /*0c10*/  LDG.E R24, desc[UR8][R10.64+0x8] ;  /* 0x000008080a187981 */ /* 0x000f28000c1e1900 */
[----:B------:R0:W4:Y:S01]  /*0c20*/  LDG.E R26, desc[UR8][R10.64+0xc] ;  /* 0x00000c080a1a7981 */ /* 0x000122000c1e1900 */
[----:B--2---:R-:W1:Y:S08]  /*0c30*/  F2I.S64.TRUNC R8, R8 ;  /* 0x0000000800087311 */ /* 0x004e70000020d900 */
[----:B---3--:R-:W2:Y:S01]  /*0c40*/  F2I.S64.TRUNC R6, R6 ;  /* 0x0000000600067311 */ /* 0x008ea2000020d900 */
[----:B-1----:R-:W-:-:S04]  /*0c50*/  ISETP.GT.U32.AND P0, PT, R8, R17, PT ;  /* 0x000000110800720c */ /* 0x002fc80003f04070 */
[----:B------:R-:W-:-:S04]  /*0c60*/  ISETP.GT.AND.EX P0, PT, R9, R15, PT, P0 ;  /* 0x0000000f0900720c */ /* 0x000fc80003f04300 */
[----:B------:R-:W-:Y:S02]  /*0c70*/  SEL R29, R8, R17, P0 ;  /* 0x00000011081d7207 */ /* 0x000fe40000000000 */
[----:B----4-:R-:W1:Y:S01]  /*0c80*/  F2I.S64.TRUNC R16, R16 ;  /* 0x0000001000107311 */ /* 0x010e62000020d900 */
[----:B------:R-:W-:Y:S02]  /*0c90*/  SEL R15, R9, R15, P0 ;  /* 0x0000000f090f7207 */ /* 0x000fe40000000000 */
[----:B--2---:R-:W-:Y:S02]  /*0ca0*/  ISETP.GT.U32.AND P2, PT, R6, R29, PT ;  /* 0x0000001d0600720c */ /* 0x004fe40003f44070 */
[-C--:B-----5:R-:W-:Y:S02]  /*0cb0*/  FSETP.GT.AND P3, PT, R25, R28.reuse, PT ;  /* 0x0000001c1900720b */ /* 0x0a0fe40003f64000 */
[----:B------:R-:W-:Y:S02]  /*0cc0*/  ISETP.GT.AND.EX P2, PT, R7, R15, PT, P2 ;  /* 0x0000000f0700720c */ /* 0x000fe40003f44320 */
[----:B------:R-:W-:-:S02]  /*0cd0*/  FSEL R25, R25, R28, P3 ;  /* 0x0000001c19197208 */ /* 0x000fc40001800000 */
[----:B0-----:R-:W-:Y:S02]  /*0ce0*/  SEL R11, R6, R29, P2 ;  /* 0x0000001d060b7207 */ /* 0x001fe40001000000 */
[----:B------:R-:W-:Y:S02]  /*0cf0*/  SEL R15, R7, R15, P2 ;  /* 0x0000000f070f7207 */ /* 0x000fe40001000000 */
[----:B------:R-:W-:Y:S01]  /*0d00*/  FSETP.GT.AND P4, PT, R14, R25, PT ;  /* 0x000000190e00720b */ /* 0x000fe20003f84000 */
[----:B------:R-:W0:Y:S01]  /*0d10*/  F2I.S64.TRUNC R6, R27 ;  /* 0x0000001b00067311 */ /* 0x000e22000020d900 */
[----:B-1----:R-:W-:Y:S02]  /*0d20*/  ISETP.GT.U32.AND P1, PT, R16, R11, PT ;  /* 0x0000000b1000720c */ /* 0x002fe40003f24070 */
[----:B------:R-:W-:Y:S02]  /*0d30*/  FSEL R25, R14, R25, P4 ;  /* 0x000000190e197208 */ /* 0x000fe40002000000 */
[----:B------:R-:W-:-:S02]  /*0d40*/  IADD3 R8, P6, PT, R13, 0x1, RZ ;  /* 0x000000010d087810 */ /* 0x000fc40007fde0ff */
[C---:B------:R-:W-:Y:S02]  /*0d50*/  ISETP.GT.AND.EX P1, PT, R17.reuse, R15, PT, P1 ;  /* 0x0000000f1100720c */ /* 0x040fe40003f24310 */
[----:B------:R-:W-:Y:S01]  /*0d60*/  FSETP.GT.AND P5, PT, R24, R25, PT ;  /* 0x000000191800720b */ /* 0x000fe20003fa4000 */
[----:B------:R-:W-:Y:S01]  /*0d70*/  IMAD.X R9, RZ, RZ, R12, P6 ;  /* 0x000000ffff097224 */ /* 0x000fe200030e060c */
[----:B------:R-:W-:Y:S02]  /*0d80*/  SEL R15, R17, R15, P1 ;  /* 0x0000000f110f7207 */ /* 0x000fe40000800000 */
[----:B------:R-:W-:Y:S02]  /*0d90*/  SEL R17, R13, R20, P0 ;  /* 0x000000140d117207 */ /* 0x000fe40000000000 */
[----:B------:R-:W-:Y:S02]  /*0da0*/  SEL R10, R12, R21, P0 ;  /* 0x000000150c0a7207 */ /* 0x000fe40000000000 */
[----:B------:R-:W-:-:S02]  /*0db0*/  SEL R11, R16, R11, P1 ;  /* 0x0000000b100b7207 */ /* 0x000fc40000800000 */
[----:B------:R-:W-:Y:S02]  /*0dc0*/  FSEL R25, R24, R25, P5 ;  /* 0x0000001918197208 */ /* 0x000fe40002800000 */
[----:B------:R-:W-:Y:S02]  /*0dd0*/  SEL R14, R8, R17, P2 ;  /* 0x00000011080e7207 */ /* 0x000fe40001000000 */
[----:B------:R-:W-:Y:S02]  /*0de0*/  SEL R23, R9, R10, P2 ;  /* 0x0000000a09177207 */ /* 0x000fe40001000000 */
[----:B0-----:R-:W-:Y:S02]  /*0df0*/  ISETP.GT.U32.AND P0, PT, R6, R11, PT ;  /* 0x0000000b0600720c */ /* 0x001fe40003f04070 */
[----:B------:R-:W-:Y:S02]  /*0e00*/  @!P4 SEL R8, R13, R18, P3 ;  /* 0x000000120d08c207 */ /* 0x000fe40001800000 */
[----:B------:R-:W-:-:S02]  /*0e10*/  @!P4 SEL R9, R12, R19, P3 ;  /* 0x000000130c09c207 */ /* 0x000fc40001800000 */
[----:B------:R-:W-:Y:S02]  /*0e20*/  FSETP.GT.AND P2, PT, R26, R25, PT ;  /* 0x000000191a00720b */ /* 0x000fe40003f44000 */
[----:B------:R-:W-:Y:S02]  /*0e30*/  IADD3 R21, P3, PT, R13, 0x2, RZ ;  /* 0x000000020d157810 */ /* 0x000fe40007f7e0ff */
[-C--:B------:R-:W-:Y:S02]  /*0e40*/  ISETP.GT.AND.EX P0, PT, R7, R15.reuse, PT, P0 ;  /* 0x0000000f0700720c */ /* 0x080fe40003f04300 */
[----:B------:R-:W-:Y:S01]  /*0e50*/  IADD3 R18, P4, PT, R13, 0x3, RZ ;  /* 0x000000030d127810 */ /* 0x000fe20007f9e0ff */
[--C-:B------:R-:W-:Y:S01]  /*0e60*/  IMAD.X R10, RZ, RZ, R12.reuse, P3 ;  /* 0x000000ffff0a7224 */ /* 0x100fe200018e060c */
[----:B------:R-:W-:Y:S02]  /*0e70*/  SEL R15, R7, R15, P0 ;  /* 0x0000000f070f7207 */ /* 0x000fe40000000000 */
[----:B------:R-:W-:Y:S01]  /*0e80*/  SEL R7, R21, R14, P1 ;  /* 0x0000000e15077207 */ /* 0x000fe20000800000 */
[----:B------:R-:W-:Y:S01]  /*0e90*/  IMAD.X R19, RZ, RZ, R12, P4 ;  /* 0x000000ffff137224 */ /* 0x000fe200020e060c */
[----:B------:R-:W-:-:S02]  /*0ea0*/  SEL R17, R6, R11, P0 ;  /* 0x0000000b06117207 */ /* 0x000fc40000000000 */
[----:B------:R-:W-:Y:S02]  /*0eb0*/  IADD3 R13, P3, PT, R13, 0x4, RZ ;  /* 0x000000040d0d7810 */ /* 0x000fe40007f7e0ff */
[----:B------:R-:W-:Y:S02]  /*0ec0*/  SEL R6, R10, R23, P1 ;  /* 0x000000170a067207 */ /* 0x000fe40000800000 */
[----:B------:R-:W-:Y:S02]  /*0ed0*/  SEL R20, R18, R7, P0 ;  /* 0x0000000712147207 */ /* 0x000fe40000000000 */
[----:B------:R-:W-:Y:S01]  /*0ee0*/  @!P2 SEL R18, R21, R8, P5 ;  /* 0x000000081512a207 */ /* 0x000fe20002800000 */
[----:B------:R-:W-:Y:S01]  /*0ef0*/  IMAD.X R12, RZ, RZ, R12, P3 ;  /* 0x000000ffff0c7224 */ /* 0x000fe200018e060c */
[----:B------:R-:W-:Y:S02]  /*0f00*/  SEL R21, R19, R6, P0 ;  /* 0x0000000613157207 */ /* 0x000fe40000000000 */
[----:B------:R-:W-:-:S02]  /*0f10*/  FSEL R28, R26, R25, P2 ;  /* 0x000000191a1c7208 */ /* 0x000fc40001000000 */
[----:B------:R-:W-:-:S07]  /*0f20*/  @!P2 SEL R19, R10, R9, P5 ;  /* 0x000000090a13a207 */ /* 0x000fce0002800000 */
.L_x_62:
[----:B------:R-:W-:Y:S05]  /*0f30*/  BRA.U !UP0, `(.L_x_59) ;  /* 0x0000000108ec7547 */ /* 0x000fea000b800000 */
[----:B------:R-:W-:Y:S02]  /*0f40*/  UISETP.NE.U32.AND UP1, UPT, UR5, 0x1, UPT ;  /* 0x000000010500788c */ /* 0x000fe4000bf25070 */
[----:B------:R-:W-:Y:S02]  /*0f50*/  ULOP3.LUT UR4, UR6, 0x1, URZ, 0xc0, !UPT ;  /* 0x0000000106047892 */ /* 0x000fe4000f8ec0ff */
[----:B------:R-:W-:Y:S02]  /*0f60*/  UISETP.NE.AND.EX UP1, UPT, URZ, URZ, UPT, UP1 ;  /* 0x000000ffff00728c */ /* 0x000fe4000bf25310 */
[----:B------:R-:W-:-:S04]  /*0f70*/  UISETP.NE.U32.AND UP0, UPT, UR4, 0x1, UPT ;  /* 0x000000010400788c */ /* 0x000fc8000bf05070 */
[----:B------:R-:W-:-:S03]  /*0f80*/  UISETP.NE.U32.AND.EX UP0, UPT, URZ, URZ, UPT, UP0 ;  /* 0x000000ffff00728c */ /* 0x000fc6000bf05100 */
[----:B------:R-:W-:Y:S08]  /*0f90*/  BRA.U !UP1, `(.L_x_63) ;  /* 0x0000000109907547 */ /* 0x000ff0000b800000 */
[C---:B------:R-:W-:Y:S01]  /*0fa0*/  IMAD.SHL.U32 R11, R13.reuse, 0x4, RZ ;  /* 0x000000040d0b7824 */ /* 0x040fe200078e00ff */
[----:B------:R-:W-:-:S04]  /*0fb0*/  SHF.L.U64.HI R9, R13, 0x2, R12 ;  /* 0x000000020d097819 */ /* 0x000fc8000001020c */
[----:B------:R-:W-:-:S05]  /*0fc0*/  IADD3 R6, P0, PT, R11, R2, RZ ;  /* 0x000000020b067210 */ /* 0x000fca0007f1e0ff */
[----:B------:R-:W-:-:S05]  /*0fd0*/  IMAD.X R7, R9, 0x1, R3, P0 ;  /* 0x0000000109077824 */ /* 0x000fca00000e0603 */
[----:B------:R-:W2:Y:S01]  /*0fe0*/  LDG.E R10, desc[UR8][R6.64] ;  /* 0x00000008060a7981 */ /* 0x000ea2000c1e1900 */
[----:B------:R-:W-:-:S03]  /*0ff0*/  IADD3 R8, P0, PT, R11, R4, RZ ;  /* 0x000000040b087210 */ /* 0x000fc60007f1e0ff */
[----:B------:R0:W3:Y:S02]  /*1000*/  LDG.E R22, desc[UR8][R6.64+0x4] ;  /* 0x0000040806167981 */ /* 0x0000e4000c1e1900 */
[----:B------:R-:W-:-:S05]  /*1010*/  IMAD.X R9, R9, 0x1, R5, P0 ;  /* 0x0000000109097824 */ /* 0x000fca00000e0605 */
[----:B------:R-:W4:Y:S04]  /*1020*/  LDG.E R25, desc[UR8][R8.64] ;  /* 0x0000000808197981 */ /* 0x000f28000c1e1900 */
[----:B------:R-:W4:Y:S01]  /*1030*/  LDG.E R27, desc[UR8][R8.64+0x4] ;  /* 0x00000408081b7981 */ /* 0x000f22000c1e1900 */
[----:B0-----:R-:W-:-:S05]  /*1040*/  IADD3 R7, P3, PT, R13, 0x1, RZ ;  /* 0x000000010d077810 */ /* 0x001fca0007f7e0ff */
[----:B------:R-:W-:Y:S01]  /*1050*/  IMAD.X R6, RZ, RZ, R12, P3 ;  /* 0x000000ffff067224 */ /* 0x000fe200018e060c */
[----:B--2---:R-:W0:Y:S08]  /*1060*/  F2I.S64.TRUNC R10, R10 ;  /* 0x0000000a000a7311 */ /* 0x004e30000020d900 */
[----:B---3--:R-:W1:Y:S01]  /*1070*/  F2I.S64.TRUNC R22, R22 ;  /* 0x0000001600167311 */ /* 0x008e62000020d900 */
[----:B----45:R-:W-:-:S02]  /*1080*/  FSETP.GT.AND P2, PT, R25, R28, PT ;  /* 0x0000001c1900720b */ /* 0x030fc40003f44000 */
[C---:B0-----:R-:W-:Y:S02]  /*1090*/  ISETP.GT.U32.AND P0, PT, R10.reuse, R17, PT ;  /* 0x000000110a00720c */ /* 0x041fe40003f04070 */
[----:B------:R-:W-:Y:S02]  /*10a0*/  FSEL R28, R25, R28, P2 ;  /* 0x0000001c191c7208 */ /* 0x000fe40001000000 */
[----:B------:R-:W-:Y:S02]  /*10b0*/  ISETP.GT.AND.EX P0, PT, R11, R15, PT, P0 ;  /* 0x0000000f0b00720c */ /* 0x000fe40003f04300 */
[----:B------:R-:W-:Y:S02]  /*10c0*/  FSETP.GT.AND P4, PT, R27, R28, PT ;  /* 0x0000001c1b00720b */ /* 0x000fe40003f84000 */
[----:B------:R-:W-:Y:S02]  /*10d0*/  SEL R17, R10, R17, P0 ;  /* 0x000000110a117207 */ /* 0x000fe40000000000 */
[----:B------:R-:W-:-:S02]  /*10e0*/  SEL R15, R11, R15, P0 ;  /* 0x0000000f0b0f7207 */ /* 0x000fc40000000000 */
[----:B-1----:R-:W-:Y:S02]  /*10f0*/  ISETP.GT.U32.AND P1, PT, R22, R17, PT ;  /* 0x000000111600720c */ /* 0x002fe40003f24070 */
[----:B------:R-:W-:Y:S02]  /*1100*/  SEL R20, R13, R20, P0 ;  /* 0x000000140d147207 */ /* 0x000fe40000000000 */
[----:B------:R-:W-:Y:S02]  /*1110*/  ISETP.GT.AND.EX P1, PT, R23, R15, PT, P1 ;  /* 0x0000000f1700720c */ /* 0x000fe40003f24310 */
[----:B------:R-:W-:Y:S02]  /*1120*/  SEL R21, R12, R21, P0 ;  /* 0x000000150c157207 */ /* 0x000fe40000000000 */
[----:B------:R-:W-:Y:S02]  /*1130*/  SEL R20, R7, R20, P1 ;  /* 0x0000001407147207 */ /* 0x000fe40000800000 */
[----:B------:R-:W-:-:S02]  /*1140*/  SEL R21, R6, R21, P1 ;  /* 0x0000001506157207 */ /* 0x000fc40000800000 */
[C---:B------:R-:W-:Y:S02]  /*1150*/  @!P4 SEL R7, R13.reuse, R18, P2 ;  /* 0x000000120d07c207 */ /* 0x040fe40001000000 */
[----:B------:R-:W-:Y:S02]  /*1160*/  IADD3 R13, P0, PT, R13, 0x2, RZ ;  /* 0x000000020d0d7810 */ /* 0x000fe40007f1e0ff */
[----:B------:R-:W-:Y:S01]  /*1170*/  @!P4 SEL R6, R12, R19, P2 ;  /* 0x000000130c06c207 */ /* 0x000fe20001000000 */
[----:B------:R-:W-:Y:S01]  /*1180*/  IMAD.MOV.U32 R18, RZ, RZ, R7 ;  /* 0x000000ffff127224 */ /* 0x000fe200078e0007 */
[----:B------:R-:W-:Y:S01]  /*1190*/  SEL R17, R22, R17, P1 ;  /* 0x0000001116117207 */ /* 0x000fe20000800000 */
[----:B------:R-:W-:Y:S01]  /*11a0*/  IMAD.X R12, RZ, RZ, R12, P0 ;  /* 0x000000ffff0c7224 */ /* 0x000fe200000e060c */
[----:B------:R-:W-:Y:S01]  /*11b0*/  SEL R15, R23, R15, P1 ;  /* 0x0000000f170f7207 */ /* 0x000fe20000800000 */
[----:B------:R-:W-:Y:S01]  /*11c0*/  IMAD.MOV.U32 R19, RZ, RZ, R6 ;  /* 0x000000ffff137224 */ /* 0x000fe200078e0006 */
[----:B------:R-:W-:-:S07]  /*11d0*/  FSEL R28, R27, R28, P4 ;  /* 0x0000001c1b1c7208 */ /* 0x000fce0002000000 */
.L_x_63:
[----:B------:R-:W-:Y:S05]  /*11e0*/  BRA.U UP0, `(.L_x_59) ;  /* 0x0000000100407547 */ /* 0x000fea000b800000 */
[C---:B------:R-:W-:Y:S01]  /*11f0*/  IMAD.SHL.U32 R9, R13.reuse, 0x4, RZ ;  /* 0x000000040d097824 */ /* 0x040fe200078e00ff */
[----:B------:R-:W-:-:S04]  /*1200*/  SHF.L.U64.HI R11, R13, 0x2, R12 ;  /* 0x000000020d0b7819 */ /* 0x000fc8000001020c */
[----:B------:R-:W-:-:S05]  /*1210*/  IADD3 R6, P0, PT, R9, R2, RZ ;  /* 0x0000000209067210 */ /* 0x000fca0007f1e0ff */
[----:B------:R-:W-:-:S05]  /*1220*/  IMAD.X R7, R11, 0x1, R3, P0 ;  /* 0x000000010b077824 */ /* 0x000fca00000e0603 */
[----:B------:R-:W2:Y:S01]  /*1230*/  LDG.E R2, desc[UR8][R6.64] ;  /* 0x0000000806027981 */ /* 0x000ea2000c1e1900 */
[----:B------:R-:W-:-:S05]  /*1240*/  IADD3 R4, P0, PT, R9, R4, RZ ;  /* 0x0000000409047210 */ /* 0x000fca0007f1e0ff */
[----:B------:R-:W-:-:S06]  /*1250*/  IMAD.X R5, R11, 0x1, R5, P0 ;  /* 0x000000010b057824 */ /* 0x000fcc00000e0605 */
[----:B------:R-:W3:Y:S01]  /*1260*/  LDG.E R5, desc[UR8][R4.64] ;  /* 0x0000000804057981 */ /* 0x000ee2000c1e1900 */
[----:B--2---:R-:W0:Y:S01]  /*1270*/  F2I.S64.TRUNC R2, R2 ;  /* 0x0000000200027311 */ /* 0x004e22000020d900 */
[----:B---3-5:R-:W-:Y:S02]  /*1280*/  FSETP.GT.AND P1, PT, R5, R28, PT ;  /* 0x0000001c0500720b */ /* 0x028fe40003f24000 */
[----:B0-----:R-:W-:Y:S02]  /*1290*/  ISETP.GT.U32.AND P0, PT, R2, R17, PT ;  /* 0x000000110200720c */ /* 0x001fe40003f04070 */
[----:B------:R-:W-:Y:S02]  /*12a0*/  SEL R18, R13, R18, P1 ;  /* 0x000000120d127207 */ /* 0x000fe40000800000 */
[----:B------:R-:W-:Y:S02]  /*12b0*/  ISETP.GT.AND.EX P0, PT, R3, R15, PT, P0 ;  /* 0x0000000f0300720c */ /* 0x000fe40003f04300 */
[----:B------:R-:W-:-:S02]  /*12c0*/  SEL R19, R12, R19, P1 ;  /* 0x000000130c137207 */ /* 0x000fc40000800000 */
[----:B------:R-:W-:Y:S02]  /*12d0*/  SEL R20, R13, R20, P0 ;  /* 0x000000140d147207 */ /* 0x000fe40000000000 */
[----:B------:R-:W-:-:S07]  /*12e0*/  SEL R21, R12, R21, P0 ;  /* 0x000000150c157207 */ /* 0x000fce0000000000 */
.L_x_59:
[----:B------:R-:W0:Y:S01]  /*12f0*/  S2R R4, SR_LANEID ;  /* 0x0000000000047919 */ /* 0x000e220000000000 */
[----:B------:R-:W-:Y:S01]  /*1300*/  ISETP.NE.U32.AND P0, PT, R20, R18, PT ;  /* 0x000000121400720c */ /* 0x000fe20003f05070 */
[----:B------:R-:W1:Y:S01]  /*1310*/  LDCU.64 UR6, c[0x0][0x390] ;  /* 0x00007200ff0677ac */ /* 0x000e620008000a00 */
[----:B------:R-:W2:Y:S02]  /*1320*/  LDC.64 R2, c[0x0][0x3a8] ;  /* 0x0000ea00ff027b82 */ /* 0x000ea40000000a00 */
[----:B------:R-:W-:Y:S01]  /*1330*/  ISETP.NE.AND.EX P0, PT, R21, R19, PT, P0 ;  /* 0x000000131500720c */ /* 0x000fe20003f05300 */
[----:B------:R-:W-:Y:S01]  /*1340*/  VOTEU.ANY UR4, UPT, PT ;  /* 0x0000000000047886 */ /* 0x000fe200038e0100 */
[----:B------:R-:W3:Y:S01]  /*1350*/  I2F.U64 R21, R20 ;  /* 0x0000001400157312 */ /* 0x000ee20000301000 */
[----:B------:R-:W-:Y:S01]  /*1360*/  UFLO.U32 UR4, UR4 ;  /* 0x00000004000472bd */ /* 0x000fe200080e0000 */
[----:B------:R-:W-:-:S04]  /*1370*/  SEL R6, RZ, 0x1, P0 ;  /* 0x00000001ff067807 */ /* 0x000fc80000000000 */
[----:B------:R-:W4:Y:S01]  /*1380*/  REDUX.SUM UR5, R6 ;  /* 0x00000000060573c4 */ /* 0x000f22000000c000 */
[----:B0-----:R-:W-:Y:S02]  /*1390*/  ISETP.EQ.U32.AND P0, PT, R4, UR4, PT ;  /* 0x0000000404007c0c */ /* 0x001fe4000bf02070 */
[----:B-1----:R-:W-:-:S04]  /*13a0*/  LEA R4, P1, R0, UR6, 0x2 ;  /* 0x0000000600047c11 */ /* 0x002fc8000f8210ff */
[----:B------:R-:W-:Y:S01]  /*13b0*/  LEA.HI.X R5, R0, UR7, RZ, 0x2, P1 ;  /* 0x0000000700057c11 */ /* 0x000fe200088f14ff */
[----:B----4-:R-:W-:-:S04]  /*13c0*/  IMAD.U32 R7, RZ, RZ, UR5 ;  /* 0x00000005ff077e24 */ /* 0x010fc8000f8e00ff */
[----:B---3--:R-:W-:Y:S04]  /*13d0*/  STG.E desc[UR8][R4.64], R21 ;  /* 0x0000001504007986 */ /* 0x008fe8000c101908 */
[----:B--2---:R-:W-:Y:S01]  /*13e0*/  @P0 REDG.E.ADD.STRONG.GPU desc[UR8][R2.64], R7 ;  /* 0x000000070200098e */ /* 0x004fe2000c12e108 */
[----:B------:R-:W-:Y:S05]  /*13f0*/  EXIT ;  /* 0x000000000000794d */ /* 0x000fea0003800000 */
.L_x_64:
        /* <DEDUP_REMOVED lines=16> */
.L_x_142:


//--------------------- .text._Z4centPfS_S_l      --------------------------
	.section	.text._Z4centPfS_S_l,"ax",@progbits
	.align	128
        .global         _Z4centPfS_S_l
        .type           _Z4centPfS_S_l,@function
        .size           _Z4centPfS_S_l,(.L_x_143 - _Z4centPfS_S_l)
        .other          _Z4centPfS_S_l,@"STO_CUDA_ENTRY STV_DEFAULT"
_Z4centPfS_S_l:
.text._Z4centPfS_S_l:
        /* <DEDUP_REMOVED lines=10> */
[----:B------:R-:W-:Y:S02]  /*00a0*/  SHF.L.U32 R6, R0, 0x2, RZ ;  /* 0x0000000200067819 */ /* 0x000fe400000006ff */
[----:B------:R-:W-:Y:S01]  /*00b0*/  SHF.R.U32.HI R7, RZ, 0x1e, R0 ;  /* 0x0000001eff077819 */ /* 0x000fe20000011600 */
[----:B------:R-:W1:Y:S01]  /*00c0*/  LDCU.128 UR8, c[0x0][0x380] ;  /* 0x00007000ff0877ac */ /* 0x000e620008000c00 */
[----:B------:R-:W2:Y:S01]  /*00d0*/  LDCU.64 UR4, c[0x0][0x358] ;  /* 0x00006b00ff0477ac */ /* 0x000ea20008000a00 */
[C---:B0-----:R-:W-:Y:S02]  /*00e0*/  IADD3 R2, P0, PT, R6.reuse, UR6, RZ ;  /* 0x0000000606027c10 */ /* 0x041fe4000ff1e0ff */
[----:B-1----:R-:W-:Y:S02]  /*00f0*/  IADD3 R4, P1, PT, R6, UR8, RZ ;  /* 0x0000000806047c10 */ /* 0x002fe4000ff3e0ff */
[----:B------:R-:W-:-:S02]  /*0100*/  IADD3.X R3, PT, PT, R7, UR7, RZ, P0, !PT ;  /* 0x0000000707037c10 */ /* 0x000fc400087fe4ff */
[----:B------:R-:W-:-:S03]  /*0110*/  IADD3.X R5, PT, PT, R7, UR9, RZ, P1, !PT ;  /* 0x0000000907057c10 */ /* 0x000fc60008ffe4ff */
[----:B--2---:R0:W-:Y:S04]  /*0120*/  STG.E desc[UR4][R2.64], RZ ;  /* 0x000000ff02007986 */ /* 0x0041e8000c101904 */
[----:B------:R-:W2:Y:S01]  /*0130*/  LDG.E R0, desc[UR4][R4.64] ;  /* 0x0000000404007981 */ /* 0x000ea2000c1e1900 */
[----:B------:R-:W-:Y:S01]  /*0140*/  IADD3 R6, P1, PT, R6, UR10, RZ ;  /* 0x0000000a06067c10 */ /* 0x000fe2000ff3e0ff */
[----:B------:R-:W-:Y:S01]  /*0150*/  BSSY.RECONVERGENT B0, `(.L_x_65) ;  /* 0x0000029000007945 */ /* 0x000fe20003800200 */
[----:B------:R-:W-:Y:S02]  /*0160*/  CS2R R8, SRZ ;  /* 0x0000000000087805 */ /* 0x000fe4000001ff00 */
[----:B------:R-:W-:Y:S02]  /*0170*/  IADD3.X R7, PT, PT, R7, UR11, RZ, P1, !PT ;  /* 0x0000000b07077c10 */ /* 0x000fe40008ffe4ff */
[----:B--2---:R-:W-:-:S13]  /*0180*/  FSETP.NEU.AND P0, PT, R0, RZ, PT ;  /* 0x000000ff0000720b */ /* 0x004fda0003f0d000 */
[----:B0-----:R-:W-:Y:S05]  /*0190*/  @!P0 BRA `(.L_x_66) ;  /* 0x0000000000908947 */ /* 0x001fea0003800000 */
[----:B------:R-:W2:Y:S01]  /*01a0*/  LDG.E R10, desc[UR4][R6.64] ;  /* 0x00000004060a7981 */ /* 0x000ea2000c1e1900 */
[----:B------:R-:W-:Y:S01]  /*01b0*/  UMOV UR6, 0x88e368f1 ;  /* 0x88e368f100067882 */ /* 0x000fe20000000000 */
[----:B------:R-:W-:Y:S01]  /*01c0*/  UMOV UR7, 0x3ee4f8b5 ;  /* 0x3ee4f8b500077882 */ /* 0x000fe20000000000 */
[----:B------:R-:W-:Y:S01]  /*01d0*/  MOV R14, 0x3e055027 ;  /* 0x3e055027000e7802 */ /* 0x000fe20000000f00 */
[----:B--2---:R-:W0:Y:S02]  /*01e0*/  F2F.F64.F32 R8, R10 ;  /* 0x0000000a00087310 */ /* 0x004e240000201800 */
[----:B0-----:R-:W-:-:S06]  /*01f0*/  DADD R8, R8, UR6 ;  /* 0x0000000608087e29 */ /* 0x001fcc0008000000 */
[----:B------:R-:W0:Y:S02]  /*0200*/  F2F.F32.F64 R11, R8 ;  /* 0x00000008000b7310 */ /* 0x000e240000301000 */
[----:B0-----:R-:W-:-:S04]  /*0210*/  FSETP.GEU.AND P0, PT, R11, 1.175494350822287508e-38, PT ;  /* 0x008000000b00780b */ /* 0x001fc80003f0e000 */
[----:B------:R-:W-:-:S09]  /*0220*/  FSEL R8, RZ, -23, P0 ;  /* 0xc1b80000ff087808 */ /* 0x000fd20000000000 */
[----:B------:R-:W-:-:S05]  /*0230*/  @!P0 FMUL R11, R11, 8388608 ;  /* 0x4b0000000b0b8820 */ /* 0x000fca0000400000 */
[C---:B------:R-:W-:Y:S02]  /*0240*/  IADD3 R12, PT, PT, R11.reuse, -0x3f2aaaab, RZ ;  /* 0xc0d555550b0c7810 */ /* 0x040fe40007ffe0ff */
[----:B------:R-:W-:Y:S02]  /*0250*/  ISETP.GT.U32.AND P0, PT, R11, 0x7f7fffff, PT ;  /* 0x7f7fffff0b00780c */ /* 0x000fe40003f04070 */
[----:B------:R-:W-:-:S04]  /*0260*/  LOP3.LUT R12, R12, 0xff800000, RZ, 0xc0, !PT ;  /* 0xff8000000c0c7812 */ /* 0x000fc800078ec0ff */
[-C--:B------:R-:W-:Y:S02]  /*0270*/  IADD3 R13, PT, PT, R11, -R12.reuse, RZ ;  /* 0x8000000c0b0d7210 */ /* 0x080fe40007ffe0ff */
[----:B------:R-:W-:-:S03]  /*0280*/  I2FP.F32.S32 R9, R12 ;  /* 0x0000000c00097245 */ /* 0x000fc60000201400 */
[----:B------:R-:W-:Y:S02]  /*0290*/  FADD R13, R13, -1 ;  /* 0xbf8000000d0d7421 */ /* 0x000fe40000000000 */
[----:B------:R-:W-:Y:S02]  /*02a0*/  FFMA R8, R9, 1.1920928955078125e-07, R8 ;  /* 0x3400000009087823 */ /* 0x000fe40000000008 */
[----:B------:R-:W-:-:S04]  /*02b0*/  FFMA R10, R13, -R14, 0.14084610342979431152 ;  /* 0x3e1039f60d0a7423 */ /* 0x000fc8000000080e */
[----:B------:R-:W-:-:S04]  /*02c0*/  FFMA R10, R13, R10, -0.12148627638816833496 ;  /* 0xbdf8cdcc0d0a7423 */ /* 0x000fc8000000000a */
[----:B------:R-:W-:-:S04]  /*02d0*/  FFMA R10, R13, R10, 0.13980610668659210205 ;  /* 0x3e0f29550d0a7423 */ /* 0x000fc8000000000a */
[----:B------:R-:W-:-:S04]  /*02e0*/  FFMA R10, R13, R10, -0.16684235632419586182 ;  /* 0xbe2ad8b90d0a7423 */ /* 0x000fc8000000000a */
[----:B------:R-:W-:-:S04]  /*02f0*/  FFMA R10, R13, R10, 0.20012299716472625732 ;  /* 0x3e4ced0b0d0a7423 */ /* 0x000fc8000000000a */
[----:B------:R-:W-:-:S04]  /*0300*/  FFMA R10, R13, R10, -0.24999669194221496582 ;  /* 0xbe7fff220d0a7423 */ /* 0x000fc8000000000a */
[----:B------:R-:W-:-:S04]  /*0310*/  FFMA R10, R13, R10, 0.33333182334899902344 ;  /* 0x3eaaaa780d0a7423 */ /* 0x000fc8000000000a */
[----:B------:R-:W-:-:S04]  /*0320*/  FFMA R10, R13, R10, -0.5 ;  /* 0xbf0000000d0a7423 */ /* 0x000fc8000000000a */
[----:B------:R-:W-:-:S04]  /*0330*/  FMUL R10, R13, R10 ;  /* 0x0000000a0d0a7220 */ /* 0x000fc80000400000 */
[----:B------:R-:W-:Y:S01]  /*0340*/  FFMA R13, R13, R10, R13 ;  /* 0x0000000a0d0d7223 */ /* 0x000fe2000000000d */
[----:B------:R-:W-:-:S03]  /*0350*/  MOV R10, 0x7f800000 ;  /* 0x7f800000000a7802 */ /* 0x000fc60000000f00 */
[----:B------:R-:W-:Y:S02]  /*0360*/  FFMA R8, R8, 0.69314718246459960938, R13 ;  /* 0x3f31721808087823 */ /* 0x000fe4000000000d */
[C---:B------:R-:W-:Y:S01]  /*0370*/  @P0 FFMA R8, R11.reuse, R10, +INF ;  /* 0x7f8000000b080423 */ /* 0x040fe2000000000a */
[----:B------:R-:W-:-:S04]  /*0380*/  FSETP.NEU.AND P0, PT, R11, RZ, PT ;  /* 0x000000ff0b00720b */ /* 0x000fc80003f0d000 */
[----:B------:R-:W-:-:S05]  /*0390*/  FSEL R9, R8, -INF , P0 ;  /* 0xff80000008097808 */ /* 0x000fca0000000000 */
[----:B------:R-:W-:-:S05]  /*03a0*/  FFMA R11, -R0, R9, RZ ;  /* 0x00000009000b7223 */ /* 0x000fca00000001ff */
[----:B------:R0:W-:Y:S04]  /*03b0*/  STG.E desc[UR4][R2.64], R11 ;  /* 0x0000000b02007986 */ /* 0x0001e8000c101904 */
[----:B------:R0:W5:Y:S01]  /*03c0*/  LDG.E R0, desc[UR4][R4.64] ;  /* 0x0000000404007981 */ /* 0x000162000c1e1900 */
[----:B------:R0:W1:Y:S02]  /*03d0*/  F2F.F64.F32 R8, R11 ;  /* 0x0000000b00087310 */ /* 0x0000640000201800 */
.L_x_66:
[----:B------:R-:W-:Y:S05]  /*03e0*/  BSYNC.RECONVERGENT B0 ;  /* 0x0000000000007941 */ /* 0x000fea0003800200 */
.L_x_65:
[----:B-----5:R-:W-:-:S13]  /*03f0*/  FSETP.NEU.AND P0, PT, R0, 1, PT ;  /* 0x3f8000000000780b */ /* 0x020fda0003f0d000 */
[----:B------:R-:W-:Y:S05]  /*0400*/  @!P0 EXIT ;  /* 0x000000000000894d */ /* 0x000fea0003800000 */
[----:B------:R2:W0:Y:S01]  /*0410*/  LDG.E R6, desc[UR4][R6.64] ;  /* 0x0000000406067981 */ /* 0x000422000c1e1900 */
[----:B------:R-:W-:Y:S01]  /*0420*/  UMOV UR6, 0x88e368f1 ;  /* 0x88e368f100067882 */ /* 0x000fe20000000000 */
[----:B------:R-:W-:Y:S01]  /*0430*/  UMOV UR7, 0x3ee4f8b5 ;  /* 0x3ee4f8b500077882 */ /* 0x000fe20000000000 */
[----:B--2---:R-:W-:Y:S01]  /*0440*/  MOV R7, 0x3e055027 ;  /* 0x3e05502700077802 */ /* 0x004fe20000000f00 */
[----:B0-----:R-:W0:Y:S02]  /*0450*/  F2F.F64.F32 R4, R6 ;  /* 0x0000000600047310 */ /* 0x001e240000201800 */
[----:B0-----:R-:W-:-:S08]  /*0460*/  DADD R4, -R4, 1 ;  /* 0x3ff0000004047429 */ /* 0x001fd00000000100 */
[----:B------:R-:W-:-:S06]  /*0470*/  DADD R4, R4, UR6 ;  /* 0x0000000604047e29 */ /* 0x000fcc0008000000 */
        /* <DEDUP_REMOVED lines=10> */
[----:B------:R-:W-:Y:S01]  /*0520*/  FFMA R4, R11, 1.1920928955078125e-07, R4 ;  /* 0x340000000b047823 */ /* 0x000fe20000000004 */
[----:B------:R-:W-:Y:S01]  /*0530*/  MOV R11, 0x7f800000 ;  /* 0x7f800000000b7802 */ /* 0x000fe20000000f00 */
        /* <DEDUP_REMOVED lines=9> */
[----:B------:R-:W-:-:S04]  /*05d0*/  FFMA R7, R12, R7, R12 ;  /* 0x000000070c077223 */ /* 0x000fc8000000000c */
[----:B------:R-:W-:Y:S01]  /*05e0*/  FFMA R7, R4, 0.69314718246459960938, R7 ;  /* 0x3f31721804077823 */ /* 0x000fe20000000007 */
[C---:B------:R-:W-:Y:S01]  /*05f0*/  @P0 FFMA R7, R10.reuse, R11, +INF ;  /* 0x7f8000000a070423 */ /* 0x040fe2000000000b */
[----:B------:R-:W-:Y:S01]  /*0600*/  FSETP.NEU.AND P0, PT, R10, RZ, PT ;  /* 0x000000ff0a00720b */ /* 0x000fe20003f0d000 */
[----:B------:R-:W0:Y:S03]  /*0610*/  F2F.F64.F32 R4, R0 ;  /* 0x0000000000047310 */ /* 0x000e260000201800 */
[----:B------:R-:W-:-:S06]  /*0620*/  FSEL R7, R7, -INF , P0 ;  /* 0xff80000007077808 */ /* 0x000fcc0000000000 */
[----:B------:R-:W1:Y:S01]  /*0630*/  F2F.F64.F32 R6, R7 ;  /* 0x0000000700067310 */ /* 0x000e620000201800 */
[----:B0-----:R-:W-:-:S08]  /*0640*/  DADD R4, -R4, 1 ;  /* 0x3ff0000004047429 */ /* 0x001fd00000000100 */
[----:B-1----:R-:W-:-:S10]  /*0650*/  DFMA R4, -R4, R6, R8 ;  /* 0x000000060404722b */ /* 0x002fd40000000108 */
[----:B------:R-:W0:Y:S02]  /*0660*/  F2F.F32.F64 R5, R4 ;  /* 0x0000000400057310 */ /* 0x000e240000301000 */
[----:B0-----:R-:W-:Y:S01]  /*0670*/  STG.E desc[UR4][R2.64], R5 ;  /* 0x0000000502007986 */ /* 0x001fe2000c101904 */
[----:B------:R-:W-:Y:S05]  /*0680*/  EXIT ;  /* 0x000000000000794d */ /* 0x000fea0003800000 */
.L_x_67:
        /* <DEDUP_REMOVED lines=15> */
.L_x_143:


//--------------------- .text._Z12reduce_sum2DPfS_lll --------------------------
	.section	.text._Z12reduce_sum2DPfS_lll,"ax",@progbits
	.align	128
        .global         _Z12reduce_sum2DPfS_lll
        .type           _Z12reduce_sum2DPfS_lll,@function
        .size           _Z12reduce_sum2DPfS_lll,(.L_x_134 - _Z12reduce_sum2DPfS_lll)
        .other          _Z12reduce_sum2DPfS_lll,@"STO_CUDA_ENTRY STV_DEFAULT"
_Z12reduce_sum2DPfS_lll:
.text._Z12reduce_sum2DPfS_lll:
[----:B------:R-:W-:Y:S01]  /*0000*/  LDC R1, c[0x0][0x37c] ;  /* 0x0000df00ff017b82 */ /* 0x000fe20000000800 */
[----:B------:R-:W0:Y:S01]  /*0010*/  S2R R0, SR_TID.X ;  /* 0x0000000000007919 */ /* 0x000e220000002100 */
[----:B------:R-:W1:Y:S01]  /*0020*/  LDCU.128 UR8, c[0x0][0x390] ;  /* 0x00007200ff0877ac */ /* 0x000e620008000c00 */
[----:B------:R-:W0:Y:S01]  /*0030*/  S2R R3, SR_CTAID.X ;  /* 0x0000000000037919 */ /* 0x000e220000002500 */
[----:B------:R-:W0:Y:S01]  /*0040*/  LDCU UR7, c[0x0][0x360] ;  /* 0x00006c00ff0777ac */ /* 0x000e220008000800 */
[----:B-1----:R-:W-:Y:S02]  /*0050*/  UIMAD UR6, UR11, UR8, URZ ;  /* 0x000000080b0672a4 */ /* 0x002fe4000f8e02ff */
[----:B------:R-:W-:Y:S02]  /*0060*/  UIMAD.WIDE.U32 UR4, UR10, UR8, URZ ;  /* 0x000000080a0472a5 */ /* 0x000fe4000f8e00ff */
[----:B------:R-:W-:-:S04]  /*0070*/  UIMAD UR6, UR10, UR9, UR6 ;  /* 0x000000090a0672a4 */ /* 0x000fc8000f8e0206 */
[----:B------:R-:W-:-:S06]  /*0080*/  UIADD3 UR5, UPT, UPT, UR5, UR6, URZ ;  /* 0x0000000605057290 */ /* 0x000fcc000fffe0ff */
[----:B------:R-:W-:Y:S02]  /*0090*/  IMAD.U32 R2, RZ, RZ, UR5 ;  /* 0x00000005ff027e24 */ /* 0x000fe4000f8e00ff */
[----:B0-----:R-:W-:-:S05]  /*00a0*/  IMAD R0, R3, UR7, R0 ;  /* 0x0000000703007c24 */ /* 0x001fca000f8e0200 */
[----:B------:R-:W-:-:S04]  /*00b0*/  ISETP.LT.U32.AND P0, PT, R0, UR4, PT ;  /* 0x0000000400007c0c */ /* 0x000fc8000bf01070 */
[----:B------:R-:W-:-:S13]  /*00c0*/  ISETP.GT.AND.EX P0, PT, R2, RZ, PT, P0 ;  /* 0x000000ff0200720c */ /* 0x000fda0003f04300 */
[----:B------:R-:W-:Y:S05]  /*00d0*/  @!P0 EXIT ;  /* 0x000000000000894d */ /* 0x000fea0003800000 */
[----:B------:R-:W0:Y:S01]  /*00e0*/  LDCU.64 UR4, c[0x0][0x3a0] ;  /* 0x00007400ff0477ac */ /* 0x000e220008000a00 */
[----:B------:R-:W1:Y:S01]  /*00f0*/  LDCU.64 UR6, c[0x0][0x358] ;  /* 0x00006b00ff0677ac */ /* 0x000e620008000a00 */
[----:B0-----:R-:W-:-:S04]  /*0100*/  UISETP.NE.U32.AND UP0, UPT, UR4, URZ, UPT ;  /* 0x000000ff0400728c */ /* 0x001fc8000bf05070 */
[----:B------:R-:W-:-:S09]  /*0110*/  UISETP.NE.AND.EX UP0, UPT, UR5, URZ, UPT, UP0 ;  /* 0x000000ff0500728c */ /* 0x000fd2000bf05300 */
[----:B-1----:R-:W-:Y:S05]  /*0120*/  BRA.U UP0, `(.L_x_68) ;  /* 0x0000000100887547 */ /* 0x002fea000b800000 */
[----:B------:R-:W-:-:S09]  /*0130*/  UISETP.NE.U32.AND UP0, UPT, UR11, URZ, UPT ;  /* 0x000000ff0b00728c */ /* 0x000fd2000bf05070 */
[----:B------:R-:W-:Y:S05]  /*0140*/  BRA.U UP0, `(.L_x_69) ;  /* 0x0000000100507547 */ /* 0x000fea000b800000 */
[----:B------:R-:W0:Y:S01]  /*0150*/  I2F.U32.RP R4, UR10 ;  /* 0x0000000a00047d06 */ /* 0x000e220008209000 */
[----:B------:R-:W-:-:S07]  /*0160*/  ISETP.NE.U32.AND P1, PT, RZ, UR10, PT ;  /* 0x0000000aff007c0c */ /* 0x000fce000bf25070 */
[----:B0-----:R-:W0:Y:S02]  /*0170*/  MUFU.RCP R4, R4 ;  /* 0x0000000400047308 */ /* 0x001e240000001000 */
[----:B0-----:R-:W-:-:S06]  /*0180*/  VIADD R2, R4, 0xffffffe ;  /* 0x0ffffffe04027836 */ /* 0x001fcc0000000000 */
[----:B------:R0:W1:Y:S02]  /*0190*/  F2I.FTZ.U32.TRUNC.NTZ R3, R2 ;  /* 0x0000000200037305 */ /* 0x000064000021f000 */
[----:B0-----:R-:W-:Y:S02]  /*01a0*/  HFMA2 R2, -RZ, RZ, 0, 0 ;  /* 0x00000000ff027431 */ /* 0x001fe400000001ff */
[----:B-1----:R-:W-:-:S04]  /*01b0*/  IMAD.MOV R5, RZ, RZ, -R3 ;  /* 0x000000ffff057224 */ /* 0x002fc800078e0a03 */
[----:B------:R-:W-:-:S04]  /*01c0*/  IMAD R5, R5, UR10, RZ ;  /* 0x0000000a05057c24 */ /* 0x000fc8000f8e02ff */
[----:B------:R-:W-:-:S06]  /*01d0*/  IMAD.HI.U32 R3, R3, R5, R2 ;  /* 0x0000000503037227 */ /* 0x000fcc00078e0002 */
[----:B------:R-:W-:-:S04]  /*01e0*/  IMAD.HI.U32 R3, R3, R0, RZ ;  /* 0x0000000003037227 */ /* 0x000fc800078e00ff */
[----:B------:R-:W-:-:S04]  /*01f0*/  IMAD.MOV R3, RZ, RZ, -R3 ;  /* 0x000000ffff037224 */ /* 0x000fc800078e0a03 */
[----:B------:R-:W-:Y:S02]  /*0200*/  IMAD R5, R3, UR10, R0 ;  /* 0x0000000a03057c24 */ /* 0x000fe4000f8e0200 */
[----:B------:R-:W-:-:S03]  /*0210*/  IMAD.MOV.U32 R3, RZ, RZ, RZ ;  /* 0x000000ffff037224 */ /* 0x000fc600078e00ff */
[----:B------:R-:W-:-:S13]  /*0220*/  ISETP.GE.U32.AND P0, PT, R5, UR10, PT ;  /* 0x0000000a05007c0c */ /* 0x000fda000bf06070 */
[----:B------:R-:W-:-:S05]  /*0230*/  @P0 VIADD R5, R5, -UR10 ;  /* 0x8000000a05050c36 */ /* 0x000fca0008000000 */
[----:B------:R-:W-:-:S13]  /*0240*/  ISETP.GE.U32.AND P0, PT, R5, UR10, PT ;  /* 0x0000000a05007c0c */ /* 0x000fda000bf06070 */
[----:B------:R-:W-:Y:S01]  /*0250*/  @P0 VIADD R5, R5, -UR10 ;  /* 0x8000000a05050c36 */ /* 0x000fe20008000000 */
[----:B------:R-:W-:-:S04]  /*0260*/  @!P1 LOP3.LUT R5, RZ, UR10, RZ, 0x33, !PT ;  /* 0x0000000aff059c12 */ /* 0x000fc8000f8e33ff */
[----:B------:R-:W-:Y:S01]  /*0270*/  MOV R2, R5 ;  /* 0x0000000500027202 */ /* 0x000fe20000000f00 */
[----:B------:R-:W-:Y:S06]  /*0280*/  BRA `(.L_x_70) ;  /* 0x0000000000107947 */ /* 0x000fec0003800000 */
.L_x_69:
[----:B------:R-:W-:-:S07]  /*0290*/  MOV R2, 0x2b0 ;  /* 0x000002b000027802 */ /* 0x000fce0000000f00 */
[----:B------:R-:W-:Y:S05]  /*02a0*/  CALL.REL.NOINC `($__internal_2_$__cuda_sm20_rem_s64) ;  /* 0x0000000400d47944 */ /* 0x000fea0003c00000 */
[----:B------:R-:W-:Y:S02]  /*02b0*/  IMAD.MOV.U32 R2, RZ, RZ, R4 ;  /* 0x000000ffff027224 */ /* 0x000fe400078e0004 */
[----:B------:R-:W-:-:S07]  /*02c0*/  IMAD.MOV.U32 R3, RZ, RZ, R5 ;  /* 0x000000ffff037224 */ /* 0x000fce00078e0005 */
.L_x_70:
[----:B------:R-:W0:Y:S02]  /*02d0*/  LDCU.128 UR8, c[0x0][0x380] ;  /* 0x00007000ff0877ac */ /* 0x000e240008000c00 */
[----:B0-----:R-:W-:-:S04]  /*02e0*/  LEA R4, P0, R0, UR8, 0x2 ;  /* 0x0000000800047c11 */ /* 0x001fc8000f8010ff */
[----:B------:R-:W-:-:S06]  /*02f0*/  LEA.HI.X R5, R0, UR9, RZ, 0x2, P0 ;  /* 0x0000000900057c11 */ /* 0x000fcc00080f14ff */
[----:B------:R-:W2:Y:S01]  /*0300*/  LDG.E R5, desc[UR6][R4.64] ;  /* 0x0000000604057981 */ /* 0x000ea2000c1e1900 */
[----:B------:R-:W-:-:S04]  /*0310*/  LEA R6, P0, R2, UR10, 0x2 ;  /* 0x0000000a02067c11 */ /* 0x000fc8000f8010ff */
[----:B------:R-:W-:-:S05]  /*0320*/  LEA.HI.X R7, R2, UR11, R3, 0x2, P0 ;  /* 0x0000000b02077c11 */ /* 0x000fca00080f1403 */
[----:B--2---:R-:W-:Y:S01]  /*0330*/  REDG.E.ADD.F32.FTZ.RN.STRONG.GPU desc[UR6][R6.64], R5 ;  /* 0x00000005060079a6 */ /* 0x004fe2000c12f306 */
[----:B------:R-:W-:Y:S05]  /*0340*/  EXIT ;  /* 0x000000000000794d */ /* 0x000fea0003800000 */
.L_x_68:
[----:B------:R-:W-:-:S09]  /*0350*/  UISETP.NE.U32.AND UP0, UPT, UR11, URZ, UPT ;  /* 0x000000ff0b00728c */ /* 0x000fd2000bf05070 */
[----:B------:R-:W-:Y:S05]  /*0360*/  BRA.U UP0, `(.L_x_71) ;  /* 0x0000000100507547 */ /* 0x000fea000b800000 */
[----:B------:R-:W0:Y:S01]  /*0370*/  I2F.U32.RP R4, UR10 ;  /* 0x0000000a00047d06 */ /* 0x000e220008209000 */
[----:B------:R-:W-:-:S07]  /*0380*/  ISETP.NE.U32.AND P2, PT, RZ, UR10, PT ;  /* 0x0000000aff007c0c */ /* 0x000fce000bf45070 */
[----:B0-----:R-:W0:Y:S02]  /*0390*/  MUFU.RCP R4, R4 ;  /* 0x0000000400047308 */ /* 0x001e240000001000 */
[----:B0-----:R-:W-:-:S06]  /*03a0*/  IADD3 R2, PT, PT, R4, 0xffffffe, RZ ;  /* 0x0ffffffe04027810 */ /* 0x001fcc0007ffe0ff */
[----:B------:R0:W1:Y:S02]  /*03b0*/  F2I.FTZ.U32.TRUNC.NTZ R3, R2 ;  /* 0x0000000200037305 */ /* 0x000064000021f000 */
[----:B0-----:R-:W-:Y:S02]  /*03c0*/  IMAD.MOV.U32 R2, RZ, RZ, RZ ;  /* 0x000000ffff027224 */ /* 0x001fe400078e00ff */
[----:B-1----:R-:W-:-:S04]  /*03d0*/  IMAD.MOV R5, RZ, RZ, -R3 ;  /* 0x000000ffff057224 */ /* 0x002fc800078e0a03 */
[----:B------:R-:W-:-:S04]  /*03e0*/  IMAD R5, R5, UR10, RZ ;  /* 0x0000000a05057c24 */ /* 0x000fc8000f8e02ff */
[----:B------:R-:W-:-:S06]  /*03f0*/  IMAD.HI.U32 R5, R3, R5, R2 ;  /* 0x0000000503057227 */ /* 0x000fcc00078e0002 */
[----:B------:R-:W-:-:S04]  /*0400*/  IMAD.HI.U32 R2, R5, R0, RZ ;  /* 0x0000000005027227 */ /* 0x000fc800078e00ff */
[----:B------:R-:W-:-:S04]  /*0410*/  IMAD.MOV R3, RZ, RZ, -R2 ;  /* 0x000000ffff037224 */ /* 0x000fc800078e0a02 */
[----:B------:R-:W-:-:S05]  /*0420*/  IMAD R3, R3, UR10, R0 ;  /* 0x0000000a03037c24 */ /* 0x000fca000f8e0200 */
[----:B------:R-:W-:-:S13]  /*0430*/  ISETP.GE.U32.AND P0, PT, R3, UR10, PT ;  /* 0x0000000a03007c0c */ /* 0x000fda000bf06070 */
[----:B------:R-:W-:Y:S01]  /*0440*/  @P0 IADD3 R3, PT, PT, R3, -UR10, RZ ;  /* 0x8000000a03030c10 */ /* 0x000fe2000fffe0ff */
[----:B------:R-:W-:-:S03]  /*0450*/  @P0 VIADD R2, R2, 0x1 ;  /* 0x0000000102020836 */ /* 0x000fc60000000000 */
[----:B------:R-:W-:Y:S01]  /*0460*/  ISETP.GE.U32.AND P1, PT, R3, UR10, PT ;  /* 0x0000000a03007c0c */ /* 0x000fe2000bf26070 */
[----:B------:R-:W-:-:S12]  /*0470*/  IMAD.MOV.U32 R3, RZ, RZ, RZ ;  /* 0x000000ffff037224 */ /* 0x000fd800078e00ff */
[----:B------:R-:W-:Y:S01]  /*0480*/  @P1 VIADD R2, R2, 0x1 ;  /* 0x0000000102021836 */ /* 0x000fe20000000000 */
[----:B------:R-:W-:Y:S01]  /*0490*/  @!P2 LOP3.LUT R2, RZ, UR10, RZ, 0x33, !PT ;  /* 0x0000000aff02ac12 */ /* 0x000fe2000f8e33ff */
[----:B------:R-:W-:Y:S06]  /*04a0*/  BRA `(.L_x_72) ;  /* 0x0000000000087947 */ /* 0x000fec0003800000 */
.L_x_71:
[----:B------:R-:W-:-:S07]  /*04b0*/  MOV R4, 0x4d0 ;  /* 0x000004d000047802 */ /* 0x000fce0000000f00 */
[----:B------:R-:W-:Y:S05]  /*04c0*/  CALL.REL.NOINC `($__internal_1_$__cuda_sm20_div_s64) ;  /* 0x0000000000207944 */ /* 0x000fea0003c00000 */
.L_x_72:
        /* <DEDUP_REMOVED lines=8> */
        .weak           $__internal_1_$__cuda_sm20_div_s64
        .type           $__internal_1_$__cuda_sm20_div_s64,@function
        .size           $__internal_1_$__cuda_sm20_div_s64,($__internal_2_$__cuda_sm20_rem_s64 - $__internal_1_$__cuda_sm20_div_s64)
$__internal_1_$__cuda_sm20_div_s64:
[----:B------:R-:W0:Y:S02]  /*0550*/  LDCU.64 UR4, c[0x0][0x398] ;  /* 0x00007300ff0477ac */ /* 0x000e240008000a00 */
[----:B0-----:R-:W-:Y:S02]  /*0560*/  IADD3 R2, P0, PT, RZ, -UR4, RZ ;  /* 0x80000004ff027c10 */ /* 0x001fe4000ff1e0ff */
[----:B------:R-:W-:Y:S02]  /*0570*/  ISETP.LE.AND P1, PT, RZ, UR5, PT ;  /* 0x00000005ff007c0c */ /* 0x000fe4000bf23270 */
[----:B------:R-:W-:Y:S02]  /*0580*/  IADD3.X R3, PT, PT, RZ, ~UR5, RZ, P0, !PT ;  /* 0x80000005ff037c10 */ /* 0x000fe400087fe4ff */
[----:B------:R-:W-:Y:S02]  /*0590*/  SEL R2, R2, UR4, !P1 ;  /* 0x0000000402027c07 */ /* 0x000fe4000c800000 */
[----:B------:R-:W-:-:S04]  /*05a0*/  SEL R3, R3, UR5, !P1 ;  /* 0x0000000503037c07 */ /* 0x000fc8000c800000 */
[----:B------:R-:W0:Y:S08]  /*05b0*/  I2F.U64.RP R5, R2 ;  /* 0x0000000200057312 */ /* 0x000e300000309000 */
[----:B0-----:R-:W0:Y:S02]  /*05c0*/  MUFU.RCP R5, R5 ;  /* 0x0000000500057308 */ /* 0x001e240000001000 */
[----:B0-----:R-:W-:-:S06]  /*05d0*/  VIADD R6, R5, 0x1ffffffe ;  /* 0x1ffffffe05067836 */ /* 0x001fcc0000000000 */
[----:B------:R-:W0:Y:S02]  /*05e0*/  F2I.U64.TRUNC R6, R6 ;  /* 0x0000000600067311 */ /* 0x000e24000020d800 */
[----:B0-----:R-:W-:-:S04]  /*05f0*/  IMAD.WIDE.U32 R8, R6, R2, RZ ;  /* 0x0000000206087225 */ /* 0x001fc800078e00ff */
[----:B------:R-:W-:Y:S01]  /*0600*/  IMAD R9, R6, R3, R9 ;  /* 0x0000000306097224 */ /* 0x000fe200078e0209 */
[----:B------:R-:W-:-:S03]  /*0610*/  IADD3 R11, P0, PT, RZ, -R8, RZ ;  /* 0x80000008ff0b7210 */ /* 0x000fc60007f1e0ff */
[----:B------:R-:W-:Y:S02]  /*0620*/  IMAD R9, R7, R2, R9 ;  /* 0x0000000207097224 */ /* 0x000fe400078e0209 */
[----:B------:R-:W-:-:S04]  /*0630*/  IMAD.HI.U32 R8, R6, R11, RZ ;  /* 0x0000000b06087227 */ /* 0x000fc800078e00ff */
[----:B------:R-:W-:Y:S02]  /*0640*/  IMAD.X R13, RZ, RZ, ~R9, P0 ;  /* 0x000000ffff0d7224 */ /* 0x000fe400000e0e09 */
[----:B------:R-:W-:Y:S02]  /*0650*/  IMAD.MOV.U32 R9, RZ, RZ, R6 ;  /* 0x000000ffff097224 */ /* 0x000fe400078e0006 */
[-C--:B------:R-:W-:Y:S02]  /*0660*/  IMAD R15, R7, R13.reuse, RZ ;  /* 0x0000000d070f7224 */ /* 0x080fe400078e02ff */
[----:B------:R-:W-:-:S04]  /*0670*/  IMAD.WIDE.U32 R8, P0, R6, R13, R8 ;  /* 0x0000000d06087225 */ /* 0x000fc80007800008 */
[----:B------:R-:W-:-:S04]  /*0680*/  IMAD.HI.U32 R5, R7, R13, RZ ;  /* 0x0000000d07057227 */ /* 0x000fc800078e00ff */
[----:B------:R-:W-:Y:S01]  /*0690*/  IMAD.HI.U32 R8, P2, R7, R11, R8 ;  /* 0x0000000b07087227 */ /* 0x000fe20007840008 */
[----:B------:R-:W-:-:S04]  /*06a0*/  IADD3.X R5, PT, PT, R5, R7, RZ, P0, !PT ;  /* 0x0000000705057210 */ /* 0x000fc800007fe4ff */
[----:B------:R-:W-:-:S04]  /*06b0*/  IADD3 R9, P3, PT, R15, R8, RZ ;  /* 0x000000080f097210 */ /* 0x000fc80007f7e0ff */
[----:B------:R-:W-:Y:S01]  /*06c0*/  IADD3.X R5, PT, PT, RZ, RZ, R5, P3, P2 ;  /* 0x000000ffff057210 */ /* 0x000fe20001fe4405 */
[----:B------:R-:W-:-:S04]  /*06d0*/  IMAD.WIDE.U32 R6, R9, R2, RZ ;  /* 0x0000000209067225 */ /* 0x000fc800078e00ff */
[----:B------:R-:W-:Y:S01]  /*06e0*/  IMAD R7, R9, R3, R7 ;  /* 0x0000000309077224 */ /* 0x000fe200078e0207 */
[----:B------:R-:W-:-:S03]  /*06f0*/  IADD3 R11, P0, PT, RZ, -R6, RZ ;  /* 0x80000006ff0b7210 */ /* 0x000fc60007f1e0ff */
[----:B------:R-:W-:Y:S02]  /*0700*/  IMAD R7, R5, R2, R7 ;  /* 0x0000000205077224 */ /* 0x000fe400078e0207 */
[----:B------:R-:W-:-:S04]  /*0710*/  IMAD.HI.U32 R8, R9, R11, RZ ;  /* 0x0000000b09087227 */ /* 0x000fc800078e00ff */
[----:B------:R-:W-:Y:S02]  /*0720*/  IMAD.X R6, RZ, RZ, ~R7, P0 ;  /* 0x000000ffff067224 */ /* 0x000fe400000e0e07 */
[----:B------:R-:W-:Y:S02]  /*0730*/  HFMA2 R7, -RZ, RZ, 0, 0 ;  /* 0x00000000ff077431 */ /* 0x000fe400000001ff */
[----:B------:R-:W-:-:S04]  /*0740*/  IMAD.WIDE.U32 R8, P0, R9, R6, R8 ;  /* 0x0000000609087225 */ /* 0x000fc80007800008 */
[C---:B------:R-:W-:Y:S02]  /*0750*/  IMAD R10, R5.reuse, R6, RZ ;  /* 0x00000006050a7224 */ /* 0x040fe400078e02ff */
[----:B------:R-:W-:-:S04]  /*0760*/  IMAD.HI.U32 R9, P2, R5, R11, R8 ;  /* 0x0000000b05097227 */ /* 0x000fc80007840008 */
[----:B------:R-:W-:Y:S01]  /*0770*/  IMAD.HI.U32 R8, R5, R6, RZ ;  /* 0x0000000605087227 */ /* 0x000fe200078e00ff */
[----:B------:R-:W-:-:S03]  /*0780*/  IADD3 R9, P3, PT, R10, R9, RZ ;  /* 0x000000090a097210 */ /* 0x000fc60007f7e0ff */
[----:B------:R-:W-:Y:S02]  /*0790*/  IMAD.X R5, R8, 0x1, R5, P0 ;  /* 0x0000000108057824 */ /* 0x000fe400000e0605 */
[----:B------:R-:W-:-:S03]  /*07a0*/  IMAD.HI.U32 R6, R9, R0, RZ ;  /* 0x0000000009067227 */ /* 0x000fc600078e00ff */
[----:B------:R-:W-:Y:S01]  /*07b0*/  IADD3.X R5, PT, PT, RZ, RZ, R5, P3, P2 ;  /* 0x000000ffff057210 */ /* 0x000fe20001fe4405 */
[----:B------:R-:W-:-:S04]  /*07c0*/  IMAD.WIDE.U32 R6, RZ, R9, R6 ;  /* 0x00000009ff067225 */ /* 0x000fc800078e0006 */
[----:B------:R-:W-:-:S05]  /*07d0*/  IMAD.HI.U32 R5, P0, R5, R0, R6 ;  /* 0x0000000005057227 */ /* 0x000fca0007800006 */
[----:B------:R-:W-:Y:S01]  /*07e0*/  IADD3 R9, P2, PT, RZ, R5, RZ ;  /* 0x00000005ff097210 */ /* 0x000fe20007f5e0ff */
[----:B------:R-:W-:-:S04]  /*07f0*/  IMAD.X R5, RZ, RZ, RZ, P0 ;  /* 0x000000ffff057224 */ /* 0x000fc800000e06ff */
[----:B------:R-:W-:-:S04]  /*0800*/  IMAD.WIDE.U32 R6, R9, R2, RZ ;  /* 0x0000000209067225 */ /* 0x000fc800078e00ff */
[----:B------:R-:W-:Y:S01]  /*0810*/  IMAD.X R5, RZ, RZ, R5, P2 ;  /* 0x000000ffff057224 */ /* 0x000fe200010e0605 */
[----:B------:R-:W-:Y:S01]  /*0820*/  IADD3 R13, P2, PT, -R6, R0, RZ ;  /* 0x00000000060d7210 */ /* 0x000fe20007f5e1ff */
[C---:B------:R-:W-:Y:S01]  /*0830*/  IMAD R7, R9.reuse, R3, R7 ;  /* 0x0000000309077224 */ /* 0x040fe200078e0207 */
[----:B------:R-:W-:Y:S02]  /*0840*/  IADD3 R6, P3, PT, R9, 0x1, RZ ;  /* 0x0000000109067810 */ /* 0x000fe40007f7e0ff */
[-C--:B------:R-:W-:Y:S01]  /*0850*/  ISETP.GE.U32.AND P0, PT, R13, R2.reuse, PT ;  /* 0x000000020d00720c */ /* 0x080fe20003f06070 */
[----:B------:R-:W-:Y:S02]  /*0860*/  IMAD R7, R5, R2, R7 ;  /* 0x0000000205077224 */ /* 0x000fe400078e0207 */
[----:B------:R-:W-:-:S03]  /*0870*/  IMAD.X R8, RZ, RZ, R5, P3 ;  /* 0x000000ffff087224 */ /* 0x000fc600018e0605 */
[----:B------:R-:W-:Y:S02]  /*0880*/  IADD3.X R15, PT, PT, RZ, ~R7, RZ, P2, !PT ;  /* 0x80000007ff0f7210 */ /* 0x000fe400017fe4ff */
[----:B------:R-:W-:Y:S02]  /*0890*/  IADD3 R7, P2, PT, R13, -R2, RZ ;  /* 0x800000020d077210 */ /* 0x000fe40007f5e0ff */
[----:B------:R-:W-:-:S03]  /*08a0*/  ISETP.GE.U32.AND.EX P0, PT, R15, R3, PT, P0 ;  /* 0x000000030f00720c */ /* 0x000fc60003f06100 */
[----:B------:R-:W-:Y:S01]  /*08b0*/  IMAD.X R11, R15, 0x1, ~R3, P2 ;  /* 0x000000010f0b7824 */ /* 0x000fe200010e0e03 */
[----:B------:R-:W-:Y:S02]  /*08c0*/  SEL R7, R7, R13, P0 ;  /* 0x0000000d07077207 */ /* 0x000fe40000000000 */
[----:B------:R-:W-:Y:S02]  /*08d0*/  SEL R9, R6, R9, P0 ;  /* 0x0000000906097207 */ /* 0x000fe40000000000 */
[----:B------:R-:W-:Y:S02]  /*08e0*/  SEL R11, R11, R15, P0 ;  /* 0x0000000f0b0b7207 */ /* 0x000fe40000000000 */
[----:B------:R-:W-:Y:S02]  /*08f0*/  ISETP.GE.U32.AND P2, PT, R7, R2, PT ;  /* 0x000000020700720c */ /* 0x000fe40003f46070 */
[----:B------:R-:W-:Y:S02]  /*0900*/  SEL R6, R8, R5, P0 ;  /* 0x0000000508067207 */ /* 0x000fe40000000000 */
[----:B------:R-:W-:-:S02]  /*0910*/  IADD3 R2, P3, PT, R9, 0x1, RZ ;  /* 0x0000000109027810 */ /* 0x000fc40007f7e0ff */
[----:B------:R-:W-:Y:S02]  /*0920*/  ISETP.GE.U32.AND.EX P0, PT, R11, R3, PT, P2 ;  /* 0x000000030b00720c */ /* 0x000fe40003f06120 */
[-C--:B------:R-:W-:Y:S02]  /*0930*/  IADD3.X R3, PT, PT, RZ, R6.reuse, RZ, P3, !PT ;  /* 0x00000006ff037210 */ /* 0x080fe40001ffe4ff */
[----:B------:R-:W-:Y:S02]  /*0940*/  SEL R2, R2, R9, P0 ;  /* 0x0000000902027207 */ /* 0x000fe40000000000 */
[----:B------:R-:W-:Y:S02]  /*0950*/  SEL R3, R3, R6, P0 ;  /* 0x0000000603037207 */ /* 0x000fe40000000000 */
[----:B------:R-:W-:Y:S02]  /*0960*/  IADD3 R5, P2, PT, RZ, -R2, RZ ;  /* 0x80000002ff057210 */ /* 0x000fe40007f5e0ff */
[----:B------:R-:W-:-:S02]  /*0970*/  ISETP.NE.U32.AND P0, PT, RZ, UR4, PT ;  /* 0x00000004ff007c0c */ /* 0x000fc4000bf05070 */
[----:B------:R-:W-:Y:S01]  /*0980*/  SEL R2, R5, R2, !P1 ;  /* 0x0000000205027207 */ /* 0x000fe20004800000 */
[----:B------:R-:W-:Y:S01]  /*0990*/  IMAD.X R6, RZ, RZ, ~R3, P2 ;  /* 0x000000ffff067224 */ /* 0x000fe200010e0e03 */
[----:B------:R-:W-:Y:S01]  /*09a0*/  ISETP.NE.AND.EX P0, PT, RZ, UR5, PT, P0 ;  /* 0x00000005ff007c0c */ /* 0x000fe2000bf05300 */
[----:B------:R-:W-:-:S03]  /*09b0*/  IMAD.MOV.U32 R5, RZ, RZ, 0x0 ;  /* 0x00000000ff057424 */ /* 0x000fc600078e00ff */
[----:B------:R-:W-:Y:S02]  /*09c0*/  SEL R3, R6, R3, !P1 ;  /* 0x0000000306037207 */ /* 0x000fe40004800000 */
[----:B------:R-:W-:Y:S02]  /*09d0*/  SEL R2, R2, 0xffffffff, P0 ;  /* 0xffffffff02027807 */ /* 0x000fe40000000000 */
[----:B------:R-:W-:Y:S01]  /*09e0*/  SEL R3, R3, 0xffffffff, P0 ;  /* 0xffffffff03037807 */ /* 0x000fe20000000000 */
[----:B------:R-:W-:Y:S06]  /*09f0*/  RET.REL.NODEC R4 `(_Z12reduce_sum2DPfS_lll) ;  /* 0xfffffff404807950 */ /* 0x000fec0003c3ffff */
        .weak           $__internal_2_$__cuda_sm20_rem_s64
        .type           $__internal_2_$__cuda_sm20_rem_s64,@function
        .size           $__internal_2_$__cuda_sm20_rem_s64,(.L_x_134 - $__internal_2_$__cuda_sm20_rem_s64)
$__internal_2_$__cuda_sm20_rem_s64:
[----:B------:R-:W0:Y:S02]  /*0a00*/  LDCU.64 UR8, c[0x0][0x398] ;  /* 0x00007300ff0877ac */ /* 0x000e240008000a00 */
[----:B0-----:R-:W-:Y:S02]  /*0a10*/  UIADD3 UR4, UP1, UPT, URZ, -UR8, URZ ;  /* 0x80000008ff047290 */ /* 0x001fe4000ff3e0ff */
[----:B------:R-:W-:Y:S02]  /*0a20*/  UISETP.GE.AND UP0, UPT, UR9, URZ, UPT ;  /* 0x000000ff0900728c */ /* 0x000fe4000bf06270 */
[----:B------:R-:W-:Y:S02]  /*0a30*/  UIADD3.X UR5, UPT, UPT, URZ, ~UR9, URZ, UP1, !UPT ;  /* 0x80000009ff057290 */ /* 0x000fe40008ffe4ff */
[----:B------:R-:W-:Y:S02]  /*0a40*/  USEL UR4, UR4, UR8, !UP0 ;  /* 0x0000000804047287 */ /* 0x000fe4000c000000 */
[----:B------:R-:W-:-:S09]  /*0a50*/  USEL UR5, UR5, UR9, !UP0 ;  /* 0x0000000905057287 */ /* 0x000fd2000c000000 */
[----:B------:R-:W0:Y:S08]  /*0a60*/  I2F.U64.RP R3, UR4 ;  /* 0x0000000400037d12 */ /* 0x000e300008309000 */
[----:B0-----:R-:W0:Y:S02]  /*0a70*/  MUFU.RCP R3, R3 ;  /* 0x0000000300037308 */ /* 0x001e240000001000 */
[----:B0-----:R-:W-:-:S06]  /*0a80*/  IADD3 R4, PT, PT, R3, 0x1ffffffe, RZ ;  /* 0x1ffffffe03047810 */ /* 0x001fcc0007ffe0ff */
[----:B------:R-:W0:Y:S02]  /*0a90*/  F2I.U64.TRUNC R4, R4 ;  /* 0x0000000400047311 */ /* 0x000e24000020d800 */
[----:B0-----:R-:W-:-:S04]  /*0aa0*/  IMAD.WIDE.U32 R6, R4, UR4, RZ ;  /* 0x0000000404067c25 */ /* 0x001fc8000f8e00ff */
[----:B------:R-:W-:Y:S01]  /*0ab0*/  IMAD R7, R4, UR5, R7 ;  /* 0x0000000504077c24 */ /* 0x000fe2000f8e0207 */
[----:B------:R-:W-:-:S03]  /*0ac0*/  IADD3 R9, P0, PT, RZ, -R6, RZ ;  /* 0x80000006ff097210 */ /* 0x000fc60007f1e0ff */
[----:B------:R-:W-:Y:S02]  /*0ad0*/  IMAD R7, R5, UR4, R7 ;  /* 0x0000000405077c24 */ /* 0x000fe4000f8e0207 */
        /* <DEDUP_REMOVED lines=10> */
[----:B------:R-:W-:-:S04]  /*0b80*/  IMAD.WIDE.U32 R4, R7, UR4, RZ ;  /* 0x0000000407047c25 */ /* 0x000fc8000f8e00ff */
[----:B------:R-:W-:Y:S01]  /*0b90*/  IMAD R6, R7, UR5, R5 ;  /* 0x0000000507067c24 */ /* 0x000fe2000f8e0205 */
[----:B------:R-:W-:-:S03]  /*0ba0*/  IADD3 R5, P0, PT, RZ, -R4, RZ ;  /* 0x80000004ff057210 */ /* 0x000fc60007f1e0ff */
[----:B------:R-:W-:Y:S02]  /*0bb0*/  IMAD R4, R3, UR4, R6 ;  /* 0x0000000403047c24 */ /* 0x000fe4000f8e0206 */
[----:B------:R-:W-:-:S04]  /*0bc0*/  IMAD.HI.U32 R6, R7, R5, RZ ;  /* 0x0000000507067227 */ /* 0x000fc800078e00ff */
[----:B------:R-:W-:-:S04]  /*0bd0*/  IMAD.X R4, RZ, RZ, ~R4, P0 ;  /* 0x000000ffff047224 */ /* 0x000fc800000e0e04 */
[----:B------:R-:W-:-:S04]  /*0be0*/  IMAD.WIDE.U32 R6, P0, R7, R4, R6 ;  /* 0x0000000407067225 */ /* 0x000fc80007800006 */
[C---:B------:R-:W-:Y:S02]  /*0bf0*/  IMAD R8, R3.reuse, R4, RZ ;  /* 0x0000000403087224 */ /* 0x040fe400078e02ff */
[----:B------:R-:W-:Y:S01]  /*0c00*/  IMAD.HI.U32 R7, P1, R3, R5, R6 ;  /* 0x0000000503077227 */ /* 0x000fe20007820006 */
[----:B------:R-:W-:-:S03]  /*0c10*/  MOV R5, RZ ;  /* 0x000000ff00057202 */ /* 0x000fc60000000f00 */
        /* <DEDUP_REMOVED lines=9> */
[----:B------:R-:W-:-:S04]  /*0cb0*/  IMAD.WIDE.U32 R4, R7, UR4, RZ ;  /* 0x0000000407047c25 */ /* 0x000fc8000f8e00ff */
[----:B------:R-:W-:Y:S01]  /*0cc0*/  IMAD.X R3, RZ, RZ, R3, P1 ;  /* 0x000000ffff037224 */ /* 0x000fe200008e0603 */
[----:B------:R-:W-:Y:S01]  /*0cd0*/  IADD3 R4, P1, PT, -R4, R0, RZ ;  /* 0x0000000004047210 */ /* 0x000fe20007f3e1ff */
[----:B------:R-:W-:-:S03]  /*0ce0*/  IMAD R6, R7, UR5, R5 ;  /* 0x0000000507067c24 */ /* 0x000fc6000f8e0205 */
[----:B------:R-:W-:Y:S01]  /*0cf0*/  ISETP.GE.U32.AND P0, PT, R4, UR4, PT ;  /* 0x0000000404007c0c */ /* 0x000fe2000bf06070 */
[----:B------:R-:W-:-:S05]  /*0d00*/  IMAD R3, R3, UR4, R6 ;  /* 0x0000000403037c24 */ /* 0x000fca000f8e0206 */
[----:B------:R-:W-:Y:S02]  /*0d10*/  IADD3.X R5, PT, PT, RZ, ~R3, RZ, P1, !PT ;  /* 0x80000003ff057210 */ /* 0x000fe40000ffe4ff */
[----:B------:R-:W-:Y:S02]  /*0d20*/  IADD3 R3, P1, PT, R4, -UR4, RZ ;  /* 0x8000000404037c10 */ /* 0x000fe4000ff3e0ff */
[C---:B------:R-:W-:Y:S02]  /*0d30*/  ISETP.GE.U32.AND.EX P0, PT, R5.reuse, UR5, PT, P0 ;  /* 0x0000000505007c0c */ /* 0x040fe4000bf06100 */
[----:B------:R-:W-:Y:S02]  /*0d40*/  IADD3.X R6, PT, PT, R5, ~UR5, RZ, P1, !PT ;  /* 0x8000000505067c10 */ /* 0x000fe40008ffe4ff */
[----:B------:R-:W-:Y:S02]  /*0d50*/  SEL R3, R3, R4, P0 ;  /* 0x0000000403037207 */ /* 0x000fe40000000000 */
[----:B------:R-:W-:-:S02]  /*0d60*/  SEL R6, R6, R5, P0 ;  /* 0x0000000506067207 */ /* 0x000fc40000000000 */
[C---:B------:R-:W-:Y:S02]  /*0d70*/  ISETP.GE.U32.AND P0, PT, R3.reuse, UR4, PT ;  /* 0x0000000403007c0c */ /* 0x040fe4000bf06070 */
[----:B------:R-:W-:Y:S02]  /*0d80*/  IADD3 R4, P2, PT, R3, -UR4, RZ ;  /* 0x8000000403047c10 */ /* 0x000fe4000ff5e0ff */
[C---:B------:R-:W-:Y:S02]  /*0d90*/  ISETP.GE.U32.AND.EX P0, PT, R6.reuse, UR5, PT, P0 ;  /* 0x0000000506007c0c */ /* 0x040fe4000bf06100 */
[----:B------:R-:W-:Y:S02]  /*0da0*/  ISETP.NE.U32.AND P1, PT, RZ, UR8, PT ;  /* 0x00000008ff007c0c */ /* 0x000fe4000bf25070 */
[----:B------:R-:W-:Y:S02]  /*0db0*/  IADD3.X R5, PT, PT, R6, ~UR5, RZ, P2, !PT ;  /* 0x8000000506057c10 */ /* 0x000fe400097fe4ff */
[----:B------:R-:W-:Y:S01]  /*0dc0*/  SEL R4, R4, R3, P0 ;  /* 0x0000000304047207 */ /* 0x000fe20000000000 */
[----:B------:R-:W-:Y:S01]  /*0dd0*/  IMAD.MOV.U32 R3, RZ, RZ, 0x0 ;  /* 0x00000000ff037424 */ /* 0x000fe200078e00ff */
[----:B------:R-:W-:-:S02]  /*0de0*/  ISETP.NE.AND.EX P1, PT, RZ, UR9, PT, P1 ;  /* 0x00000009ff007c0c */ /* 0x000fc4000bf25310 */
[----:B------:R-:W-:Y:S02]  /*0df0*/  SEL R5, R5, R6, P0 ;  /* 0x0000000605057207 */ /* 0x000fe40000000000 */
[----:B------:R-:W-:Y:S02]  /*0e00*/  SEL R4, R4, 0xffffffff, P1 ;  /* 0xffffffff04047807 */ /* 0x000fe40000800000 */
[----:B------:R-:W-:Y:S01]  /*0e10*/  SEL R5, R5, 0xffffffff, P1 ;  /* 0xffffffff05057807 */ /* 0x000fe20000800000 */
[----:B------:R-:W-:Y:S06]  /*0e20*/  RET.REL.NODEC R2 `(_Z12reduce_sum2DPfS_lll) ;  /* 0xfffffff002747950 */ /* 0x000fec0003c3ffff */
.L_x_73:
        /* <DEDUP_REMOVED lines=13> */
.L_x_134:


//--------------------- .text._Z11sum_mat_colPfS_S_ll --------------------------
	.section	.text._Z11sum_mat_colPfS_S_ll,"ax",@progbits
	.align	128
        .global         _Z11sum_mat_colPfS_S_ll
        .type           _Z11sum_mat_colPfS_S_ll,@function
        .size           _Z11sum_mat_colPfS_S_ll,(.L_x_135 - _Z11sum_mat_colPfS_S_ll)
        .other          _Z11sum_mat_colPfS_S_ll,@"STO_CUDA_ENTRY STV_DEFAULT"
_Z11sum_mat_colPfS_S_ll:
.text._Z11sum_mat_colPfS_S_ll:
[----:B------:R-:W-:Y:S01]  /*0000*/  LDC R1, c[0x0][0x37c] ;  /* 0x0000df00ff017b82 */ /* 0x000fe20000000800 */
[----:B------:R-:W0:Y:S01]  /*0010*/  S2R R5, SR_TID.X ;  /* 0x0000000000057919 */ /* 0x000e220000002100 */
[----:B------:R-:W1:Y:S06]  /*0020*/  LDCU.64 UR10, c[0x0][0x3a0] ;  /* 0x00007400ff0a77ac */ /* 0x000e6c0008000a00 */
[----:B------:R-:W0:Y:S01]  /*0030*/  S2UR UR7, SR_CTAID.X ;  /* 0x00000000000779c3 */ /* 0x000e220000002500 */
[----:B------:R-:W1:Y:S07]  /*0040*/  LDCU.64 UR8, c[0x0][0x398] ;  /* 0x00007300ff0877ac */ /* 0x000e6e0008000a00 */
[----:B------:R-:W0:Y:S01]  /*0050*/  LDC R0, c[0x0][0x360] ;  /* 0x0000d800ff007b82 */ /* 0x000e220000000800 */
[----:B-1----:R-:W-:-:S02]  /*0060*/  UIMAD UR6, UR11, UR8, URZ ;  /* 0x000000080b0672a4 */ /* 0x002fc4000f8e02ff */
[----:B------:R-:W-:Y:S02]  /*0070*/  UIMAD.WIDE.U32 UR4, UR10, UR8, URZ ;  /* 0x000000080a0472a5 */ /* 0x000fe4000f8e00ff */
[----:B------:R-:W-:-:S04]  /*0080*/  UIMAD UR6, UR10, UR9, UR6 ;  /* 0x000000090a0672a4 */ /* 0x000fc8000f8e0206 */
[----:B------:R-:W-:Y:S01]  /*0090*/  UIADD3 UR5, UPT, UPT, UR5, UR6, URZ ;  /* 0x0000000605057290 */ /* 0x000fe2000fffe0ff */
[----:B0-----:R-:W-:-:S05]  /*00a0*/  IMAD R5, R0, UR7, R5 ;  /* 0x0000000700057c24 */ /* 0x001fca000f8e0205 */
[----:B------:R-:W-:Y:S01]  /*00b0*/  IMAD.U32 R0, RZ, RZ, UR5 ;  /* 0x00000005ff007e24 */ /* 0x000fe2000f8e00ff */
[----:B------:R-:W-:-:S04]  /*00c0*/  ISETP.LT.U32.AND P0, PT, R5, UR4, PT ;  /* 0x0000000405007c0c */ /* 0x000fc8000bf01070 */
[----:B------:R-:W-:-:S13]  /*00d0*/  ISETP.GT.AND.EX P0, PT, R0, RZ, PT, P0 ;  /* 0x000000ff0000720c */ /* 0x000fda0003f04300 */
[----:B------:R-:W-:Y:S05]  /*00e0*/  @!P0 EXIT ;  /* 0x000000000000894d */ /* 0x000fea0003800000 */
[----:B------:R-:W0:Y:S01]  /*00f0*/  LDCU.64 UR6, c[0x0][0x380] ;  /* 0x00007000ff0677ac */ /* 0x000e220008000a00 */
[----:B------:R-:W-:Y:S01]  /*0100*/  IMAD.SHL.U32 R0, R5, 0x4, RZ ;  /* 0x0000000405007824 */ /* 0x000fe200078e00ff */
[----:B------:R-:W-:Y:S01]  /*0110*/  SHF.R.U32.HI R7, RZ, 0x1e, R5 ;  /* 0x0000001eff077819 */ /* 0x000fe20000011605 */
[----:B------:R-:W1:Y:S03]  /*0120*/  LDCU.64 UR4, c[0x0][0x358] ;  /* 0x00006b00ff0477ac */ /* 0x000e660008000a00 */
[----:B0-----:R-:W-:-:S04]  /*0130*/  IADD3 R2, P0, PT, R0, UR6, RZ ;  /* 0x0000000600027c10 */ /* 0x001fc8000ff1e0ff */
[----:B------:R-:W-:-:S05]  /*0140*/  IADD3.X R3, PT, PT, R7, UR7, RZ, P0, !PT ;  /* 0x0000000707037c10 */ /* 0x000fca00087fe4ff */
[----:B-1----:R0:W5:Y:S01]  /*0150*/  LDG.E R4, desc[UR4][R2.64] ;  /* 0x0000000402047981 */ /* 0x002162000c1e1900 */
[----:B------:R-:W-:-:S09]  /*0160*/  UISETP.NE.U32.AND UP0, UPT, UR11, URZ, UPT ;  /* 0x000000ff0b00728c */ /* 0x000fd2000bf05070 */
[----:B0-----:R-:W-:Y:S05]  /*0170*/  BRA.U UP0, `(.L_x_74) ;  /* 0x0000000100507547 */ /* 0x001fea000b800000 */
        /* <DEDUP_REMOVED lines=8> */
[----:B------:R-:W-:-:S04]  /*0200*/  IMAD.HI.U32 R8, R3, R9, R2 ;  /* 0x0000000903087227 */ /* 0x000fc800078e0002 */
[----:B------:R-:W-:Y:S02]  /*0210*/  IMAD.MOV.U32 R3, RZ, RZ, RZ ;  /* 0x000000ffff037224 */ /* 0x000fe400078e00ff */
[----:B------:R-:W-:-:S04]  /*0220*/  IMAD.HI.U32 R2, R8, R5, RZ ;  /* 0x0000000508027227 */ /* 0x000fc800078e00ff */
[----:B------:R-:W-:-:S04]  /*0230*/  IMAD.MOV R8, RZ, RZ, -R2 ;  /* 0x000000ffff087224 */ /* 0x000fc800078e0a02 */
[----:B------:R-:W-:-:S05]  /*0240*/  IMAD R5, R8, UR10, R5 ;  /* 0x0000000a08057c24 */ /* 0x000fca000f8e0205 */
[----:B------:R-:W-:-:S13]  /*0250*/  ISETP.GE.U32.AND P0, PT, R5, UR10, PT ;  /* 0x0000000a05007c0c */ /* 0x000fda000bf06070 */
[----:B------:R-:W-:Y:S02]  /*0260*/  @P0 VIADD R5, R5, -UR10 ;  /* 0x8000000a05050c36 */ /* 0x000fe40008000000 */
[----:B------:R-:W-:-:S03]  /*0270*/  @P0 VIADD R2, R2, 0x1 ;  /* 0x0000000102020836 */ /* 0x000fc60000000000 */
[----:B------:R-:W-:-:S13]  /*0280*/  ISETP.GE.U32.AND P1, PT, R5, UR10, PT ;  /* 0x0000000a05007c0c */ /* 0x000fda000bf26070 */
[----:B------:R-:W-:Y:S02]  /*0290*/  @P1 IADD3 R2, PT, PT, R2, 0x1, RZ ;  /* 0x0000000102021810 */ /* 0x000fe40007ffe0ff */
[----:B------:R-:W-:Y:S01]  /*02a0*/  @!P2 LOP3.LUT R2, RZ, UR10, RZ, 0x33, !PT ;  /* 0x0000000aff02ac12 */ /* 0x000fe2000f8e33ff */
[----:B------:R-:W-:Y:S06]  /*02b0*/  BRA `(.L_x_75) ;  /* 0x0000000000107947 */ /* 0x000fec0003800000 */
.L_x_74:
[----:B------:R-:W-:-:S07]  /*02c0*/  MOV R6, 0x2e0 ;  /* 0x000002e000067802 */ /* 0x000fce0000000f00 */
[----:B-----5:R-:W-:Y:S05]  /*02d0*/  CALL.REL.NOINC `($__internal_3_$__cuda_sm20_div_s64) ;  /* 0x0000000000307944 */ /* 0x020fea0003c00000 */
[----:B------:R-:W-:Y:S02]  /*02e0*/  IMAD.MOV.U32 R2, RZ, RZ, R5 ;  /* 0x000000ffff027224 */ /* 0x000fe400078e0005 */
[----:B------:R-:W-:-:S07]  /*02f0*/  IMAD.MOV.U32 R3, RZ, RZ, R8 ;  /* 0x000000ffff037224 */ /* 0x000fce00078e0008 */
.L_x_75:
[----:B------:R-:W0:Y:S02]  /*0300*/  LDCU.64 UR6, c[0x0][0x388] ;  /* 0x00007100ff0677ac */ /* 0x000e240008000a00 */
[----:B0-----:R-:W-:-:S04]  /*0310*/  LEA R8, P0, R2, UR6, 0x2 ;  /* 0x0000000602087c11 */ /* 0x001fc8000f8010ff */
[----:B------:R-:W-:Y:S01]  /*0320*/  LEA.HI.X R9, R2, UR7, R3, 0x2, P0 ;  /* 0x0000000702097c11 */ /* 0x000fe200080f1403 */
[----:B------:R-:W0:Y:S05]  /*0330*/  LDCU.64 UR6, c[0x0][0x390] ;  /* 0x00007200ff0677ac */ /* 0x000e2a0008000a00 */
[----:B------:R-:W2:Y:S01]  /*0340*/  LDG.E R9, desc[UR4][R8.64] ;  /* 0x0000000408097981 */ /* 0x000ea2000c1e1900 */
[----:B0-----:R-:W-:-:S04]  /*0350*/  IADD3 R2, P0, PT, R0, UR6, RZ ;  /* 0x0000000600027c10 */ /* 0x001fc8000ff1e0ff */
[----:B------:R-:W-:Y:S01]  /*0360*/  IADD3.X R3, PT, PT, R7, UR7, RZ, P0, !PT ;  /* 0x0000000707037c10 */ /* 0x000fe200087fe4ff */
[----:B--2--5:R-:W-:-:S05]  /*0370*/  FADD R5, R4, R9 ;  /* 0x0000000904057221 */ /* 0x024fca0000000000 */
[----:B------:R-:W-:Y:S01]  /*0380*/  STG.E desc[UR4][R2.64], R5 ;  /* 0x0000000502007986 */ /* 0x000fe2000c101904 */
[----:B------:R-:W-:Y:S05]  /*0390*/  EXIT ;  /* 0x000000000000794d */ /* 0x000fea0003800000 */
        .weak           $__internal_3_$__cuda_sm20_div_s64
        .type           $__internal_3_$__cuda_sm20_div_s64,@function
        .size           $__internal_3_$__cuda_sm20_div_s64,(.L_x_135 - $__internal_3_$__cuda_sm20_div_s64)
$__internal_3_$__cuda_sm20_div_s64:
        /* <DEDUP_REMOVED lines=20> */
[----:B------:R-:W-:-:S05]  /*04e0*/  IMAD.HI.U32 R10, P2, R9, R13, R10 ;  /* 0x0000000d090a7227 */ /* 0x000fca000784000a */
[----:B------:R-:W-:Y:S02]  /*04f0*/  IADD3 R11, P3, PT, R17, R10, RZ ;  /* 0x0000000a110b7210 */ /* 0x000fe40007f7e0ff */
[----:B------:R-:W-:-:S03]  /*0500*/  IADD3.X R10, PT, PT, R15, R9, RZ, P0, !PT ;  /* 0x000000090f0a7210 */ /* 0x000fc600007fe4ff */
[----:B------:R-:W-:Y:S01]  /*0510*/  IMAD.WIDE.U32 R8, R11, R2, RZ ;  /* 0x000000020b087225 */ /* 0x000fe200078e00ff */
[----:B------:R-:W-:-:S03]  /*0520*/  IADD3.X R13, PT, PT, RZ, RZ, R10, P3, P2 ;  /* 0x000000ffff0d7210 */ /* 0x000fc60001fe440a */
[----:B------:R-:W-:Y:S01]  /*0530*/  IMAD R9, R11, R3, R9 ;  /* 0x000000030b097224 */ /* 0x000fe200078e0209 */
[----:B------:R-:W-:-:S03]  /*0540*/  IADD3 R15, P0, PT, RZ, -R8, RZ ;  /* 0x80000008ff0f7210 */ /* 0x000fc60007f1e0ff */
[----:B------:R-:W-:Y:S02]  /*0550*/  IMAD R9, R13, R2, R9 ;  /* 0x000000020d097224 */ /* 0x000fe400078e0209 */
[----:B------:R-:W-:-:S04]  /*0560*/  IMAD.HI.U32 R10, R11, R15, RZ ;  /* 0x0000000f0b0a7227 */ /* 0x000fc800078e00ff */
[----:B------:R-:W-:-:S04]  /*0570*/  IMAD.X R8, RZ, RZ, ~R9, P0 ;  /* 0x000000ffff087224 */ /* 0x000fc800000e0e09 */
        /* <DEDUP_REMOVED lines=8> */
[----:B------:R-:W-:Y:S02]  /*0600*/  IMAD.MOV.U32 R9, RZ, RZ, RZ ;  /* 0x000000ffff097224 */ /* 0x000fe400078e00ff */
[----:B------:R-:W-:-:S04]  /*0610*/  IMAD.WIDE.U32 R8, RZ, R10, R8 ;  /* 0x0000000aff087225 */ /* 0x000fc800078e0008 */
[----:B------:R-:W-:-:S05]  /*0620*/  IMAD.HI.U32 R8, P0, R13, R5, R8 ;  /* 0x000000050d087227 */ /* 0x000fca0007800008 */
[----:B------:R-:W-:Y:S02]  /*0630*/  IADD3 R11, P2, PT, RZ, R8, RZ ;  /* 0x00000008ff0b7210 */ /* 0x000fe40007f5e0ff */
[----:B------:R-:W-:-:S03]  /*0640*/  IADD3.X R10, PT, PT, RZ, RZ, RZ, P0, !PT ;  /* 0x000000ffff0a7210 */ /* 0x000fc600007fe4ff */
[----:B------:R-:W-:-:S04]  /*0650*/  IMAD.WIDE.U32 R8, R11, R2, RZ ;  /* 0x000000020b087225 */ /* 0x000fc800078e00ff */
[----:B------:R-:W-:Y:S01]  /*0660*/  IMAD.X R13, RZ, RZ, R10, P2 ;  /* 0x000000ffff0d7224 */ /* 0x000fe200010e060a */
[----:B------:R-:W-:Y:S01]  /*0670*/  IADD3 R15, P2, PT, -R8, R5, RZ ;  /* 0x00000005080f7210 */ /* 0x000fe20007f5e1ff */
[C---:B------:R-:W-:Y:S01]  /*0680*/  IMAD R9, R11.reuse, R3, R9 ;  /* 0x000000030b097224 */ /* 0x040fe200078e0209 */
[----:B------:R-:W-:Y:S02]  /*0690*/  IADD3 R10, P3, PT, R11, 0x1, RZ ;  /* 0x000000010b0a7810 */ /* 0x000fe40007f7e0ff */
[-C--:B------:R-:W-:Y:S01]  /*06a0*/  ISETP.GE.U32.AND P0, PT, R15, R2.reuse, PT ;  /* 0x000000020f00720c */ /* 0x080fe20003f06070 */
[----:B------:R-:W-:Y:S01]  /*06b0*/  IMAD R9, R13, R2, R9 ;  /* 0x000000020d097224 */ /* 0x000fe200078e0209 */
[----:B------:R-:W-:-:S03]  /*06c0*/  IADD3.X R8, PT, PT, RZ, R13, RZ, P3, !PT ;  /* 0x0000000dff087210 */ /* 0x000fc60001ffe4ff */
[----:B------:R-:W-:Y:S01]  /*06d0*/  IMAD.X R17, RZ, RZ, ~R9, P2 ;  /* 0x000000ffff117224 */ /* 0x000fe200010e0e09 */
[----:B------:R-:W-:-:S04]  /*06e0*/  IADD3 R5, P2, PT, R15, -R2, RZ ;  /* 0x800000020f057210 */ /* 0x000fc80007f5e0ff */
[C---:B------:R-:W-:Y:S01]  /*06f0*/  ISETP.GE.U32.AND.EX P0, PT, R17.reuse, R3, PT, P0 ;  /* 0x000000031100720c */ /* 0x040fe20003f06100 */
[----:B------:R-:W-:-:S03]  /*0700*/  IMAD.X R9, R17, 0x1, ~R3, P2 ;  /* 0x0000000111097824 */ /* 0x000fc600010e0e03 */
[----:B------:R-:W-:Y:S02]  /*0710*/  SEL R5, R5, R15, P0 ;  /* 0x0000000f05057207 */ /* 0x000fe40000000000 */
[----:B------:R-:W-:Y:S02]  /*0720*/  SEL R10, R10, R11, P0 ;  /* 0x0000000b0a0a7207 */ /* 0x000fe40000000000 */
[----:B------:R-:W-:Y:S02]  /*0730*/  SEL R9, R9, R17, P0 ;  /* 0x0000001109097207 */ /* 0x000fe40000000000 */
[----:B------:R-:W-:Y:S02]  /*0740*/  ISETP.GE.U32.AND P2, PT, R5, R2, PT ;  /* 0x000000020500720c */ /* 0x000fe40003f46070 */
[----:B------:R-:W-:Y:S02]  /*0750*/  SEL R13, R8, R13, P0 ;  /* 0x0000000d080d7207 */ /* 0x000fe40000000000 */
[----:B------:R-:W-:-:S02]  /*0760*/  IADD3 R5, P3, PT, R10, 0x1, RZ ;  /* 0x000000010a057810 */ /* 0x000fc40007f7e0ff */
[----:B------:R-:W-:-:S03]  /*0770*/  ISETP.GE.U32.AND.EX P0, PT, R9, R3, PT, P2 ;  /* 0x000000030900720c */ /* 0x000fc60003f06120 */
[----:B------:R-:W-:Y:S01]  /*0780*/  IMAD.X R8, RZ, RZ, R13, P3 ;  /* 0x000000ffff087224 */ /* 0x000fe200018e060d */
[----:B------:R-:W-:-:S04]  /*0790*/  SEL R5, R5, R10, P0 ;  /* 0x0000000a05057207 */ /* 0x000fc80000000000 */
[----:B------:R-:W-:Y:S02]  /*07a0*/  SEL R8, R8, R13, P0 ;  /* 0x0000000d08087207 */ /* 0x000fe40000000000 */
[-C--:B------:R-:W-:Y:S02]  /*07b0*/  IADD3 R2, P2, PT, RZ, -R5.reuse, RZ ;  /* 0x80000005ff027210 */ /* 0x080fe40007f5e0ff */
[----:B------:R-:W-:Y:S02]  /*07c0*/  ISETP.NE.U32.AND P0, PT, RZ, UR6, PT ;  /* 0x00000006ff007c0c */ /* 0x000fe4000bf05070 */
[----:B------:R-:W-:Y:S01]  /*07d0*/  SEL R5, R2, R5, !P1 ;  /* 0x0000000502057207 */ /* 0x000fe20004800000 */
[----:B------:R-:W-:Y:S01]  /*07e0*/  IMAD.X R3, RZ, RZ, ~R8, P2 ;  /* 0x000000ffff037224 */ /* 0x000fe200010e0e08 */
[----:B------:R-:W-:Y:S02]  /*07f0*/  MOV R2, R6 ;  /* 0x0000000600027202 */ /* 0x000fe40000000f00 */
[----:B------:R-:W-:-:S02]  /*0800*/  ISETP.NE.AND.EX P0, PT, RZ, UR7, PT, P0 ;  /* 0x00000007ff007c0c */ /* 0x000fc4000bf05300 */
[----:B------:R-:W-:Y:S01]  /*0810*/  SEL R8, R3, R8, !P1 ;  /* 0x0000000803087207 */ /* 0x000fe20004800000 */
[----:B------:R-:W-:Y:S01]  /*0820*/  IMAD.MOV.U32 R3, RZ, RZ, 0x0 ;  /* 0x00000000ff037424 */ /* 0x000fe200078e00ff */
[----:B------:R-:W-:Y:S02]  /*0830*/  SEL R5, R5, 0xffffffff, P0 ;  /* 0xffffffff05057807 */ /* 0x000fe40000000000 */
[----:B------:R-:W-:Y:S01]  /*0840*/  SEL R8, R8, 0xffffffff, P0 ;  /* 0xffffffff08087807 */ /* 0x000fe20000000000 */
[----:B------:R-:W-:Y:S06]  /*0850*/  RET.REL.NODEC R2 `(_Z11sum_mat_colPfS_S_ll) ;  /* 0xfffffff402e87950 */ /* 0x000fec0003c3ffff */
.L_x_76:
        /* <DEDUP_REMOVED lines=10> */
.L_x_135:


//--------------------- .text._Z11sum_mat_rowPfS_S_ll --------------------------
	.section	.text._Z11sum_mat_rowPfS_S_ll,"ax",@progbits
	.align	128
        .global         _Z11sum_mat_rowPfS_S_ll
        .type           _Z11sum_mat_rowPfS_S_ll,@function
        .size           _Z11sum_mat_rowPfS_S_ll,(.L_x_136 - _Z11sum_mat_rowPfS_S_ll)
        .other          _Z11sum_mat_rowPfS_S_ll,@"STO_CUDA_ENTRY STV_DEFAULT"
_Z11sum_mat_rowPfS_S_ll:
.text._Z11sum_mat_rowPfS_S_ll:
        /* <DEDUP_REMOVED lines=32> */
[----:B------:R-:W-:-:S04]  /*0200*/  IMAD.HI.U32 R8, R5, R7, R4 ;  /* 0x0000000705087227 */ /* 0x000fc800078e0004 */
[----:B------:R-:W-:Y:S02]  /*0210*/  IMAD.MOV.U32 R5, RZ, RZ, RZ ;  /* 0x000000ffff057224 */ /* 0x000fe400078e00ff */
[----:B------:R-:W-:-:S05]  /*0220*/  IMAD.HI.U32 R8, R8, R3, RZ ;  /* 0x0000000308087227 */ /* 0x000fca00078e00ff */
[----:B------:R-:W-:-:S05]  /*0230*/  IADD3 R8, PT, PT, -R8, RZ, RZ ;  /* 0x000000ff08087210 */ /* 0x000fca0007ffe1ff */
[----:B------:R-:W-:-:S05]  /*0240*/  IMAD R3, R8, UR10, R3 ;  /* 0x0000000a08037c24 */ /* 0x000fca000f8e0203 */
[----:B------:R-:W-:-:S13]  /*0250*/  ISETP.GE.U32.AND P0, PT, R3, UR10, PT ;  /* 0x0000000a03007c0c */ /* 0x000fda000bf06070 */
[----:B------:R-:W-:-:S05]  /*0260*/  @P0 VIADD R3, R3, -UR10 ;  /* 0x8000000a03030c36 */ /* 0x000fca0008000000 */
[----:B------:R-:W-:-:S13]  /*0270*/  ISETP.GE.U32.AND P0, PT, R3, UR10, PT ;  /* 0x0000000a03007c0c */ /* 0x000fda000bf06070 */
[----:B------:R-:W-:Y:S01]  /*0280*/  @P0 VIADD R3, R3, -UR10 ;  /* 0x8000000a03030c36 */ /* 0x000fe20008000000 */
[----:B------:R-:W-:-:S04]  /*0290*/  @!P1 LOP3.LUT R3, RZ, UR10, RZ, 0x33, !PT ;  /* 0x0000000aff039c12 */ /* 0x000fc8000f8e33ff */
[----:B------:R-:W-:Y:S01]  /*02a0*/  MOV R4, R3 ;  /* 0x0000000300047202 */ /* 0x000fe20000000f00 */
[----:B------:R-:W-:Y:S06]  /*02b0*/  BRA `(.L_x_78) ;  /* 0x0000000000107947 */ /* 0x000fec0003800000 */
.L_x_77:
[----:B------:R-:W-:-:S07]  /*02c0*/  MOV R4, 0x2e0 ;  /* 0x000002e000047802 */ /* 0x000fce0000000f00 */
[----:B-----5:R-:W-:Y:S05]  /*02d0*/  CALL.REL.NOINC `($__internal_4_$__cuda_sm20_rem_s64) ;  /* 0x0000000000307944 */ /* 0x020fea0003c00000 */
[----:B------:R-:W-:Y:S01]  /*02e0*/  IMAD.MOV.U32 R4, RZ, RZ, R3 ;  /* 0x000000ffff047224 */ /* 0x000fe200078e0003 */
[----:B------:R-:W-:-:S07]  /*02f0*/  MOV R5, R6 ;  /* 0x0000000600057202 */ /* 0x000fce0000000f00 */
.L_x_78:
        /* <DEDUP_REMOVED lines=10> */
        .weak           $__internal_4_$__cuda_sm20_rem_s64
        .type           $__internal_4_$__cuda_sm20_rem_s64,@function
        .size           $__internal_4_$__cuda_sm20_rem_s64,(.L_x_136 - $__internal_4_$__cuda_sm20_rem_s64)
$__internal_4_$__cuda_sm20_rem_s64:
        /* <DEDUP_REMOVED lines=8> */
[----:B0-----:R-:W-:-:S06]  /*0420*/  VIADD R6, R5, 0x1ffffffe ;  /* 0x1ffffffe05067836 */ /* 0x001fcc0000000000 */
[----:B------:R-:W0:Y:S02]  /*0430*/  F2I.U64.TRUNC R6, R6 ;  /* 0x0000000600067311 */ /* 0x000e24000020d800 */
[----:B0-----:R-:W-:-:S04]  /*0440*/  IMAD.WIDE.U32 R8, R6, UR4, RZ ;  /* 0x0000000406087c25 */ /* 0x001fc8000f8e00ff */
[----:B------:R-:W-:Y:S01]  /*0450*/  IMAD R9, R6, UR5, R9 ;  /* 0x0000000506097c24 */ /* 0x000fe2000f8e0209 */
[----:B------:R-:W-:-:S03]  /*0460*/  IADD3 R11, P0, PT, RZ, -R8, RZ ;  /* 0x80000008ff0b7210 */ /* 0x000fc60007f1e0ff */
[----:B------:R-:W-:Y:S02]  /*0470*/  IMAD R9, R7, UR4, R9 ;  /* 0x0000000407097c24 */ /* 0x000fe4000f8e0209 */
[----:B------:R-:W-:-:S04]  /*0480*/  IMAD.HI.U32 R8, R6, R11, RZ ;  /* 0x0000000b06087227 */ /* 0x000fc800078e00ff */
[----:B------:R-:W-:Y:S01]  /*0490*/  IMAD.X R13, RZ, RZ, ~R9, P0 ;  /* 0x000000ffff0d7224 */ /* 0x000fe200000e0e09 */
[----:B------:R-:W-:-:S03]  /*04a0*/  MOV R9, R6 ;  /* 0x0000000600097202 */ /* 0x000fc60000000f00 */
[-C--:B------:R-:W-:Y:S02]  /*04b0*/  IMAD R15, R7, R13.reuse, RZ ;  /* 0x0000000d070f7224 */ /* 0x080fe400078e02ff */
[----:B------:R-:W-:-:S04]  /*04c0*/  IMAD.WIDE.U32 R8, P0, R6, R13, R8 ;  /* 0x0000000d06087225 */ /* 0x000fc80007800008 */
[----:B------:R-:W-:-:S04]  /*04d0*/  IMAD.HI.U32 R5, R7, R13, RZ ;  /* 0x0000000d07057227 */ /* 0x000fc800078e00ff */
[----:B------:R-:W-:-:S04]  /*04e0*/  IMAD.HI.U32 R8, P1, R7, R11, R8 ;  /* 0x0000000b07087227 */ /* 0x000fc80007820008 */
[----:B------:R-:W-:Y:S01]  /*04f0*/  IMAD.X R5, R5, 0x1, R7, P0 ;  /* 0x0000000105057824 */ /* 0x000fe200000e0607 */
        /* <DEDUP_REMOVED lines=10> */
[----:B------:R-:W-:-:S04]  /*05a0*/  IMAD.HI.U32 R8, P1, R5, R7, R8 ;  /* 0x0000000705087227 */ /* 0x000fc80007820008 */
[----:B------:R-:W-:Y:S01]  /*05b0*/  IMAD.HI.U32 R12, R5, R6, RZ ;  /* 0x00000006050c7227 */ /* 0x000fe200078e00ff */
[----:B------:R-:W-:-:S03]  /*05c0*/  IADD3 R8, P2, PT, R11, R8, RZ ;  /* 0x000000080b087210 */ /* 0x000fc60007f5e0ff */
[----:B------:R-:W-:Y:S01]  /*05d0*/  IMAD.MOV.U32 R7, RZ, RZ, RZ ;  /* 0x000000ffff077224 */ /* 0x000fe200078e00ff */
[----:B------:R-:W-:Y:S01]  /*05e0*/  IADD3.X R5, PT, PT, R12, R5, RZ, P0, !PT ;  /* 0x000000050c057210 */ /* 0x000fe200007fe4ff */
[----:B------:R-:W-:-:S03]  /*05f0*/  IMAD.HI.U32 R6, R8, R3, RZ ;  /* 0x0000000308067227 */ /* 0x000fc600078e00ff */
[----:B------:R-:W-:Y:S01]  /*0600*/  IADD3.X R5, PT, PT, RZ, RZ, R5, P2, P1 ;  /* 0x000000ffff057210 */ /* 0x000fe200017e2405 */
[----:B------:R-:W-:-:S04]  /*0610*/  IMAD.WIDE.U32 R6, RZ, R8, R6 ;  /* 0x00000008ff067225 */ /* 0x000fc800078e0006 */
[----:B------:R-:W-:-:S05]  /*0620*/  IMAD.HI.U32 R5, P0, R5, R3, R6 ;  /* 0x0000000305057227 */ /* 0x000fca0007800006 */
[----:B------:R-:W-:Y:S01]  /*0630*/  IADD3 R9, P1, PT, RZ, R5, RZ ;  /* 0x00000005ff097210 */ /* 0x000fe20007f3e0ff */
[----:B------:R-:W-:-:S04]  /*0640*/  IMAD.X R5, RZ, RZ, RZ, P0 ;  /* 0x000000ffff057224 */ /* 0x000fc800000e06ff */
[----:B------:R-:W-:Y:S01]  /*0650*/  IMAD.WIDE.U32 R6, R9, UR4, RZ ;  /* 0x0000000409067c25 */ /* 0x000fe2000f8e00ff */
[----:B------:R-:W-:-:S03]  /*0660*/  IADD3.X R5, PT, PT, RZ, R5, RZ, P1, !PT ;  /* 0x00000005ff057210 */ /* 0x000fc60000ffe4ff */
[----:B------:R-:W-:Y:S01]  /*0670*/  IMAD R8, R9, UR5, R7 ;  /* 0x0000000509087c24 */ /* 0x000fe2000f8e0207 */
[----:B------:R-:W-:-:S03]  /*0680*/  IADD3 R3, P1, PT, -R6, R3, RZ ;  /* 0x0000000306037210 */ /* 0x000fc60007f3e1ff */
[----:B------:R-:W-:Y:S01]  /*0690*/  IMAD R5, R5, UR4, R8 ;  /* 0x0000000405057c24 */ /* 0x000fe2000f8e0208 */
[----:B------:R-:W-:-:S03]  /*06a0*/  ISETP.GE.U32.AND P0, PT, R3, UR4, PT ;  /* 0x0000000403007c0c */ /* 0x000fc6000bf06070 */
[----:B------:R-:W-:Y:S01]  /*06b0*/  IMAD.X R6, RZ, RZ, ~R5, P1 ;  /* 0x000000ffff067224 */ /* 0x000fe200008e0e05 */
[----:B------:R-:W-:-:S04]  /*06c0*/  IADD3 R8, P1, PT, R3, -UR4, RZ ;  /* 0x8000000403087c10 */ /* 0x000fc8000ff3e0ff */
[C---:B------:R-:W-:Y:S02]  /*06d0*/  ISETP.GE.U32.AND.EX P0, PT, R6.reuse, UR5, PT, P0 ;  /* 0x0000000506007c0c */ /* 0x040fe4000bf06100 */
[----:B------:R-:W-:Y:S02]  /*06e0*/  IADD3.X R5, PT, PT, R6, ~UR5, RZ, P1, !PT ;  /* 0x8000000506057c10 */ /* 0x000fe40008ffe4ff */
[----:B------:R-:W-:Y:S02]  /*06f0*/  SEL R8, R8, R3, P0 ;  /* 0x0000000308087207 */ /* 0x000fe40000000000 */
[----:B------:R-:W-:Y:S02]  /*0700*/  SEL R5, R5, R6, P0 ;  /* 0x0000000605057207 */ /* 0x000fe40000000000 */
[C---:B------:R-:W-:Y:S02]  /*0710*/  ISETP.GE.U32.AND P0, PT, R8.reuse, UR4, PT ;  /* 0x0000000408007c0c */ /* 0x040fe4000bf06070 */
[----:B------:R-:W-:-:S02]  /*0720*/  IADD3 R3, P2, PT, R8, -UR4, RZ ;  /* 0x8000000408037c10 */ /* 0x000fc4000ff5e0ff */
[C---:B------:R-:W-:Y:S02]  /*0730*/  ISETP.GE.U32.AND.EX P0, PT, R5.reuse, UR5, PT, P0 ;  /* 0x0000000505007c0c */ /* 0x040fe4000bf06100 */
[----:B------:R-:W-:Y:S02]  /*0740*/  IADD3.X R6, PT, PT, R5, ~UR5, RZ, P2, !PT ;  /* 0x8000000505067c10 */ /* 0x000fe400097fe4ff */
[----:B------:R-:W-:Y:S02]  /*0750*/  ISETP.NE.U32.AND P1, PT, RZ, UR8, PT ;  /* 0x00000008ff007c0c */ /* 0x000fe4000bf25070 */
[----:B------:R-:W-:Y:S01]  /*0760*/  SEL R6, R6, R5, P0 ;  /* 0x0000000506067207 */ /* 0x000fe20000000000 */
[----:B------:R-:W-:Y:S01]  /*0770*/  HFMA2 R5, -RZ, RZ, 0, 0 ;  /* 0x00000000ff057431 */ /* 0x000fe200000001ff */
[----:B------:R-:W-:Y:S02]  /*0780*/  ISETP.NE.AND.EX P1, PT, RZ, UR9, PT, P1 ;  /* 0x00000009ff007c0c */ /* 0x000fe4000bf25310 */
[----:B------:R-:W-:-:S02]  /*0790*/  SEL R3, R3, R8, P0 ;  /* 0x0000000803037207 */ /* 0x000fc40000000000 */
[----:B------:R-:W-:Y:S02]  /*07a0*/  SEL R6, R6, 0xffffffff, P1 ;  /* 0xffffffff06067807 */ /* 0x000fe40000800000 */
[----:B------:R-:W-:Y:S01]  /*07b0*/  SEL R3, R3, 0xffffffff, P1 ;  /* 0xffffffff03037807 */ /* 0x000fe20000800000 */
[----:B------:R-:W-:Y:S06]  /*07c0*/  RET.REL.NODEC R4 `(_Z11sum_mat_rowPfS_S_ll) ;  /* 0xfffffff8040c7950 */ /* 0x000fec0003c3ffff */
.L_x_79:
        /* <DEDUP_REMOVED lines=11> */
.L_x_136:


//--------------------- .text._Z6el_divPfS_S_lll  --------------------------
	.section	.text._Z6el_divPfS_S_lll,"ax",@progbits
	.align	128
        .global         _Z6el_divPfS_S_lll
        .type           _Z6el_divPfS_S_lll,@function
        .size           _Z6el_divPfS_S_lll,(.L_x_137 - _Z6el_divPfS_S_lll)
        .other          _Z6el_divPfS_S_lll,@"STO_CUDA_ENTRY STV_DEFAULT"
_Z6el_divPfS_S_lll:
.text._Z6el_divPfS_S_lll:
[----:B------:R-:W-:Y:S01]  /*0000*/  LDC R1, c[0x0][0x37c] ;  /* 0x0000df00ff017b82 */ /* 0x000fe20000000800 */
[----:B------:R-:W0:Y:S01]  /*0010*/  S2R R2, SR_TID.X ;  /* 0x0000000000027919 */ /* 0x000e220000002100 */
[----:B------:R-:W1:Y:S06]  /*0020*/  LDCU.128 UR8, c[0x0][0x3a0] ;  /* 0x00007400ff0877ac */ /* 0x000e6c0008000c00 */
[----:B------:R-:W0:Y:S08]  /*0030*/  S2UR UR7, SR_CTAID.X ;  /* 0x00000000000779c3 */ /* 0x000e300000002500 */
[----:B------:R-:W0:Y:S01]  /*0040*/  LDC R3, c[0x0][0x360] ;  /* 0x0000d800ff037b82 */ /* 0x000e220000000800 */
[----:B-1----:R-:W-:-:S02]  /*0050*/  UIMAD UR6, UR11, UR8, URZ ;  /* 0x000000080b0672a4 */ /* 0x002fc4000f8e02ff */
        /* <DEDUP_REMOVED lines=12> */
[----:B-1----:R-:W-:Y:S05]  /*0120*/  BRA.U !UP0, `(.L_x_80) ;  /* 0x0000000108747547 */ /* 0x002fea000b800000 */
[----:B------:R-:W0:Y:S01]  /*0130*/  LDCU.128 UR8, c[0x0][0x380] ;  /* 0x00007000ff0877ac */ /* 0x000e220008000c00 */
[----:B------:R-:W-:Y:S01]  /*0140*/  IMAD.SHL.U32 R4, R2, 0x4, RZ ;  /* 0x0000000402047824 */ /* 0x000fe200078e00ff */
[----:B------:R-:W-:-:S04]  /*0150*/  SHF.R.U32.HI R2, RZ, 0x1e, R2 ;  /* 0x0000001eff027819 */ /* 0x000fc80000011602 */
[----:B0-----:R-:W-:-:S04]  /*0160*/  IADD3 R8, P0, PT, R4, UR10, RZ ;  /* 0x0000000a04087c10 */ /* 0x001fc8000ff1e0ff */
[----:B------:R-:W-:-:S05]  /*0170*/  IADD3.X R9, PT, PT, R2, UR11, RZ, P0, !PT ;  /* 0x0000000b02097c10 */ /* 0x000fca00087fe4ff */
[----:B------:R-:W2:Y:S01]  /*0180*/  LDG.E R3, desc[UR4][R8.64] ;  /* 0x0000000408037981 */ /* 0x000ea2000c1e1900 */
[----:B------:R-:W-:-:S04]  /*0190*/  IADD3 R6, P0, PT, R4, UR8, RZ ;  /* 0x0000000804067c10 */ /* 0x000fc8000ff1e0ff */
[----:B------:R-:W-:-:S05]  /*01a0*/  IADD3.X R7, PT, PT, R2, UR9, RZ, P0, !PT ;  /* 0x0000000902077c10 */ /* 0x000fca00087fe4ff */
[----:B------:R-:W3:Y:S01]  /*01b0*/  LDG.E R0, desc[UR4][R6.64] ;  /* 0x0000000406007981 */ /* 0x000ee2000c1e1900 */
[----:B------:R-:W-:Y:S01]  /*01c0*/  BSSY.RECONVERGENT B0, `(.L_x_81) ;  /* 0x000000c000007945 */ /* 0x000fe20003800200 */
[----:B--2---:R-:W0:Y:S08]  /*01d0*/  MUFU.RCP R10, R3 ;  /* 0x00000003000a7308 */ /* 0x004e300000001000 */
[----:B---3--:R-:W1:Y:S01]  /*01e0*/  FCHK P0, R0, R3 ;  /* 0x0000000300007302 */ /* 0x008e620000000000 */
[----:B0-----:R-:W-:-:S04]  /*01f0*/  FFMA R5, -R3, R10, 1 ;  /* 0x3f80000003057423 */ /* 0x001fc8000000010a */
[----:B------:R-:W-:-:S04]  /*0200*/  FFMA R5, R10, R5, R10 ;  /* 0x000000050a057223 */ /* 0x000fc8000000000a */
[----:B------:R-:W-:-:S04]  /*0210*/  FFMA R10, R0, R5, RZ ;  /* 0x00000005000a7223 */ /* 0x000fc800000000ff */
[----:B------:R-:W-:-:S04]  /*0220*/  FFMA R11, -R3, R10, R0 ;  /* 0x0000000a030b7223 */ /* 0x000fc80000000100 */
[----:B------:R-:W-:Y:S01]  /*0230*/  FFMA R10, R5, R11, R10 ;  /* 0x0000000b050a7223 */ /* 0x000fe2000000000a */
[----:B-1----:R-:W-:Y:S06]  /*0240*/  @!P0 BRA `(.L_x_82) ;  /* 0x00000000000c8947 */ /* 0x002fec0003800000 */
[----:B------:R-:W-:-:S07]  /*0250*/  MOV R6, 0x270 ;  /* 0x0000027000067802 */ /* 0x000fce0000000f00 */
[----:B------:R-:W-:Y:S05]  /*0260*/  CALL.REL.NOINC `($__internal_5_$__cuda_sm3x_div_rn_noftz_f32_slowpath) ;  /* 0x0000000000907944 */ /* 0x000fea0003c00000 */
[----:B------:R-:W-:-:S07]  /*0270*/  IMAD.MOV.U32 R10, RZ, RZ, R0 ;  /* 0x000000ffff0a7224 */ /* 0x000fce00078e0000 */
.L_x_82:
[----:B------:R-:W-:Y:S05]  /*0280*/  BSYNC.RECONVERGENT B0 ;  /* 0x0000000000007941 */ /* 0x000fea0003800200 */
.L_x_81:
[----:B------:R-:W0:Y:S02]  /*0290*/  LDCU.64 UR6, c[0x0][0x390] ;  /* 0x00007200ff0677ac */ /* 0x000e240008000a00 */
[----:B0-----:R-:W-:-:S04]  /*02a0*/  IADD3 R4, P0, PT, R4, UR6, RZ ;  /* 0x0000000604047c10 */ /* 0x001fc8000ff1e0ff */
[----:B------:R-:W-:-:S05]  /*02b0*/  IADD3.X R5, PT, PT, R2, UR7, RZ, P0, !PT ;  /* 0x0000000702057c10 */ /* 0x000fca00087fe4ff */
[----:B------:R-:W2:Y:S02]  /*02c0*/  LDG.E R3, desc[UR4][R4.64] ;  /* 0x0000000404037981 */ /* 0x000ea4000c1e1900 */
[----:B--2---:R-:W-:-:S05]  /*02d0*/  FADD R3, R3, R10 ;  /* 0x0000000a03037221 */ /* 0x004fca0000000000 */
[----:B------:R-:W-:Y:S01]  /*02e0*/  STG.E desc[UR4][R4.64], R3 ;  /* 0x0000000304007986 */ /* 0x000fe2000c101904 */
[----:B------:R-:W-:Y:S05]  /*02f0*/  EXIT ;  /* 0x000000000000794d */ /* 0x000fea0003800000 */
.L_x_80:
        /* <DEDUP_REMOVED lines=21> */
.L_x_84:
[----:B------:R-:W-:Y:S05]  /*0450*/  BSYNC.RECONVERGENT B0 ;  /* 0x0000000000007941 */ /* 0x000fea0003800200 */
.L_x_83:
[----:B------:R-:W0:Y:S02]  /*0460*/  LDCU.64 UR6, c[0x0][0x390] ;  /* 0x00007200ff0677ac */ /* 0x000e240008000a00 */
[----:B0-----:R-:W-:-:S04]  /*0470*/  IADD3 R4, P0, PT, R4, UR6, RZ ;  /* 0x0000000604047c10 */ /* 0x001fc8000ff1e0ff */
[----:B------:R-:W-:-:S05]  /*0480*/  IADD3.X R5, PT, PT, R2, UR7, RZ, P0, !PT ;  /* 0x0000000702057c10 */ /* 0x000fca00087fe4ff */
[----:B------:R-:W-:Y:S01]  /*0490*/  STG.E desc[UR4][R4.64], R11 ;  /* 0x0000000b04007986 */ /* 0x000fe2000c101904 */
[----:B------:R-:W-:Y:S05]  /*04a0*/  EXIT ;  /* 0x000000000000794d */ /* 0x000fea0003800000 */
        .weak           $__internal_5_$__cuda_sm3x_div_rn_noftz_f32_slowpath
        .type           $__internal_5_$__cuda_sm3x_div_rn_noftz_f32_slowpath,@function
        .size           $__internal_5_$__cuda_sm3x_div_rn_noftz_f32_slowpath,(.L_x_137 - $__internal_5_$__cuda_sm3x_div_rn_noftz_f32_slowpath)
$__internal_5_$__cuda_sm3x_div_rn_noftz_f32_slowpath:
[----:B------:R-:W-:Y:S01]  /*04b0*/  SHF.R.U32.HI R7, RZ, 0x17, R3 ;  /* 0x00000017ff077819 */ /* 0x000fe20000011603 */
[----:B------:R-:W-:Y:S01]  /*04c0*/  BSSY.RECONVERGENT B1, `(.L_x_85) ;  /* 0x0000062000017945 */ /* 0x000fe20003800200 */
[----:B------:R-:W-:Y:S02]  /*04d0*/  SHF.R.U32.HI R5, RZ, 0x17, R0 ;  /* 0x00000017ff057819 */ /* 0x000fe40000011600 */
[----:B------:R-:W-:Y:S02]  /*04e0*/  LOP3.LUT R12, R7, 0xff, RZ, 0xc0, !PT ;  /* 0x000000ff070c7812 */ /* 0x000fe400078ec0ff */
[----:B------:R-:W-:-:S03]  /*04f0*/  LOP3.LUT R10, R5, 0xff, RZ, 0xc0, !PT ;  /* 0x000000ff050a7812 */ /* 0x000fc600078ec0ff */
[----:B------:R-:W-:Y:S02]  /*0500*/  VIADD R8, R12, 0xffffffff ;  /* 0xffffffff0c087836 */ /* 0x000fe40000000000 */
[----:B------:R-:W-:-:S03]  /*0510*/  VIADD R7, R10, 0xffffffff ;  /* 0xffffffff0a077836 */ /* 0x000fc60000000000 */
[----:B------:R-:W-:-:S04]  /*0520*/  ISETP.GT.U32.AND P0, PT, R8, 0xfd, PT ;  /* 0x000000fd0800780c */ /* 0x000fc80003f04070 */
[----:B------:R-:W-:-:S13]  /*0530*/  ISETP.GT.U32.OR P0, PT, R7, 0xfd, P0 ;  /* 0x000000fd0700780c */ /* 0x000fda0000704470 */
[----:B------:R-:W-:Y:S01]  /*0540*/  @!P0 IMAD.MOV.U32 R5, RZ, RZ, RZ ;  /* 0x000000ffff058224 */ /* 0x000fe200078e00ff */
        /* <DEDUP_REMOVED lines=19> */
[----:B------:R-:W-:Y:S02]  /*0680*/  @P0 IMAD.MOV.U32 R5, RZ, RZ, RZ ;  /* 0x000000ffff050224 */ /* 0x000fe400078e00ff */
[----:B------:R-:W-:Y:S01]  /*0690*/  @!P0 FFMA R0, R0, 1.84467440737095516160e+19, RZ ;  /* 0x5f80000000008823 */ /* 0x000fe200000000ff */
[----:B------:R-:W-:Y:S02]  /*06a0*/  @!P0 IMAD.MOV.U32 R5, RZ, RZ, -0x40 ;  /* 0xffffffc0ff058424 */ /* 0x000fe400078e00ff */
[----:B------:R-:W-:Y:S02]  /*06b0*/  @!P1 FFMA R3, R3, 1.84467440737095516160e+19, RZ ;  /* 0x5f80000003039823 */ /* 0x000fe400000000ff */
[----:B------:R-:W-:-:S07]  /*06c0*/  @!P1 VIADD R5, R5, 0x40 ;  /* 0x0000004005059836 */ /* 0x000fce0000000000 */
.L_x_86:
[----:B------:R-:W-:Y:S01]  /*06d0*/  LEA R8, R12, 0xc0800000, 0x17 ;  /* 0xc08000000c087811 */ /* 0x000fe200078eb8ff */
[----:B------:R-:W-:Y:S04]  /*06e0*/  BSSY.RECONVERGENT B2, `(.L_x_91) ;  /* 0x0000036000027945 */ /* 0x000fe80003800200 */
[----:B------:R-:W-:Y:S02]  /*06f0*/  IMAD.IADD R8, R3, 0x1, -R8 ;  /* 0x0000000103087824 */ /* 0x000fe400078e0a08 */
[----:B------:R-:W-:Y:S02]  /*0700*/  VIADD R3, R10, 0xffffff81 ;  /* 0xffffff810a037836 */ /* 0x000fe40000000000 */
[----:B------:R0:W1:Y:S01]  /*0710*/  MUFU.RCP R7, R8 ;  /* 0x0000000800077308 */ /* 0x0000620000001000 */
[----:B------:R-:W-:Y:S01]  /*0720*/  FADD.FTZ R9, -R8, -RZ ;  /* 0x800000ff08097221 */ /* 0x000fe20000010100 */
[C---:B------:R-:W-:Y:S01]  /*0730*/  IMAD R0, R3.reuse, -0x800000, R0 ;  /* 0xff80000003007824 */ /* 0x040fe200078e0200 */
[----:B0-----:R-:W-:-:S05]  /*0740*/  IADD3 R8, PT, PT, R3, 0x7f, -R12 ;  /* 0x0000007f03087810 */ /* 0x001fca0007ffe80c */
[----:B------:R-:W-:Y:S02]  /*0750*/  IMAD.IADD R8, R8, 0x1, R5 ;  /* 0x0000000108087824 */ /* 0x000fe400078e0205 */
[----:B-1----:R-:W-:-:S04]  /*0760*/  FFMA R10, R7, R9, 1 ;  /* 0x3f800000070a7423 */ /* 0x002fc80000000009 */
        /* <DEDUP_REMOVED lines=8> */
[----:B------:R-:W-:-:S04]  /*07f0*/  IMAD.IADD R9, R3, 0x1, R8 ;  /* 0x0000000103097824 */ /* 0x000fc800078e0208 */
[----:B------:R-:W-:-:S05]  /*0800*/  VIADD R3, R9, 0xffffffff ;  /* 0xffffffff09037836 */ /* 0x000fca0000000000 */
        /* <DEDUP_REMOVED lines=10> */
[CCC-:B------:R-:W-:Y:S01]  /*08b0*/  FFMA.RM R8, R14.reuse, R10.reuse, R7.reuse ;  /* 0x0000000a0e087223 */ /* 0x1c0fe20000004007 */
[C---:B------:R-:W-:Y:S02]  /*08c0*/  ISETP.NE.AND P2, PT, R9.reuse, RZ, PT ;  /* 0x000000ff0900720c */ /* 0x040fe40003f45270 */
[----:B------:R-:W-:Y:S02]  /*08d0*/  ISETP.NE.AND P1, PT, R9, RZ, PT ;  /* 0x000000ff0900720c */ /* 0x000fe40003f25270 */
[----:B------:R-:W-:Y:S01]  /*08e0*/  LOP3.LUT R5, R3, 0x7fffff, RZ, 0xc0, !PT ;  /* 0x007fffff03057812 */ /* 0x000fe200078ec0ff */
[----:B------:R-:W-:Y:S01]  /*08f0*/  FFMA.RP R3, R14, R10, R7 ;  /* 0x0000000a0e037223 */ /* 0x000fe20000008007 */
[----:B------:R-:W-:Y:S02]  /*0900*/  VIADD R10, R9, 0x20 ;  /* 0x00000020090a7836 */ /* 0x000fe40000000000 */
[----:B------:R-:W-:Y:S01]  /*0910*/  LOP3.LUT R5, R5, 0x800000, RZ, 0xfc, !PT ;  /* 0x0080000005057812 */ /* 0x000fe200078efcff */
[----:B------:R-:W-:Y:S01]  /*0920*/  IMAD.MOV R7, RZ, RZ, -R9 ;  /* 0x000000ffff077224 */ /* 0x000fe200078e0a09 */
[----:B------:R-:W-:-:S02]  /*0930*/  FSETP.NEU.FTZ.AND P0, PT, R3, R8, PT ;  /* 0x000000080300720b */ /* 0x000fc40003f1d000 */
[----:B------:R-:W-:Y:S02]  /*0940*/  SHF.L.U32 R10, R5, R10, RZ ;  /* 0x0000000a050a7219 */ /* 0x000fe400000006ff */
[----:B------:R-:W-:Y:S02]  /*0950*/  SEL R8, R7, RZ, P2 ;  /* 0x000000ff07087207 */ /* 0x000fe40001000000 */
[----:B------:R-:W-:Y:S02]  /*0960*/  ISETP.NE.AND P1, PT, R10, RZ, P1 ;  /* 0x000000ff0a00720c */ /* 0x000fe40000f25270 */
[----:B------:R-:W-:Y:S02]  /*0970*/  SHF.R.U32.HI R8, RZ, R8, R5 ;  /* 0x00000008ff087219 */ /* 0x000fe40000011605 */
[----:B------:R-:W-:Y:S02]  /*0980*/  PLOP3.LUT P0, PT, P0, P1, PT, 0xf8, 0x8f ;  /* 0x00000000008f781c */ /* 0x000fe40000703f70 */
[----:B------:R-:W-:-:S02]  /*0990*/  SHF.R.U32.HI R10, RZ, 0x1, R8 ;  /* 0x00000001ff0a7819 */ /* 0x000fc40000011608 */
[----:B------:R-:W-:-:S04]  /*09a0*/  SEL R3, RZ, 0x1, !P0 ;  /* 0x00000001ff037807 */ /* 0x000fc80004000000 */
[----:B------:R-:W-:-:S04]  /*09b0*/  LOP3.LUT R3, R3, 0x1, R10, 0xf8, !PT ;  /* 0x0000000103037812 */ /* 0x000fc800078ef80a */
[----:B------:R-:W-:-:S05]  /*09c0*/  LOP3.LUT R3, R3, R8, RZ, 0xc0, !PT ;  /* 0x0000000803037212 */ /* 0x000fca00078ec0ff */
[----:B------:R-:W-:-:S05]  /*09d0*/  IMAD.IADD R3, R10, 0x1, R3 ;  /* 0x000000010a037824 */ /* 0x000fca00078e0203 */
[----:B------:R-:W-:Y:S01]  /*09e0*/  LOP3.LUT R0, R3, R0, RZ, 0xfc, !PT ;  /* 0x0000000003007212 */ /* 0x000fe200078efcff */
[----:B------:R-:W-:Y:S06]  /*09f0*/  BRA `(.L_x_94) ;  /* 0x0000000000107947 */ /* 0x000fec0003800000 */
.L_x_93:
[----:B------:R-:W-:-:S04]  /*0a00*/  LOP3.LUT R0, R0, 0x80000000, RZ, 0xc0, !PT ;  /* 0x8000000000007812 */ /* 0x000fc800078ec0ff */
[----:B------:R-:W-:Y:S01]  /*0a10*/  LOP3.LUT R0, R0, 0x7f800000, RZ, 0xfc, !PT ;  /* 0x7f80000000007812 */ /* 0x000fe200078efcff */
[----:B------:R-:W-:Y:S06]  /*0a20*/  BRA `(.L_x_94) ;  /* 0x0000000000047947 */ /* 0x000fec0003800000 */
.L_x_92:
[----:B------:R-:W-:-:S07]  /*0a30*/  IMAD R0, R8, 0x800000, R0 ;  /* 0x0080000008007824 */ /* 0x000fce00078e0200 */
.L_x_94:
[----:B------:R-:W-:Y:S05]  /*0a40*/  BSYNC.RECONVERGENT B2 ;  /* 0x0000000000027941 */ /* 0x000fea0003800200 */
.L_x_91:
[----:B------:R-:W-:Y:S05]  /*0a50*/  BRA `(.L_x_95) ;  /* 0x0000000000207947 */ /* 0x000fea0003800000 */
.L_x_90:
[----:B------:R-:W-:-:S04]  /*0a60*/  LOP3.LUT R0, R3, 0x80000000, R0, 0x48, !PT ;  /* 0x8000000003007812 */ /* 0x000fc800078e4800 */
[----:B------:R-:W-:Y:S01]  /*0a70*/  LOP3.LUT R0, R0, 0x7f800000, RZ, 0xfc, !PT ;  /* 0x7f80000000007812 */ /* 0x000fe200078efcff */
[----:B------:R-:W-:Y:S06]  /*0a80*/  BRA `(.L_x_95) ;  /* 0x0000000000147947 */ /* 0x000fec0003800000 */
.L_x_89:
[----:B------:R-:W-:Y:S01]  /*0a90*/  LOP3.LUT R0, R3, 0x80000000, R0, 0x48, !PT ;  /* 0x8000000003007812 */ /* 0x000fe200078e4800 */
[----:B------:R-:W-:Y:S06]  /*0aa0*/  BRA `(.L_x_95) ;  /* 0x00000000000c7947 */ /* 0x000fec0003800000 */
.L_x_88:
[----:B------:R-:W0:Y:S01]  /*0ab0*/  MUFU.RSQ R0, -QNAN ;  /* 0xffc0000000007908 */ /* 0x000e220000001400 */
[----:B------:R-:W-:Y:S05]  /*0ac0*/  BRA `(.L_x_95) ;  /* 0x0000000000047947 */ /* 0x000fea0003800000 */
.L_x_87:
[----:B------:R-:W-:-:S07]  /*0ad0*/  FADD.FTZ R0, R0, R3 ;  /* 0x0000000300007221 */ /* 0x000fce0000010000 */
.L_x_95:
[----:B------:R-:W-:Y:S05]  /*0ae0*/  BSYNC.RECONVERGENT B1 ;  /* 0x0000000000017941 */ /* 0x000fea0003800200 */
.L_x_85:
[----:B------:R-:W-:-:S04]  /*0af0*/  IMAD.MOV.U32 R7, RZ, RZ, 0x0 ;  /* 0x00000000ff077424 */ /* 0x000fc800078e00ff */
[----:B0-----:R-:W-:Y:S05]  /*0b00*/  RET.REL.NODEC R6 `(_Z6el_divPfS_S_lll) ;  /* 0xfffffff4063c7950 */ /* 0x001fea0003c3ffff */
.L_x_96:
        /* <DEDUP_REMOVED lines=15> */
.L_x_137:


//--------------------- .text._Z7el_multPfS_S_lll --------------------------
	.section	.text._Z7el_multPfS_S_lll,"ax",@progbits
	.align	128
        .global         _Z7el_multPfS_S_lll
        .type           _Z7el_multPfS_S_lll,@function
        .size           _Z7el_multPfS_S_lll,(.L_x_148 - _Z7el_multPfS_S_lll)
        .other          _Z7el_multPfS_S_lll,@"STO_CUDA_ENTRY STV_DEFAULT"
_Z7el_multPfS_S_lll:
.text._Z7el_multPfS_S_lll:
        /* <DEDUP_REMOVED lines=14> */
[----:B------:R-:W0:Y:S02]  /*00e0*/  LDCU.64 UR4, c[0x0][0x398] ;  /* 0x00007300ff0477ac */ /* 0x000e240008000a00 */
[----:B0-----:R-:W-:-:S04]  /*00f0*/  UISETP.NE.U32.AND UP0, UPT, UR4, URZ, UPT ;  /* 0x000000ff0400728c */ /* 0x001fc8000bf05070 */
[----:B------:R-:W-:Y:S01]  /*0100*/  UISETP.NE.AND.EX UP0, UPT, UR5, URZ, UPT, UP0 ;  /* 0x000000ff0500728c */ /* 0x000fe2000bf05300 */
[----:B------:R-:W0:Y:S08]  /*0110*/  LDCU.64 UR4, c[0x0][0x358] ;  /* 0x00006b00ff0477ac */ /* 0x000e300008000a00 */
[----:B------:R-:W-:Y:S05]  /*0120*/  BRA.U !UP0, `(.L_x_97) ;  /* 0x0000000108407547 */ /* 0x000fea000b800000 */
[----:B------:R-:W1:Y:S01]  /*0130*/  LDCU.128 UR8, c[0x0][0x380] ;  /* 0x00007000ff0877ac */ /* 0x000e620008000c00 */
[----:B------:R-:W-:Y:S01]  /*0140*/  IMAD.SHL.U32 R2, R0, 0x4, RZ ;  /* 0x0000000400027824 */ /* 0x000fe200078e00ff */
[----:B------:R-:W-:Y:S01]  /*0150*/  SHF.R.U32.HI R0, RZ, 0x1e, R0 ;  /* 0x0000001eff007819 */ /* 0x000fe20000011600 */
[----:B------:R-:W2:Y:S03]  /*0160*/  LDCU.64 UR6, c[0x0][0x390] ;  /* 0x00007200ff0677ac */ /* 0x000ea60008000a00 */
[C---:B-1----:R-:W-:Y:S02]  /*0170*/  IADD3 R4, P0, PT, R2.reuse, UR8, RZ ;  /* 0x0000000802047c10 */ /* 0x042fe4000ff1e0ff */
[C---:B------:R-:W-:Y:S02]  /*0180*/  IADD3 R6, P1, PT, R2.reuse, UR10, RZ ;  /* 0x0000000a02067c10 */ /* 0x040fe4000ff3e0ff */
[----:B--2---:R-:W-:-:S02]  /*0190*/  IADD3 R2, P2, PT, R2, UR6, RZ ;  /* 0x0000000602027c10 */ /* 0x004fc4000ff5e0ff */
[C---:B------:R-:W-:Y:S02]  /*01a0*/  IADD3.X R7, PT, PT, R0.reuse, UR11, RZ, P1, !PT ;  /* 0x0000000b00077c10 */ /* 0x040fe40008ffe4ff */
[C---:B------:R-:W-:Y:S02]  /*01b0*/  IADD3.X R5, PT, PT, R0.reuse, UR9, RZ, P0, !PT ;  /* 0x0000000900057c10 */ /* 0x040fe400087fe4ff */
[----:B------:R-:W-:Y:S02]  /*01c0*/  IADD3.X R3, PT, PT, R0, UR7, RZ, P2, !PT ;  /* 0x0000000700037c10 */ /* 0x000fe400097fe4ff */
[----:B0-----:R-:W2:Y:S04]  /*01d0*/  LDG.E R7, desc[UR4][R6.64] ;  /* 0x0000000406077981 */ /* 0x001ea8000c1e1900 */
[----:B------:R-:W2:Y:S04]  /*01e0*/  LDG.E R4, desc[UR4][R4.64] ;  /* 0x0000000404047981 */ /* 0x000ea8000c1e1900 */
[----:B------:R-:W2:Y:S02]  /*01f0*/  LDG.E R9, desc[UR4][R2.64] ;  /* 0x0000000402097981 */ /* 0x000ea4000c1e1900 */
[----:B--2---:R-:W-:-:S05]  /*0200*/  FFMA R9, R4, R7, R9 ;  /* 0x0000000704097223 */ /* 0x004fca0000000009 */
[----:B------:R-:W-:Y:S01]  /*0210*/  STG.E desc[UR4][R2.64], R9 ;  /* 0x0000000902007986 */ /* 0x000fe2000c101904 */
[----:B------:R-:W-:Y:S05]  /*0220*/  EXIT ;  /* 0x000000000000794d */ /* 0x000fea0003800000 */
.L_x_97:
[----:B------:R-:W1:Y:S01]  /*0230*/  LDCU.128 UR8, c[0x0][0x380] ;  /* 0x00007000ff0877ac */ /* 0x000e620008000c00 */
[----:B------:R-:W-:Y:S01]  /*0240*/  IMAD.SHL.U32 R6, R0, 0x4, RZ ;  /* 0x0000000400067824 */ /* 0x000fe200078e00ff */
[----:B------:R-:W-:Y:S01]  /*0250*/  SHF.R.U32.HI R0, RZ, 0x1e, R0 ;  /* 0x0000001eff007819 */ /* 0x000fe20000011600 */
[----:B------:R-:W2:Y:S03]  /*0260*/  LDCU.64 UR6, c[0x0][0x390] ;  /* 0x00007200ff0677ac */ /* 0x000ea60008000a00 */
[C---:B-1----:R-:W-:Y:S02]  /*0270*/  IADD3 R4, P1, PT, R6.reuse, UR10, RZ ;  /* 0x0000000a06047c10 */ /* 0x042fe4000ff3e0ff */
[----:B------:R-:W-:Y:S02]  /*0280*/  IADD3 R2, P0, PT, R6, UR8, RZ ;  /* 0x0000000806027c10 */ /* 0x000fe4000ff1e0ff */
[----:B------:R-:W-:-:S02]  /*0290*/  IADD3.X R5, PT, PT, R0, UR11, RZ, P1, !PT ;  /* 0x0000000b00057c10 */ /* 0x000fc40008ffe4ff */
[----:B------:R-:W-:-:S04]  /*02a0*/  IADD3.X R3, PT, PT, R0, UR9, RZ, P0, !PT ;  /* 0x0000000900037c10 */ /* 0x000fc800087fe4ff */
[----:B0-----:R-:W3:Y:S04]  /*02b0*/  LDG.E R5, desc[UR4][R4.64] ;  /* 0x0000000404057981 */ /* 0x001ee8000c1e1900 */
[----:B------:R-:W3:Y:S01]  /*02c0*/  LDG.E R2, desc[UR4][R2.64] ;  /* 0x0000000402027981 */ /* 0x000ee2000c1e1900 */
[----:B--2---:R-:W-:-:S04]  /*02d0*/  IADD3 R6, P0, PT, R6, UR6, RZ ;  /* 0x0000000606067c10 */ /* 0x004fc8000ff1e0ff */
[----:B------:R-:W-:Y:S01]  /*02e0*/  IADD3.X R7, PT, PT, R0, UR7, RZ, P0, !PT ;  /* 0x0000000700077c10 */ /* 0x000fe200087fe4ff */
[----:B---3--:R-:W-:-:S05]  /*02f0*/  FMUL R9, R2, R5 ;  /* 0x0000000502097220 */ /* 0x008fca0000400000 */
[----:B------:R-:W-:Y:S01]  /*0300*/  STG.E desc[UR4][R6.64], R9 ;  /* 0x0000000906007986 */ /* 0x000fe2000c101904 */
[----:B------:R-:W-:Y:S05]  /*0310*/  EXIT ;  /* 0x000000000000794d */ /* 0x000fea0003800000 */
.L_x_98:
        /* <DEDUP_REMOVED lines=14> */
.L_x_148:


//--------------------- .text._Z3sumfPffS_S_ll    --------------------------
	.section	.text._Z3sumfPffS_S_ll,"ax",@progbits
	.align	128
        .global         _Z3sumfPffS_S_ll
        .type           _Z3sumfPffS_S_ll,@function
        .size           _Z3sumfPffS_S_ll,(.L_x_149 - _Z3sumfPffS_S_ll)
        .other          _Z3sumfPffS_S_ll,@"STO_CUDA_ENTRY STV_DEFAULT"
_Z3sumfPffS_S_ll:
.text._Z3sumfPffS_S_ll:
        /* <DEDUP_REMOVED lines=9> */
[----:B------:R-:W0:Y:S02]  /*0090*/  LDCU.64 UR4, c[0x0][0x3a8] ;  /* 0x00007500ff0477ac */ /* 0x000e240008000a00 */
[----:B0-----:R-:W-:-:S04]  /*00a0*/  UISETP.NE.U32.AND UP0, UPT, UR4, URZ, UPT ;  /* 0x000000ff0400728c */ /* 0x001fc8000bf05070 */
[----:B------:R-:W-:Y:S01]  /*00b0*/  UISETP.NE.AND.EX UP0, UPT, UR5, URZ, UPT, UP0 ;  /* 0x000000ff0500728c */ /* 0x000fe2000bf05300 */
[----:B------:R-:W0:Y:S08]  /*00c0*/  LDCU.64 UR4, c[0x0][0x358] ;  /* 0x00006b00ff0477ac */ /* 0x000e300008000a00 */
[----:B------:R-:W-:Y:S05]  /*00d0*/  BRA.U !UP0, `(.L_x_99) ;  /* 0x0000000108547547 */ /* 0x000fea000b800000 */
[----:B------:R-:W1:Y:S01]  /*00e0*/  LDCU.64 UR8, c[0x0][0x398] ;  /* 0x00007300ff0877ac */ /* 0x000e620008000a00 */
[----:B------:R-:W-:Y:S01]  /*00f0*/  IMAD.SHL.U32 R2, R0, 0x4, RZ ;  /* 0x0000000400027824 */ /* 0x000fe200078e00ff */
[----:B------:R-:W-:Y:S01]  /*0100*/  SHF.R.U32.HI R0, RZ, 0x1e, R0 ;  /* 0x0000001eff007819 */ /* 0x000fe20000011600 */
[----:B------:R-:W2:Y:S01]  /*0110*/  LDCU.64 UR6, c[0x0][0x388] ;  /* 0x00007100ff0677ac */ /* 0x000ea20008000a00 */
[----:B------:R-:W3:Y:S02]  /*0120*/  LDCU.64 UR10, c[0x0][0x3a0] ;  /* 0x00007400ff0a77ac */ /* 0x000ee40008000a00 */
[C---:B-1----:R-:W-:Y:S02]  /*0130*/  IADD3 R6, P1, PT, R2.reuse, UR8, RZ ;  /* 0x0000000802067c10 */ /* 0x042fe4000ff3e0ff */
[----:B--2---:R-:W-:Y:S01]  /*0140*/  IADD3 R4, P0, PT, R2, UR6, RZ ;  /* 0x0000000602047c10 */ /* 0x004fe2000ff1e0ff */
[----:B------:R-:W1:Y:S01]  /*0150*/  LDCU UR6, c[0x0][0x390] ;  /* 0x00007200ff0677ac */ /* 0x000e620008000800 */
[----:B------:R-:W-:-:S02]  /*0160*/  IADD3.X R7, PT, PT, R0, UR9, RZ, P1, !PT ;  /* 0x0000000900077c10 */ /* 0x000fc40008ffe4ff */
[----:B---3--:R-:W-:Y:S02]  /*0170*/  IADD3 R2, P1, PT, R2, UR10, RZ ;  /* 0x0000000a02027c10 */ /* 0x008fe4000ff3e0ff */
[C---:B------:R-:W-:Y:S01]  /*0180*/  IADD3.X R5, PT, PT, R0.reuse, UR7, RZ, P0, !PT ;  /* 0x0000000700057c10 */ /* 0x040fe200087fe4ff */
[----:B0-----:R-:W1:Y:S01]  /*0190*/  LDG.E R6, desc[UR4][R6.64] ;  /* 0x0000000406067981 */ /* 0x001e62000c1e1900 */
[----:B------:R-:W-:Y:S01]  /*01a0*/  IADD3.X R3, PT, PT, R0, UR11, RZ, P1, !PT ;  /* 0x0000000b00037c10 */ /* 0x000fe20008ffe4ff */
[----:B------:R-:W0:Y:S02]  /*01b0*/  LDCU UR7, c[0x0][0x380] ;  /* 0x00007000ff0777ac */ /* 0x000e240008000800 */
[----:B------:R-:W0:Y:S04]  /*01c0*/  LDG.E R4, desc[UR4][R4.64] ;  /* 0x0000000404047981 */ /* 0x000e28000c1e1900 */
[----:B------:R-:W2:Y:S01]  /*01d0*/  LDG.E R0, desc[UR4][R2.64] ;  /* 0x0000000402007981 */ /* 0x000ea2000c1e1900 */
[----:B-1----:R-:W-:-:S04]  /*01e0*/  FMUL R9, R6, UR6 ;  /* 0x0000000606097c20 */ /* 0x002fc80008400000 */
[----:B0-----:R-:W-:-:S04]  /*01f0*/  FFMA R9, R4, UR7, R9 ;  /* 0x0000000704097c23 */ /* 0x001fc80008000009 */
[----:B--2---:R-:W-:-:S05]  /*0200*/  FADD R9, R9, R0 ;  /* 0x0000000009097221 */ /* 0x004fca0000000000 */
[----:B------:R-:W-:Y:S01]  /*0210*/  STG.E desc[UR4][R2.64], R9 ;  /* 0x0000000902007986 */ /* 0x000fe2000c101904 */
[----:B------:R-:W-:Y:S05]  /*0220*/  EXIT ;  /* 0x000000000000794d */ /* 0x000fea0003800000 */
.L_x_99:
[----:B------:R-:W1:Y:S01]  /*0230*/  LDCU.64 UR8, c[0x0][0x398] ;  /* 0x00007300ff0877ac */ /* 0x000e620008000a00 */
[----:B------:R-:W-:Y:S01]  /*0240*/  IMAD.SHL.U32 R6, R0, 0x4, RZ ;  /* 0x0000000400067824 */ /* 0x000fe200078e00ff */
[----:B------:R-:W-:Y:S01]  /*0250*/  SHF.R.U32.HI R0, RZ, 0x1e, R0 ;  /* 0x0000001eff007819 */ /* 0x000fe20000011600 */
[----:B------:R-:W2:Y:S03]  /*0260*/  LDCU.64 UR6, c[0x0][0x388] ;  /* 0x00007100ff0677ac */ /* 0x000ea60008000a00 */
[C---:B-1----:R-:W-:Y:S02]  /*0270*/  IADD3 R4, P1, PT, R6.reuse, UR8, RZ ;  /* 0x0000000806047c10 */ /* 0x042fe4000ff3e0ff */
[----:B--2---:R-:W-:Y:S01]  /*0280*/  IADD3 R2, P0, PT, R6, UR6, RZ ;  /* 0x0000000606027c10 */ /* 0x004fe2000ff1e0ff */
[----:B------:R-:W1:Y:S01]  /*0290*/  LDCU UR6, c[0x0][0x390] ;  /* 0x00007200ff0677ac */ /* 0x000e620008000800 */
[----:B------:R-:W-:-:S02]  /*02a0*/  IADD3.X R5, PT, PT, R0, UR9, RZ, P1, !PT ;  /* 0x0000000900057c10 */ /* 0x000fc40008ffe4ff */
[----:B------:R-:W-:Y:S01]  /*02b0*/  IADD3.X R3, PT, PT, R0, UR7, RZ, P0, !PT ;  /* 0x0000000700037c10 */ /* 0x000fe200087fe4ff */
[----:B------:R-:W2:Y:S02]  /*02c0*/  LDCU.64 UR8, c[0x0][0x3a0] ;  /* 0x00007400ff0877ac */ /* 0x000ea40008000a00 */
[----:B0-----:R-:W1:Y:S01]  /*02d0*/  LDG.E R4, desc[UR4][R4.64] ;  /* 0x0000000404047981 */ /* 0x001e62000c1e1900 */
[----:B------:R-:W0:Y:S03]  /*02e0*/  LDCU UR7, c[0x0][0x380] ;  /* 0x00007000ff0777ac */ /* 0x000e260008000800 */
[----:B------:R-:W0:Y:S01]  /*02f0*/  LDG.E R2, desc[UR4][R2.64] ;  /* 0x0000000402027981 */ /* 0x000e22000c1e1900 */
[----:B--2---:R-:W-:-:S04]  /*0300*/  IADD3 R6, P0, PT, R6, UR8, RZ ;  /* 0x0000000806067c10 */ /* 0x004fc8000ff1e0ff */
[----:B------:R-:W-:Y:S01]  /*0310*/  IADD3.X R7, PT, PT, R0, UR9, RZ, P0, !PT ;  /* 0x0000000900077c10 */ /* 0x000fe200087fe4ff */
[----:B-1----:R-:W-:-:S04]  /*0320*/  FMUL R9, R4, UR6 ;  /* 0x0000000604097c20 */ /* 0x002fc80008400000 */
[----:B0-----:R-:W-:-:S05]  /*0330*/  FFMA R9, R2, UR7, R9 ;  /* 0x0000000702097c23 */ /* 0x001fca0008000009 */
[----:B------:R-:W-:Y:S01]  /*0340*/  STG.E desc[UR4][R6.64], R9 ;  /* 0x0000000906007986 */ /* 0x000fe2000c101904 */
[----:B------:R-:W-:Y:S05]  /*0350*/  EXIT ;  /* 0x000000000000794d */ /* 0x000fea0003800000 */
.L_x_100:
        /* <DEDUP_REMOVED lines=10> */
.L_x_149:


//--------------------- .text._Z16reduce_array_sumPflS_ --------------------------
	.section	.text._Z16reduce_array_sumPflS_,"ax",@progbits
	.align	128
        .global         _Z16reduce_array_sumPflS_
        .type           _Z16reduce_array_sumPflS_,@function
        .size           _Z16reduce_array_sumPflS_,(.L_x_150 - _Z16reduce_array_sumPflS_)
        .other          _Z16reduce_array_sumPflS_,@"STO_CUDA_ENTRY STV_DEFAULT"
_Z16reduce_array_sumPflS_:
.text._Z16reduce_array_sumPflS_:
[----:B------:R-:W-:Y:S01]  /*0000*/  LDC R1, c[0x0][0x37c] ;  /* 0x0000df00ff017b82 */ /* 0x000fe20000000800 */
[----:B------:R-:W0:Y:S01]  /*0010*/  S2R R0, SR_TID.X ;  /* 0x0000000000007919 */ /* 0x000e220000002100 */
[----:B------:R-:W0:Y:S01]  /*0020*/  LDCU UR4, c[0x0][0x360] ;  /* 0x00006c00ff0477ac */ /* 0x000e220008000800 */
[----:B------:R-:W0:Y:S01]  /*0030*/  S2R R3, SR_CTAID.X ;  /* 0x0000000000037919 */ /* 0x000e220000002500 */
[----:B------:R-:W1:Y:S01]  /*0040*/  LDCU.64 UR6, c[0x0][0x388] ;  /* 0x00007100ff0677ac */ /* 0x000e620008000a00 */
[----:B0-----:R-:W-:-:S05]  /*0050*/  IMAD R0, R3, UR4, R0 ;  /* 0x0000000403007c24 */ /* 0x001fca000f8e0200 */
[----:B-1----:R-:W-:-:S04]  /*0060*/  ISETP.GE.U32.AND P0, PT, R0, UR6, PT ;  /* 0x0000000600007c0c */ /* 0x002fc8000bf06070 */
[----:B------:R-:W-:-:S13]  /*0070*/  ISETP.GE.AND.EX P0, PT, RZ, UR7, PT, P0 ;  /* 0x00000007ff007c0c */ /* 0x000fda000bf06300 */
[----:B------:R-:W-:Y:S05]  /*0080*/  @P0 EXIT ;  /* 0x000000000000094d */ /* 0x000fea0003800000 */
[----:B------:R-:W0:Y:S01]  /*0090*/  LDCU.64 UR6, c[0x0][0x380] ;  /* 0x00007000ff0677ac */ /* 0x000e220008000a00 */
[----:B------:R-:W1:Y:S01]  /*00a0*/  LDCU.64 UR4, c[0x0][0x358] ;  /* 0x00006b00ff0477ac */ /* 0x000e620008000a00 */
[----:B0-----:R-:W-:-:S04]  /*00b0*/  LEA R4, P0, R0, UR6, 0x2 ;  /* 0x0000000600047c11 */ /* 0x001fc8000f8010ff */
[----:B------:R-:W-:-:S06]  /*00c0*/  LEA.HI.X R5, R0, UR7, RZ, 0x2, P0 ;  /* 0x0000000700057c11 */ /* 0x000fcc00080f14ff */
[----:B-1----:R-:W2:Y:S01]  /*00d0*/  LDG.E R5, desc[UR4][R4.64] ;  /* 0x0000000404057981 */ /* 0x002ea2000c1e1900 */
[----:B------:R-:W2:Y:S03]  /*00e0*/  LDC.64 R2, c[0x0][0x390] ;  /* 0x0000e400ff027b82 */ /* 0x000ea60000000a00 */
[----:B--2---:R-:W-:Y:S01]  /*00f0*/  REDG.E.ADD.F32.FTZ.RN.STRONG.GPU desc[UR4][R2.64], R5 ;  /* 0x00000005020079a6 */ /* 0x004fe2000c12f304 */
[----:B------:R-:W-:Y:S05]  /*0100*/  EXIT ;  /* 0x000000000000794d */ /* 0x000fea0003800000 */
.L_x_101:
        /* <DEDUP_REMOVED lines=15> */
.L_x_150:


//--------------------- .text._Z4maskPffll        --------------------------
	.section	.text._Z4maskPffll,"ax",@progbits
	.align	128
        .global         _Z4maskPffll
        .type           _Z4maskPffll,@function
        .size           _Z4maskPffll,(.L_x_151 - _Z4maskPffll)
        .other          _Z4maskPffll,@"STO_CUDA_ENTRY STV_DEFAULT"
_Z4maskPffll:
.text._Z4maskPffll:
        /* <DEDUP_REMOVED lines=16> */
[C---:B0-----:R-:W-:Y:S01]  /*0100*/  LEA R2, P0, R0.reuse, UR6, 0x2 ;  /* 0x0000000600027c11 */ /* 0x041fe2000f8010ff */
[----:B------:R-:W0:Y:S03]  /*0110*/  LDCU UR6, c[0x0][0x388] ;  /* 0x00007100ff0677ac */ /* 0x000e260008000800 */
[----:B------:R-:W-:-:S05]  /*0120*/  LEA.HI.X R3, R0, UR7, RZ, 0x2, P0 ;  /* 0x0000000700037c11 */ /* 0x000fca00080f14ff */
[----:B-1----:R-:W0:Y:S02]  /*0130*/  LDG.E R0, desc[UR4][R2.64] ;  /* 0x0000000402007981 */ /* 0x002e24000c1e1900 */
[----:B0-----:R-:W-:-:S05]  /*0140*/  FSET.BF.LT.AND R5, R0, UR6, PT ;  /* 0x0000000600057c0a */ /* 0x001fca000b801000 */
[----:B------:R-:W-:Y:S01]  /*0150*/  STG.E desc[UR4][R2.64], R5 ;  /* 0x0000000502007986 */ /* 0x000fe2000c101904 */
[----:B------:R-:W-:Y:S05]  /*0160*/  EXIT ;  /* 0x000000000000794d */ /* 0x000fea0003800000 */
.L_x_102:
        /* <DEDUP_REMOVED lines=9> */
.L_x_151:


//--------------------- .text._Z3sqrPfll          --------------------------
	.section	.text._Z3sqrPfll,"ax",@progbits
	.align	128
        .global         _Z3sqrPfll
        .type           _Z3sqrPfll,@function
        .size           _Z3sqrPfll,(.L_x_152 - _Z3sqrPfll)
        .other          _Z3sqrPfll,@"STO_CUDA_ENTRY STV_DEFAULT"
_Z3sqrPfll:
.text._Z3sqrPfll:
        /* <DEDUP_REMOVED lines=16> */
[----:B------:R-:W1:Y:S01]  /*0100*/  LDCU.64 UR4, c[0x0][0x358] ;  /* 0x00006b00ff0477ac */ /* 0x000e620008000a00 */
[----:B0-----:R-:W-:-:S04]  /*0110*/  LEA R2, P0, R0, UR6, 0x2 ;  /* 0x0000000600027c11 */ /* 0x001fc8000f8010ff */
[----:B------:R-:W-:-:S05]  /*0120*/  LEA.HI.X R3, R0, UR7, RZ, 0x2, P0 ;  /* 0x0000000700037c11 */ /* 0x000fca00080f14ff */
[----:B-1----:R-:W2:Y:S02]  /*0130*/  LDG.E R0, desc[UR4][R2.64] ;  /* 0x0000000402007981 */ /* 0x002ea4000c1e1900 */
[----:B--2---:R-:W-:-:S05]  /*0140*/  FMUL R5, R0, R0 ;  /* 0x0000000000057220 */ /* 0x004fca0000400000 */
[----:B------:R-:W-:Y:S01]  /*0150*/  STG.E desc[UR4][R2.64], R5 ;  /* 0x0000000502007986 */ /* 0x000fe2000c101904 */
[----:B------:R-:W-:Y:S05]  /*0160*/  EXIT ;  /* 0x000000000000794d */ /* 0x000fea0003800000 */
.L_x_103:
        /* <DEDUP_REMOVED lines=9> */
.L_x_152:


//--------------------- .text._Z4sqrtPfll         --------------------------
	.section	.text._Z4sqrtPfll,"ax",@progbits
	.align	128
        .global         _Z4sqrtPfll
        .type           _Z4sqrtPfll,@function
        .size           _Z4sqrtPfll,(.L_x_138 - _Z4sqrtPfll)
        .other          _Z4sqrtPfll,@"STO_CUDA_ENTRY STV_DEFAULT"
_Z4sqrtPfll:
.text._Z4sqrtPfll:
        /* <DEDUP_REMOVED lines=11> */
[----:B------:R-:W-:Y:S02]  /*00b0*/  MOV R2, UR5 ;  /* 0x0000000500027c02 */ /* 0x000fe40008000f00 */
[----:B------:R-:W-:-:S04]  /*00c0*/  ISETP.LT.U32.AND P0, PT, R0, UR4, PT ;  /* 0x0000000400007c0c */ /* 0x000fc8000bf01070 */
[----:B------:R-:W-:-:S13]  /*00d0*/  ISETP.GT.AND.EX P0, PT, R2, RZ, PT, P0 ;  /* 0x000000ff0200720c */ /* 0x000fda0003f04300 */
[----:B------:R-:W-:Y:S05]  /*00e0*/  @!P0 EXIT ;  /* 0x000000000000894d */ /* 0x000fea0003800000 */
[----:B------:R-:W0:Y:S01]  /*00f0*/  LDCU.64 UR6, c[0x0][0x380] ;  /* 0x00007000ff0677ac */ /* 0x000e220008000a00 */
[----:B------:R-:W1:Y:S01]  /*0100*/  LDCU.64 UR4, c[0x0][0x358] ;  /* 0x00006b00ff0477ac */ /* 0x000e620008000a00 */
[----:B0-----:R-:W-:-:S04]  /*0110*/  LEA R2, P0, R0, UR6, 0x2 ;  /* 0x0000000600027c11 */ /* 0x001fc8000f8010ff */
[----:B------:R-:W-:-:S05]  /*0120*/  LEA.HI.X R3, R0, UR7, RZ, 0x2, P0 ;  /* 0x0000000700037c11 */ /* 0x000fca00080f14ff */
[----:B-1----:R-:W2:Y:S01]  /*0130*/  LDG.E R0, desc[UR4][R2.64] ;  /* 0x0000000402007981 */ /* 0x002ea2000c1e1900 */
[----:B------:R-:W-:Y:S01]  /*0140*/  BSSY.RECONVERGENT B0, `(.L_x_104) ;  /* 0x000000d000007945 */ /* 0x000fe20003800200 */
[----:B--2---:R-:W-:Y:S01]  /*0150*/  IADD3 R4, PT, PT, R0, -0xd000000, RZ ;  /* 0xf300000000047810 */ /* 0x004fe20007ffe0ff */
[----:B------:R0:W1:Y:S03]  /*0160*/  MUFU.RSQ R5, R0 ;  /* 0x0000000000057308 */ /* 0x0000660000001400 */
[----:B------:R-:W-:-:S13]  /*0170*/  ISETP.GT.U32.AND P0, PT, R4, 0x727fffff, PT ;  /* 0x727fffff0400780c */ /* 0x000fda0003f04070 */
[----:B0-----:R-:W-:Y:S05]  /*0180*/  @!P0 BRA `(.L_x_105) ;  /* 0x0000000000108947 */ /* 0x001fea0003800000 */
[----:B------:R-:W-:-:S07]  /*0190*/  MOV R9, 0x1b0 ;  /* 0x000001b000097802 */ /* 0x000fce0000000f00 */
[----:B-1----:R-:W-:Y:S05]  /*01a0*/  CALL.REL.NOINC `($__internal_6_$__cuda_sm20_sqrt_rn_f32_slowpath) ;  /* 0x0000000000247944 */ /* 0x002fea0003c00000 */
[----:B------:R-:W-:Y:S01]  /*01b0*/  IMAD.MOV.U32 R5, RZ, RZ, R0 ;  /* 0x000000ffff057224 */ /* 0x000fe200078e0000 */
[----:B------:R-:W-:Y:S06]  /*01c0*/  BRA `(.L_x_106) ;  /* 0x0000000000107947 */ /* 0x000fec0003800000 */
.L_x_105:
[----:B-1----:R-:W-:Y:S01]  /*01d0*/  FMUL.FTZ R7, R0, R5 ;  /* 0x0000000500077220 */ /* 0x002fe20000410000 */
[----:B------:R-:W-:-:S03]  /*01e0*/  FMUL.FTZ R5, R5, 0.5 ;  /* 0x3f00000005057820 */ /* 0x000fc60000410000 */
[----:B------:R-:W-:-:S04]  /*01f0*/  FFMA R0, -R7, R7, R0 ;  /* 0x0000000707007223 */ /* 0x000fc80000000100 */
[----:B------:R-:W-:-:S07]  /*0200*/  FFMA R5, R0, R5, R7 ;  /* 0x0000000500057223 */ /* 0x000fce0000000007 */
.L_x_106:
[----:B------:R-:W-:Y:S05]  /*0210*/  BSYNC.RECONVERGENT B0 ;  /* 0x0000000000007941 */ /* 0x000fea0003800200 */
.L_x_104:
[----:B------:R-:W-:Y:S01]  /*0220*/  STG.E desc[UR4][R2.64], R5 ;  /* 0x0000000502007986 */ /* 0x000fe2000c101904 */
[----:B------:R-:W-:Y:S05]  /*0230*/  EXIT ;  /* 0x000000000000794d */ /* 0x000fea0003800000 */
        .weak           $__internal_6_$__cuda_sm20_sqrt_rn_f32_slowpath
        .type           $__internal_6_$__cuda_sm20_sqrt_rn_f32_slowpath,@function
        .size           $__internal_6_$__cuda_sm20_sqrt_rn_f32_slowpath,(.L_x_138 - $__internal_6_$__cuda_sm20_sqrt_rn_f32_slowpath)
$__internal_6_$__cuda_sm20_sqrt_rn_f32_slowpath:
[----:B------:R-:W-:-:S13]  /*0240*/  LOP3.LUT P0, RZ, R0, 0x7fffffff, RZ, 0xc0, !PT ;  /* 0x7fffffff00ff7812 */ /* 0x000fda000780c0ff */
[----:B------:R-:W-:Y:S01]  /*0250*/  @!P0 MOV R4, R0 ;  /* 0x0000000000048202 */ /* 0x000fe20000000f00 */
[----:B------:R-:W-:Y:S06]  /*0260*/  @!P0 BRA `(.L_x_107) ;  /* 0x0000000000408947 */ /* 0x000fec0003800000 */
[----:B------:R-:W-:-:S13]  /*0270*/  FSETP.GEU.FTZ.AND P0, PT, R0, RZ, PT ;  /* 0x000000ff0000720b */ /* 0x000fda0003f1e000 */
[----:B------:R-:W-:Y:S01]  /*0280*/  @!P0 IMAD.MOV.U32 R4, RZ, RZ, 0x7fffffff ;  /* 0x7fffffffff048424 */ /* 0x000fe200078e00ff */
[----:B------:R-:W-:Y:S06]  /*0290*/  @!P0 BRA `(.L_x_107) ;  /* 0x0000000000348947 */ /* 0x000fec0003800000 */
[----:B------:R-:W-:-:S13]  /*02a0*/  FSETP.GTU.FTZ.AND P0, PT, |R0|, +INF , PT ;  /* 0x7f8000000000780b */ /* 0x000fda0003f1c200 */
[----:B------:R-:W-:Y:S01]  /*02b0*/  @P0 FADD.FTZ R4, R0, 1 ;  /* 0x3f80000000040421 */ /* 0x000fe20000010000 */
[----:B------:R-:W-:Y:S06]  /*02c0*/  @P0 BRA `(.L_x_107) ;  /* 0x0000000000280947 */ /* 0x000fec0003800000 */
[----:B------:R-:W-:-:S13]  /*02d0*/  FSETP.NEU.FTZ.AND P0, PT, |R0|, +INF , PT ;  /* 0x7f8000000000780b */ /* 0x000fda0003f1d200 */
[----:B------:R-:W-:-:S04]  /*02e0*/  @P0 FFMA R5, R0, 1.84467440737095516160e+19, RZ ;  /* 0x5f80000000050823 */ /* 0x000fc800000000ff */
[----:B------:R-:W0:Y:S02]  /*02f0*/  @P0 MUFU.RSQ R4, R5 ;  /* 0x0000000500040308 */ /* 0x000e240000001400 */
[----:B0-----:R-:W-:Y:S01]  /*0300*/  @P0 FMUL.FTZ R6, R5, R4 ;  /* 0x0000000405060220 */ /* 0x001fe20000410000 */
[----:B------:R-:W-:Y:S01]  /*0310*/  @P0 FMUL.FTZ R8, R4, 0.5 ;  /* 0x3f00000004080820 */ /* 0x000fe20000410000 */
[----:B------:R-:W-:Y:S02]  /*0320*/  @!P0 MOV R4, R0 ;  /* 0x0000000000048202 */ /* 0x000fe40000000f00 */
[----:B------:R-:W-:-:S04]  /*0330*/  @P0 FADD.FTZ R7, -R6, -RZ ;  /* 0x800000ff06070221 */ /* 0x000fc80000010100 */
[----:B------:R-:W-:-:S04]  /*0340*/  @P0 FFMA R7, R6, R7, R5 ;  /* 0x0000000706070223 */ /* 0x000fc80000000005 */
[----:B------:R-:W-:-:S04]  /*0350*/  @P0 FFMA R7, R7, R8, R6 ;  /* 0x0000000807070223 */ /* 0x000fc80000000006 */
[----:B------:R-:W-:-:S07]  /*0360*/  @P0 FMUL.FTZ R4, R7, 2.3283064365386962891e-10 ;  /* 0x2f80000007040820 */ /* 0x000fce0000410000 */
.L_x_107:
[----:B------:R-:W-:Y:S02]  /*0370*/  HFMA2 R5, -RZ, RZ, 0, 0 ;  /* 0x00000000ff057431 */ /* 0x000fe400000001ff */
[----:B------:R-:W-:Y:S01]  /*0380*/  IMAD.MOV.U32 R0, RZ, RZ, R4 ;  /* 0x000000ffff007224 */ /* 0x000fe200078e0004 */
[----:B------:R-:W-:-:S04]  /*0390*/  MOV R4, R9 ;  /* 0x0000000900047202 */ /* 0x000fc80000000f00 */
[----:B------:R-:W-:Y:S05]  /*03a0*/  RET.REL.NODEC R4 `(_Z4sqrtPfll) ;  /* 0xfffffffc04147950 */ /* 0x000fea0003c3ffff */
.L_x_108:
        /* <DEDUP_REMOVED lines=13> */
.L_x_138:


//--------------------- .text._Z3expPfll          --------------------------
	.section	.text._Z3expPfll,"ax",@progbits
	.align	128
        .global         _Z3expPfll
        .type           _Z3expPfll,@function
        .size           _Z3expPfll,(.L_x_154 - _Z3expPfll)
        .other          _Z3expPfll,@"STO_CUDA_ENTRY STV_DEFAULT"
_Z3expPfll:
.text._Z3expPfll:
        /* <DEDUP_REMOVED lines=20> */
[----:B------:R-:W-:Y:S01]  /*0140*/  HFMA2 R5, -RZ, RZ, 0.96630859375, -0.0022525787353515625 ;  /* 0x3bbb989dff057431 */ /* 0x000fe200000001ff */
[----:B------:R-:W-:-:S04]  /*0150*/  MOV R7, 0x437c0000 ;  /* 0x437c000000077802 */ /* 0x000fc80000000f00 */
[----:B--2---:R-:W-:-:S04]  /*0160*/  FFMA.SAT R4, R0, R5, 0.5 ;  /* 0x3f00000000047423 */ /* 0x004fc80000002005 */
[----:B------:R-:W-:-:S04]  /*0170*/  FFMA.RM R4, R4, R7, 12582913 ;  /* 0x4b40000104047423 */ /* 0x000fc80000004007 */
[C---:B------:R-:W-:Y:S01]  /*0180*/  FADD R5, R4.reuse, -12583039 ;  /* 0xcb40007f04057421 */ /* 0x040fe20000000000 */
[----:B------:R-:W-:-:S03]  /*0190*/  SHF.L.U32 R4, R4, 0x17, RZ ;  /* 0x0000001704047819 */ /* 0x000fc600000006ff */
[----:B------:R-:W-:-:S04]  /*01a0*/  FFMA R5, R0, 1.4426950216293334961, -R5 ;  /* 0x3fb8aa3b00057823 */ /* 0x000fc80000000805 */
[----:B------:R-:W-:-:S06]  /*01b0*/  FFMA R5, R0, 1.925963033500011079e-08, R5 ;  /* 0x32a5706000057823 */ /* 0x000fcc0000000005 */
[----:B------:R-:W0:Y:S02]  /*01c0*/  MUFU.EX2 R5, R5 ;  /* 0x0000000500057308 */ /* 0x000e240000000800 */
[----:B0-----:R-:W-:-:S05]  /*01d0*/  FMUL R7, R4, R5 ;  /* 0x0000000504077220 */ /* 0x001fca0000400000 */
[----:B------:R-:W-:Y:S01]  /*01e0*/  STG.E desc[UR4][R2.64], R7 ;  /* 0x0000000702007986 */ /* 0x000fe2000c101904 */
[----:B------:R-:W-:Y:S05]  /*01f0*/  EXIT ;  /* 0x000000000000794d */ /* 0x000fea0003800000 */
.L_x_109:
        /* <DEDUP_REMOVED lines=16> */
.L_x_154:


//--------------------- .text._Z3logPfll          --------------------------
	.section	.text._Z3logPfll,"ax",@progbits
	.align	128
        .global         _Z3logPfll
        .type           _Z3logPfll,@function
        .size           _Z3logPfll,(.L_x_155 - _Z3logPfll)
        .other          _Z3logPfll,@"STO_CUDA_ENTRY STV_DEFAULT"
_Z3logPfll:
.text._Z3logPfll:
        /* <DEDUP_REMOVED lines=20> */
[----:B------:R-:W-:Y:S01]  /*0140*/  HFMA2 R7, -RZ, RZ, 1.5048828125, 33.21875 ;  /* 0x3e055027ff077431 */ /* 0x000fe200000001ff */
[----:B--2---:R-:W-:-:S13]  /*0150*/  FSETP.GEU.AND P0, PT, R0, 1.175494350822287508e-38, PT ;  /* 0x008000000000780b */ /* 0x004fda0003f0e000 */
[----:B------:R-:W-:-:S05]  /*0160*/  @!P0 FMUL R0, R0, 8388608 ;  /* 0x4b00000000008820 */ /* 0x000fca0000400000 */
[----:B------:R-:W-:-:S04]  /*0170*/  IADD3 R4, PT, PT, R0, -0x3f2aaaab, RZ ;  /* 0xc0d5555500047810 */ /* 0x000fc80007ffe0ff */
[----:B------:R-:W-:-:S04]  /*0180*/  LOP3.LUT R5, R4, 0xff800000, RZ, 0xc0, !PT ;  /* 0xff80000004057812 */ /* 0x000fc800078ec0ff */
[-C--:B------:R-:W-:Y:S02]  /*0190*/  IADD3 R4, PT, PT, R0, -R5.reuse, RZ ;  /* 0x8000000500047210 */ /* 0x080fe40007ffe0ff */
[----:B------:R-:W-:-:S03]  /*01a0*/  I2FP.F32.S32 R5, R5 ;  /* 0x0000000500057245 */ /* 0x000fc60000201400 */
[----:B------:R-:W-:Y:S01]  /*01b0*/  FADD R6, R4, -1 ;  /* 0xbf80000004067421 */ /* 0x000fe20000000000 */
[----:B------:R-:W-:Y:S02]  /*01c0*/  FSEL R4, RZ, -23, P0 ;  /* 0xc1b80000ff047808 */ /* 0x000fe40000000000 */
[----:B------:R-:W-:Y:S01]  /*01d0*/  ISETP.GT.U32.AND P0, PT, R0, 0x7f7fffff, PT ;  /* 0x7f7fffff0000780c */ /* 0x000fe20003f04070 */
[C---:B------:R-:W-:Y:S02]  /*01e0*/  FFMA R7, R6.reuse, -R7, 0.14084610342979431152 ;  /* 0x3e1039f606077423 */ /* 0x040fe40000000807 */
[----:B------:R-:W-:Y:S01]  /*01f0*/  FFMA R4, R5, 1.1920928955078125e-07, R4 ;  /* 0x3400000005047823 */ /* 0x000fe20000000004 */
[----:B------:R-:W-:Y:S01]  /*0200*/  MOV R5, 0x7f800000 ;  /* 0x7f80000000057802 */ /* 0x000fe20000000f00 */
        /* <DEDUP_REMOVED lines=11> */
[----:B------:R-:W-:-:S04]  /*02c0*/  FSETP.NEU.AND P0, PT, R0, RZ, PT ;  /* 0x000000ff0000720b */ /* 0x000fc80003f0d000 */
[----:B------:R-:W-:-:S05]  /*02d0*/  FSEL R5, R4, -INF , P0 ;  /* 0xff80000004057808 */ /* 0x000fca0000000000 */
[----:B------:R-:W-:Y:S01]  /*02e0*/  STG.E desc[UR4][R2.64], R5 ;  /* 0x0000000502007986 */ /* 0x000fe2000c101904 */
[----:B------:R-:W-:Y:S05]  /*02f0*/  EXIT ;  /* 0x000000000000794d */ /* 0x000fea0003800000 */
.L_x_110:
        /* <DEDUP_REMOVED lines=16> */
.L_x_155:


//--------------------- .text._Z3sumPffll         --------------------------
	.section	.text._Z3sumPffll,"ax",@progbits
	.align	128
        .global         _Z3sumPffll
        .type           _Z3sumPffll,@function
        .size           _Z3sumPffll,(.L_x_156 - _Z3sumPffll)
        .other          _Z3sumPffll,@"STO_CUDA_ENTRY STV_DEFAULT"
_Z3sumPffll:
.text._Z3sumPffll:
        /* <DEDUP_REMOVED lines=20> */
[----:B0-----:R-:W-:-:S05]  /*0140*/  FADD R5, R0, UR6 ;  /* 0x0000000600057e21 */ /* 0x001fca0008000000 */
[----:B------:R-:W-:Y:S01]  /*0150*/  STG.E desc[UR4][R2.64], R5 ;  /* 0x0000000502007986 */ /* 0x000fe2000c101904 */
[----:B------:R-:W-:Y:S05]  /*0160*/  EXIT ;  /* 0x000000000000794d */ /* 0x000fea0003800000 */
.L_x_111:
        /* <DEDUP_REMOVED lines=9> */
.L_x_156:


//--------------------- .text._Z4multPffll        --------------------------
	.section	.text._Z4multPffll,"ax",@progbits
	.align	128
        .global         _Z4multPffll
        .type           _Z4multPffll,@function
        .size           _Z4multPffll,(.L_x_157 - _Z4multPffll)
        .other          _Z4multPffll,@"STO_CUDA_ENTRY STV_DEFAULT"
_Z4multPffll:
.text._Z4multPffll:
        /* <DEDUP_REMOVED lines=20> */
[----:B0-----:R-:W-:-:S05]  /*0140*/  FMUL R5, R0, UR6 ;  /* 0x0000000600057c20 */ /* 0x001fca0008400000 */
[----:B------:R-:W-:Y:S01]  /*0150*/  STG.E desc[UR4][R2.64], R5 ;  /* 0x0000000502007986 */ /* 0x000fe2000c101904 */
[----:B------:R-:W-:Y:S05]  /*0160*/  EXIT ;  /* 0x000000000000794d */ /* 0x000fea0003800000 */
.L_x_112:
        /* <DEDUP_REMOVED lines=9> */
.L_x_157:


//--------------------- .text._Z3setPffll         --------------------------
	.section	.text._Z3setPffll,"ax",@progbits
	.align	128
        .global         _Z3setPffll
        .type           _Z3setPffll,@function
        .size           _Z3setPffll,(.L_x_158 - _Z3setPffll)
        .other          _Z3setPffll,@"STO_CUDA_ENTRY STV_DEFAULT"
_Z3setPffll:
.text._Z3setPffll:
        /* <DEDUP_REMOVED lines=15> */
[----:B------:R-:W1:Y:S01]  /*00f0*/  LDC R5, c[0x0][0x388] ;  /* 0x0000e200ff057b82 */ /* 0x000e620000000800 */
[----:B------:R-:W1:Y:S01]  /*0100*/  LDCU.64 UR4, c[0x0][0x358] ;  /* 0x00006b00ff0477ac */ /* 0x000e620008000a00 */
[----:B0-----:R-:W-:-:S04]  /*0110*/  LEA R2, P0, R0, UR6, 0x2 ;  /* 0x0000000600027c11 */ /* 0x001fc8000f8010ff */
[----:B------:R-:W-:-:S05]  /*0120*/  LEA.HI.X R3, R0, UR7, RZ, 0x2, P0 ;  /* 0x0000000700037c11 */ /* 0x000fca00080f14ff */
[----:B-1----:R-:W-:Y:S01]  /*0130*/  STG.E desc[UR4][R2.64], R5 ;  /* 0x0000000502007986 */ /* 0x002fe2000c101904 */
[----:B------:R-:W-:Y:S05]  /*0140*/  EXIT ;  /* 0x000000000000794d */ /* 0x000fea0003800000 */
.L_x_113:
        /* <DEDUP_REMOVED lines=11> */
.L_x_158:


//--------------------- .text._Z4fillPfS_iiiiiii  --------------------------
	.section	.text._Z4fillPfS_iiiiiii,"ax",@progbits
	.align	128
        .global         _Z4fillPfS_iiiiiii
        .type           _Z4fillPfS_iiiiiii,@function
        .size           _Z4fillPfS_iiiiiii,(.L_x_159 - _Z4fillPfS_iiiiiii)
        .other          _Z4fillPfS_iiiiiii,@"STO_CUDA_ENTRY STV_DEFAULT"
_Z4fillPfS_iiiiiii:
.text._Z4fillPfS_iiiiiii:
[----:B------:R-:W-:Y:S01]  /*0000*/  LDC R1, c[0x0][0x37c] ;  /* 0x0000df00ff017b82 */ /* 0x000fe20000000800 */
[----:B------:R-:W0:Y:S07]  /*0010*/  S2R R0, SR_TID.X ;  /* 0x0000000000007919 */ /* 0x000e2e0000002100 */
[----:B------:R-:W0:Y:S08]  /*0020*/  LDC.64 R2, c[0x0][0x398] ;  /* 0x0000e600ff027b82 */ /* 0x000e300000000a00 */
[----:B------:R-:W1:Y:S08]  /*0030*/  S2UR UR5, SR_CTAID.Y ;  /* 0x00000000000579c3 */ /* 0x000e700000002600 */
[----:B------:R-:W1:Y:S08]  /*0040*/  LDC.64 R4, c[0x0][0x390] ;  /* 0x0000e400ff047b82 */ /* 0x000e700000000a00 */
[----:B------:R-:W2:Y:S01]  /*0050*/  S2UR UR4, SR_CTAID.X ;  /* 0x00000000000479c3 */ /* 0x000ea20000002500 */
[----:B0-----:R-:W-:-:S07]  /*0060*/  IADD3 R3, PT, PT, R0, R3, RZ ;  /* 0x0000000300037210 */ /* 0x001fce0007ffe0ff */
[----:B------:R-:W2:Y:S01]  /*0070*/  LDC.64 R6, c[0x0][0x3a0] ;  /* 0x0000e800ff067b82 */ /* 0x000ea20000000a00 */
[----:B-1----:R-:W-:-:S04]  /*0080*/  IMAD R3, R3, R4, UR5 ;  /* 0x0000000503037e24 */ /* 0x002fc8000f8e0204 */
[----:B--2---:R-:W-:Y:S01]  /*0090*/  IMAD R9, R6, UR4, R3 ;  /* 0x0000000406097c24 */ /* 0x004fe2000f8e0203 */
[----:B------:R-:W-:-:S04]  /*00a0*/  IADD3 R3, PT, PT, R0, R5, RZ ;  /* 0x0000000500037210 */ /* 0x000fc80007ffe0ff */
[----:B------:R-:W-:Y:S01]  /*00b0*/  ISETP.GE.AND P0, PT, R9, R7, PT ;  /* 0x000000070900720c */ /* 0x000fe20003f06270 */
[----:B------:R-:W-:-:S04]  /*00c0*/  IMAD R3, R3, R4, UR5 ;  /* 0x0000000503037e24 */ /* 0x000fc8000f8e0204 */
[----:B------:R-:W-:-:S08]  /*00d0*/  IMAD R7, R2, UR4, R3 ;  /* 0x0000000402077c24 */ /* 0x000fd0000f8e0203 */
[----:B------:R-:W-:Y:S05]  /*00e0*/  @P0 EXIT ;  /* 0x000000000000094d */ /* 0x000fea0003800000 */
[----:B------:R-:W0:Y:S02]  /*00f0*/  LDCU UR4, c[0x0][0x3a8] ;  /* 0x00007500ff0477ac */ /* 0x000e240008000800 */
[----:B0-----:R-:W-:Y:S01]  /*0100*/  UISETP.NE.AND UP0, UPT, UR4, URZ, UPT ;  /* 0x000000ff0400728c */ /* 0x001fe2000bf05270 */
[----:B------:R-:W0:Y:S08]  /*0110*/  LDCU.64 UR4, c[0x0][0x358] ;  /* 0x00006b00ff0477ac */ /* 0x000e300008000a00 */
[----:B------:R-:W-:Y:S05]  /*0120*/  BRA.U !UP0, `(.L_x_114) ;  /* 0x0000000108247547 */ /* 0x000fea000b800000 */
[----:B------:R-:W1:Y:S08]  /*0130*/  LDC.64 R2, c[0x0][0x380] ;  /* 0x0000e000ff027b82 */ /* 0x000e700000000a00 */
[----:B------:R-:W2:Y:S01]  /*0140*/  LDC.64 R4, c[0x0][0x388] ;  /* 0x0000e200ff047b82 */ /* 0x000ea20000000a00 */
[----:B-1----:R-:W-:-:S06]  /*0150*/  IMAD.WIDE R2, R7, 0x4, R2 ;  /* 0x0000000407027825 */ /* 0x002fcc00078e0202 */
[----:B0-----:R-:W3:Y:S01]  /*0160*/  LDG.E R2, desc[UR4][R2.64] ;  /* 0x0000000402027981 */ /* 0x001ee2000c1e1900 */
[----:B--2---:R-:W-:-:S05]  /*0170*/  IMAD.WIDE R4, R9, 0x4, R4 ;  /* 0x0000000409047825 */ /* 0x004fca00078e0204 */
[----:B------:R-:W3:Y:S02]  /*0180*/  LDG.E R7, desc[UR4][R4.64] ;  /* 0x0000000404077981 */ /* 0x000ee4000c1e1900 */
[----:B---3--:R-:W-:-:S05]  /*0190*/  FADD R7, R2, R7 ;  /* 0x0000000702077221 */ /* 0x008fca0000000000 */
[----:B------:R-:W-:Y:S01]  /*01a0*/  STG.E desc[UR4][R4.64], R7 ;  /* 0x0000000704007986 */ /* 0x000fe2000c101904 */
[----:B------:R-:W-:Y:S05]  /*01b0*/  EXIT ;  /* 0x000000000000794d */ /* 0x000fea0003800000 */
.L_x_114:
[----:B------:R-:W1:Y:S08]  /*01c0*/  LDC.64 R2, c[0x0][0x380] ;  /* 0x0000e000ff027b82 */ /* 0x000e700000000a00 */
[----:B------:R-:W2:Y:S01]  /*01d0*/  LDC.64 R4, c[0x0][0x388] ;  /* 0x0000e200ff047b82 */ /* 0x000ea20000000a00 */
[----:B-1----:R-:W-:-:S06]  /*01e0*/  IMAD.WIDE R2, R7, 0x4, R2 ;  /* 0x0000000407027825 */ /* 0x002fcc00078e0202 */
[----:B0-----:R-:W3:Y:S01]  /*01f0*/  LDG.E R3, desc[UR4][R2.64] ;  /* 0x0000000402037981 */ /* 0x001ee2000c1e1900 */
[----:B--2---:R-:W-:-:S05]  /*0200*/  IMAD.WIDE R4, R9, 0x4, R4 ;  /* 0x0000000409047825 */ /* 0x004fca00078e0204 */
[----:B---3--:R-:W-:Y:S01]  /*0210*/  STG.E desc[UR4][R4.64], R3 ;  /* 0x0000000304007986 */ /* 0x008fe2000c101904 */
[----:B------:R-:W-:Y:S05]  /*0220*/  EXIT ;  /* 0x000000000000794d */ /* 0x000fea0003800000 */
.L_x_115:
        /* <DEDUP_REMOVED lines=13> */
.L_x_159:


//--------------------- .text._Z12gpu_im2col_kPfS_iiiiS_iiiS_iiiiii --------------------------
	.section	.text._Z12gpu_im2col_kPfS_iiiiS_iiiS_iiiiii,"ax",@progbits
	.align	128
        .global         _Z12gpu_im2col_kPfS_iiiiS_iiiS_iiiiii
        .type           _Z12gpu_im2col_kPfS_iiiiS_iiiS_iiiiii,@function
        .size           _Z12gpu_im2col_kPfS_iiiiS_iiiS_iiiiii,(.L_x_160 - _Z12gpu_im2col_kPfS_iiiiS_iiiS_iiiiii)
        .other          _Z12gpu_im2col_kPfS_iiiiS_iiiS_iiiiii,@"STO_CUDA_ENTRY STV_DEFAULT"
_Z12gpu_im2col_kPfS_iiiiS_iiiS_iiiiii:
.text._Z12gpu_im2col_kPfS_iiiiS_iiiS_iiiiii:
[----:B------:R-:W-:Y:S01]  /*0000*/  LDC R1, c[0x0][0x37c] ;  /* 0x0000df00ff017b82 */ /* 0x000fe20000000800 */
[----:B------:R-:W0:Y:S01]  /*0010*/  LDCU UR6, c[0x0][0x3ac] ;  /* 0x00007580ff0677ac */ /* 0x000e220008000800 */
[----:B------:R-:W1:Y:S06]  /*0020*/  S2R R0, SR_TID.X ;  /* 0x0000000000007919 */ /* 0x000e6c0000002100 */
[----:B------:R-:W2:Y:S01]  /*0030*/  LDC R4, c[0x0][0x3b0] ;  /* 0x0000ec00ff047b82 */ /* 0x000ea20000000800 */
[----:B------:R-:W0:Y:S07]  /*0040*/  LDCU UR7, c[0x0][0x39c] ;  /* 0x00007380ff0777ac */ /* 0x000e2e0008000800 */
[----:B------:R-:W3:Y:S08]  /*0050*/  LDC.64 R2, c[0x0][0x3c0] ;  /* 0x0000f000ff027b82 */ /* 0x000ef00000000a00 */
[----:B------:R-:W1:Y:S01]  /*0060*/  S2UR UR5, SR_CTAID.X ;  /* 0x00000000000579c3 */ /* 0x000e620000002500 */
[----:B0-----:R-:W-:-:S07]  /*0070*/  UIMAD UR4, UR6, UR7, URZ ;  /* 0x00000007060472a4 */ /* 0x001fce000f8e02ff */
[----:B------:R-:W1:Y:S01]  /*0080*/  LDC R7, c[0x0][0x360] ;  /* 0x0000d800ff077b82 */ /* 0x000e620000000800 */
[----:B--2---:R-:W-:-:S04]  /*0090*/  IMAD R5, R4, UR4, RZ ;  /* 0x0000000404057c24 */ /* 0x004fc8000f8e02ff */
[----:B---3--:R-:W-:-:S04]  /*00a0*/  IMAD R2, R5, R2, RZ ;  /* 0x0000000205027224 */ /* 0x008fc800078e02ff */
[----:B------:R-:W-:Y:S02]  /*00b0*/  IMAD R5, R2, R3, RZ ;  /* 0x0000000302057224 */ /* 0x000fe400078e02ff */
[----:B-1----:R-:W-:-:S05]  /*00c0*/  IMAD R0, R7, UR5, R0 ;  /* 0x0000000507007c24 */ /* 0x002fca000f8e0200 */
[----:B------:R-:W-:Y:S02]  /*00d0*/  ISETP.GE.U32.AND P0, PT, R0, R5, PT ;  /* 0x000000050000720c */ /* 0x000fe40003f06070 */
[----:B------:R-:W-:-:S04]  /*00e0*/  SHF.R.S32.HI R5, RZ, 0x1f, R5 ;  /* 0x0000001fff057819 */ /* 0x000fc80000011405 */
[----:B------:R-:W-:-:S13]  /*00f0*/  ISETP.GE.AND.EX P0, PT, RZ, R5, PT, P0 ;  /* 0x00000005ff00720c */ /* 0x000fda0003f06300 */
[----:B------:R-:W-:Y:S05]  /*0100*/  @P0 EXIT ;  /* 0x000000000000094d */ /* 0x000fea0003800000 */
[----:B------:R-:W-:Y:S01]  /*0110*/  IMAD R2, R4, UR6, RZ ;  /* 0x0000000604027c24 */ /* 0x000fe2000f8e02ff */
[----:B------:R-:W-:Y:S01]  /*0120*/  IABS R11, R0 ;  /* 0x00000000000b7213 */ /* 0x000fe20000000000 */
[----:B------:R-:W0:Y:S01]  /*0130*/  LDCU.64 UR4, c[0x0][0x3c8] ;  /* 0x00007900ff0477ac */ /* 0x000e220008000a00 */
[----:B------:R-:W-:Y:S01]  /*0140*/  IABS R15, R4 ;  /* 0x00000004000f7213 */ /* 0x000fe20000000000 */
[----:B------:R-:W-:Y:S01]  /*0150*/  IMAD R13, R2, UR7, RZ ;  /* 0x00000007020d7c24 */ /* 0x000fe2000f8e02ff */
[----:B------:R-:W-:Y:S01]  /*0160*/  IABS R14, R2 ;  /* 0x00000002000e7213 */ /* 0x000fe20000000000 */
[----:B------:R-:W1:Y:S03]  /*0170*/  LDCU UR6, c[0x0][0x398] ;  /* 0x00007300ff0677ac */ /* 0x000e660008000800 */
[-C--:B------:R-:W-:Y:S01]  /*0180*/  IABS R10, R13.reuse ;  /* 0x0000000d000a7213 */ /* 0x080fe20000000000 */
[----:B------:R-:W2:Y:S01]  /*0190*/  LDCU UR8, c[0x0][0x394] ;  /* 0x00007280ff0877ac */ /* 0x000ea20008000800 */
[----:B------:R-:W-:-:S02]  /*01a0*/  IABS R8, R13 ;  /* 0x0000000d00087213 */ /* 0x000fc40000000000 */
[----:B------:R-:W3:Y:S08]  /*01b0*/  I2F.RP R5, R10 ;  /* 0x0000000a00057306 */ /* 0x000ef00000209400 */
[----:B---3--:R-:W3:Y:S02]  /*01c0*/  MUFU.RCP R5, R5 ;  /* 0x0000000500057308 */ /* 0x008ee40000001000 */
[----:B---3--:R-:W-:-:S02]  /*01d0*/  VIADD R6, R5, 0xffffffe ;  /* 0x0ffffffe05067836 */ /* 0x008fc40000000000 */
[----:B------:R-:W-:-:S04]  /*01e0*/  IMAD.MOV R5, RZ, RZ, -R8 ;  /* 0x000000ffff057224 */ /* 0x000fc800078e0a08 */
[----:B------:R3:W4:Y:S02]  /*01f0*/  F2I.FTZ.U32.TRUNC.NTZ R7, R6 ;  /* 0x0000000600077305 */ /* 0x000724000021f000 */
[----:B---3--:R-:W-:Y:S02]  /*0200*/  HFMA2 R6, -RZ, RZ, 0, 0 ;  /* 0x00000000ff067431 */ /* 0x008fe400000001ff */
[----:B----4-:R-:W-:-:S04]  /*0210*/  IMAD.MOV R9, RZ, RZ, -R7 ;  /* 0x000000ffff097224 */ /* 0x010fc800078e0a07 */
[----:B------:R-:W-:-:S04]  /*0220*/  IMAD R9, R9, R10, RZ ;  /* 0x0000000a09097224 */ /* 0x000fc800078e02ff */
[----:B------:R-:W-:Y:S01]  /*0230*/  IMAD.HI.U32 R7, R7, R9, R6 ;  /* 0x0000000907077227 */ /* 0x000fe200078e0006 */
[----:B------:R-:W-:-:S05]  /*0240*/  IABS R9, R2 ;  /* 0x0000000200097213 */ /* 0x000fca0000000000 */
[----:B------:R-:W-:Y:S02]  /*0250*/  IMAD.MOV.U32 R8, RZ, RZ, R9 ;  /* 0x000000ffff087224 */ /* 0x000fe400078e0009 */
[----:B------:R-:W-:Y:S02]  /*0260*/  IMAD.HI.U32 R6, R7, R11, RZ ;  /* 0x0000000b07067227 */ /* 0x000fe400078e00ff */
[----:B------:R-:W3:Y:S02]  /*0270*/  I2F.RP R7, R8 ;  /* 0x0000000800077306 */ /* 0x000ee40000209400 */
[----:B------:R-:W-:-:S05]  /*0280*/  IMAD R5, R6, R5, R11 ;  /* 0x0000000506057224 */ /* 0x000fca00078e020b */
[----:B------:R-:W-:Y:S01]  /*0290*/  ISETP.GT.U32.AND P1, PT, R10, R5, PT ;  /* 0x000000050a00720c */ /* 0x000fe20003f24070 */
[----:B---3--:R-:W3:-:S12]  /*02a0*/  MUFU.RCP R7, R7 ;  /* 0x0000000700077308 */ /* 0x008ed80000001000 */
[-C--:B------:R-:W-:Y:S01]  /*02b0*/  @!P1 IADD3 R5, PT, PT, R5, -R10.reuse, RZ ;  /* 0x8000000a05059210 */ /* 0x080fe20007ffe0ff */
[----:B------:R-:W-:Y:S01]  /*02c0*/  @!P1 VIADD R6, R6, 0x1 ;  /* 0x0000000106069836 */ /* 0x000fe20000000000 */
[----:B------:R-:W-:Y:S02]  /*02d0*/  ISETP.NE.AND P1, PT, R13, RZ, PT ;  /* 0x000000ff0d00720c */ /* 0x000fe40003f25270 */
[----:B------:R-:W-:Y:S02]  /*02e0*/  ISETP.GE.U32.AND P0, PT, R5, R10, PT ;  /* 0x0000000a0500720c */ /* 0x000fe40003f06070 */
[----:B------:R-:W-:-:S04]  /*02f0*/  LOP3.LUT R5, R0, R13, RZ, 0x3c, !PT ;  /* 0x0000000d00057212 */ /* 0x000fc800078e3cff */
[----:B------:R-:W-:Y:S01]  /*0300*/  ISETP.GE.AND P2, PT, R5, RZ, PT ;  /* 0x000000ff0500720c */ /* 0x000fe20003f46270 */
[----:B---3--:R-:W-:Y:S01]  /*0310*/  VIADD R10, R7, 0xffffffe ;  /* 0x0ffffffe070a7836 */ /* 0x008fe20000000000 */
[----:B------:R-:W-:-:S03]  /*0320*/  IABS R5, R3 ;  /* 0x0000000300057213 */ /* 0x000fc60000000000 */
[----:B------:R3:W4:Y:S02]  /*0330*/  F2I.FTZ.U32.TRUNC.NTZ R11, R10 ;  /* 0x0000000a000b7305 */ /* 0x000724000021f000 */
[----:B------:R-:W-:-:S06]  /*0340*/  @P0 IADD3 R6, PT, PT, R6, 0x1, RZ ;  /* 0x0000000106060810 */ /* 0x000fcc0007ffe0ff */
[----:B------:R-:W-:Y:S01]  /*0350*/  @!P2 IMAD.MOV R6, RZ, RZ, -R6 ;  /* 0x000000ffff06a224 */ /* 0x000fe200078e0a06 */
[----:B------:R-:W-:Y:S01]  /*0360*/  @!P1 LOP3.LUT R6, RZ, R13, RZ, 0x33, !PT ;  /* 0x0000000dff069212 */ /* 0x000fe200078e33ff */
[----:B---3--:R-:W-:Y:S01]  /*0370*/  IMAD.MOV.U32 R10, RZ, RZ, RZ ;  /* 0x000000ffff0a7224 */ /* 0x008fe200078e00ff */
[----:B------:R-:W3:Y:S02]  /*0380*/  I2F.RP R12, R5 ;  /* 0x00000005000c7306 */ /* 0x000ee40000209400 */
[----:B------:R-:W-:Y:S01]  /*0390*/  IADD3 R7, PT, PT, -R6, RZ, RZ ;  /* 0x000000ff06077210 */ /* 0x000fe20007ffe1ff */
[----:B----4-:R-:W-:-:S04]  /*03a0*/  IMAD.MOV R9, RZ, RZ, -R11 ;  /* 0x000000ffff097224 */ /* 0x010fc800078e0a0b */
[----:B------:R-:W-:Y:S02]  /*03b0*/  IMAD R13, R13, R7, R0 ;  /* 0x000000070d0d7224 */ /* 0x000fe400078e0200 */
[----:B------:R-:W-:-:S03]  /*03c0*/  IMAD R7, R9, R8, RZ ;  /* 0x0000000809077224 */ /* 0x000fc600078e02ff */
[----:B------:R-:W-:Y:S01]  /*03d0*/  IABS R9, R13 ;  /* 0x0000000d00097213 */ /* 0x000fe20000000000 */
[----:B------:R-:W-:Y:S01]  /*03e0*/  IMAD.HI.U32 R10, R11, R7, R10 ;  /* 0x000000070b0a7227 */ /* 0x000fe200078e000a */
[----:B------:R-:W-:Y:S01]  /*03f0*/  IADD3 R11, PT, PT, RZ, -R14, RZ ;  /* 0x8000000eff0b7210 */ /* 0x000fe20007ffe0ff */
[----:B---3--:R-:W-:Y:S02]  /*0400*/  MUFU.RCP R12, R12 ;  /* 0x0000000c000c7308 */ /* 0x008fe40000001000 */
[----:B------:R-:W-:Y:S02]  /*0410*/  IMAD.MOV.U32 R7, RZ, RZ, R15 ;  /* 0x000000ffff077224 */ /* 0x000fe400078e000f */
[----:B------:R-:W-:-:S04]  /*0420*/  IMAD.HI.U32 R10, R10, R9, RZ ;  /* 0x000000090a0a7227 */ /* 0x000fc800078e00ff */
[----:B------:R-:W-:Y:S01]  /*0430*/  IMAD R9, R10, R11, R9 ;  /* 0x0000000b0a097224 */ /* 0x000fe200078e0209 */
[----:B------:R-:W3:Y:S01]  /*0440*/  I2F.RP R14, R7 ;  /* 0x00000007000e7306 */ /* 0x000ee20000209400 */
[----:B------:R-:W-:-:S03]  /*0450*/  LOP3.LUT R11, R13, R2, RZ, 0x3c, !PT ;  /* 0x000000020d0b7212 */ /* 0x000fc600078e3cff */
[----:B------:R-:W-:Y:S02]  /*0460*/  ISETP.GT.U32.AND P1, PT, R8, R9, PT ;  /* 0x000000090800720c */ /* 0x000fe40003f24070 */
[----:B------:R-:W-:Y:S02]  /*0470*/  ISETP.GE.AND P2, PT, R11, RZ, PT ;  /* 0x000000ff0b00720c */ /* 0x000fe40003f46270 */
[----:B---3--:R-:W3:Y:S09]  /*0480*/  MUFU.RCP R14, R14 ;  /* 0x0000000e000e7308 */ /* 0x008ef20000001000 */
[----:B------:R-:W-:-:S02]  /*0490*/  @!P1 IMAD.IADD R9, R9, 0x1, -R8 ;  /* 0x0000000109099824 */ /* 0x000fc400078e0a08 */
[----:B------:R-:W-:Y:S01]  /*04a0*/  @!P1 VIADD R10, R10, 0x1 ;  /* 0x000000010a0a9836 */ /* 0x000fe20000000000 */
[----:B------:R-:W-:Y:S02]  /*04b0*/  ISETP.NE.AND P1, PT, R2, RZ, PT ;  /* 0x000000ff0200720c */ /* 0x000fe40003f25270 */
[----:B------:R-:W-:Y:S01]  /*04c0*/  ISETP.GE.U32.AND P0, PT, R9, R8, PT ;  /* 0x000000080900720c */ /* 0x000fe20003f06070 */
[----:B------:R-:W-:-:S04]  /*04d0*/  VIADD R8, R12, 0xffffffe ;  /* 0x0ffffffe0c087836 */ /* 0x000fc80000000000 */
[----:B------:R-:W4:Y:S01]  /*04e0*/  F2I.FTZ.U32.TRUNC.NTZ R9, R8 ;  /* 0x0000000800097305 */ /* 0x000f22000021f000 */
[----:B---3--:R-:W-:-:S07]  /*04f0*/  IADD3 R11, PT, PT, R14, 0xffffffe, RZ ;  /* 0x0ffffffe0e0b7810 */ /* 0x008fce0007ffe0ff */
[----:B------:R-:W-:Y:S01]  /*0500*/  @P0 VIADD R10, R10, 0x1 ;  /* 0x000000010a0a0836 */ /* 0x000fe20000000000 */
[----:B------:R-:W3:Y:S04]  /*0510*/  F2I.FTZ.U32.TRUNC.NTZ R11, R11 ;  /* 0x0000000b000b7305 */ /* 0x000ee8000021f000 */
[----:B------:R-:W-:Y:S01]  /*0520*/  MOV R12, R10 ;  /* 0x0000000a000c7202 */ /* 0x000fe20000000f00 */
[----:B----4-:R-:W-:-:S04]  /*0530*/  IMAD.MOV R10, RZ, RZ, -R9 ;  /* 0x000000ffff0a7224 */ /* 0x010fc800078e0a09 */
[----:B------:R-:W-:Y:S01]  /*0540*/  @!P2 IMAD.MOV R12, RZ, RZ, -R12 ;  /* 0x000000ffff0ca224 */ /* 0x000fe200078e0a0c */
[----:B------:R-:W-:Y:S01]  /*0550*/  @!P1 LOP3.LUT R12, RZ, R2, RZ, 0x33, !PT ;  /* 0x00000002ff0c9212 */ /* 0x000fe200078e33ff */
[----:B------:R-:W-:-:S04]  /*0560*/  IMAD R15, R10, R5, RZ ;  /* 0x000000050a0f7224 */ /* 0x000fc800078e02ff */
[----:B------:R-:W-:Y:S01]  /*0570*/  IMAD.MOV R8, RZ, RZ, -R12 ;  /* 0x000000ffff087224 */ /* 0x000fe200078e0a0c */
[----:B---3--:R-:W-:-:S03]  /*0580*/  IADD3 R14, PT, PT, RZ, -R11, RZ ;  /* 0x8000000bff0e7210 */ /* 0x008fc60007ffe0ff */
[----:B------:R-:W-:Y:S02]  /*0590*/  IMAD R13, R2, R8, R13 ;  /* 0x00000008020d7224 */ /* 0x000fe400078e020d */
[----:B------:R-:W-:Y:S01]  /*05a0*/  HFMA2 R8, -RZ, RZ, 0, 0 ;  /* 0x00000000ff087431 */ /* 0x000fe200000001ff */
[----:B------:R-:W-:Y:S01]  /*05b0*/  IABS R2, R6 ;  /* 0x0000000600027213 */ /* 0x000fe20000000000 */
[----:B------:R-:W-:Y:S01]  /*05c0*/  IMAD.MOV.U32 R10, RZ, RZ, R14 ;  /* 0x000000ffff0a7224 */ /* 0x000fe200078e000e */
[----:B------:R-:W-:Y:S02]  /*05d0*/  IABS R14, R13 ;  /* 0x0000000d000e7213 */ /* 0x000fe40000000000 */
[----:B------:R-:W-:-:S04]  /*05e0*/  IMAD.HI.U32 R8, R9, R15, R8 ;  /* 0x0000000f09087227 */ /* 0x000fc800078e0008 */
[----:B------:R-:W-:Y:S02]  /*05f0*/  IMAD R9, R10, R7, RZ ;  /* 0x000000070a097224 */ /* 0x000fe400078e02ff */
[----:B------:R-:W-:Y:S02]  /*0600*/  IMAD.MOV.U32 R10, RZ, RZ, RZ ;  /* 0x000000ffff0a7224 */ /* 0x000fe400078e00ff */
[----:B------:R-:W-:-:S04]  /*0610*/  IMAD.HI.U32 R8, R8, R2, RZ ;  /* 0x0000000208087227 */ /* 0x000fc800078e00ff */
[----:B------:R-:W-:-:S04]  /*0620*/  IMAD.HI.U32 R10, R11, R9, R10 ;  /* 0x000000090b0a7227 */ /* 0x000fc800078e000a */
[----:B------:R-:W-:Y:S02]  /*0630*/  IMAD.MOV R9, RZ, RZ, -R8 ;  /* 0x000000ffff097224 */ /* 0x000fe400078e0a08 */
[----:B------:R-:W-:-:S04]  /*0640*/  IMAD.HI.U32 R10, R10, R14, RZ ;  /* 0x0000000e0a0a7227 */ /* 0x000fc800078e00ff */
[----:B------:R-:W-:Y:S01]  /*0650*/  IMAD R2, R5, R9, R2 ;  /* 0x0000000905027224 */ /* 0x000fe200078e0202 */
[----:B------:R-:W-:-:S04]  /*0660*/  IADD3 R11, PT, PT, -R10, RZ, RZ ;  /* 0x000000ff0a0b7210 */ /* 0x000fc80007ffe1ff */
[----:B------:R-:W-:Y:S01]  /*0670*/  ISETP.GT.U32.AND P0, PT, R5, R2, PT ;  /* 0x000000020500720c */ /* 0x000fe20003f04070 */
[----:B------:R-:W-:-:S05]  /*0680*/  IMAD R14, R7, R11, R14 ;  /* 0x0000000b070e7224 */ /* 0x000fca00078e020e */
[----:B------:R-:W-:-:S07]  /*0690*/  ISETP.GT.U32.AND P4, PT, R7, R14, PT ;  /* 0x0000000e0700720c */ /* 0x000fce0003f84070 */
[----:B------:R-:W-:Y:S02]  /*06a0*/  @!P0 IMAD.IADD R2, R2, 0x1, -R5 ;  /* 0x0000000102028824 */ /* 0x000fe400078e0a05 */
[----:B------:R-:W-:Y:S01]  /*06b0*/  @!P0 VIADD R8, R8, 0x1 ;  /* 0x0000000108088836 */ /* 0x000fe20000000000 */
[----:B------:R-:W-:Y:S02]  /*06c0*/  ISETP.NE.AND P0, PT, R3, RZ, PT ;  /* 0x000000ff0300720c */ /* 0x000fe40003f05270 */
[----:B------:R-:W-:Y:S02]  /*06d0*/  ISETP.GE.U32.AND P5, PT, R2, R5, PT ;  /* 0x000000050200720c */ /* 0x000fe40003fa6070 */
[----:B------:R-:W-:Y:S02]  /*06e0*/  @!P4 IADD3 R14, PT, PT, R14, -R7, RZ ;  /* 0x800000070e0ec210 */ /* 0x000fe40007ffe0ff */
[----:B------:R-:W-:Y:S02]  /*06f0*/  LOP3.LUT R2, R6, R3, RZ, 0x3c, !PT ;  /* 0x0000000306027212 */ /* 0x000fe400078e3cff */
[----:B------:R-:W-:-:S02]  /*0700*/  LOP3.LUT R5, R13, R4, RZ, 0x3c, !PT ;  /* 0x000000040d057212 */ /* 0x000fc400078e3cff */
[----:B------:R-:W-:Y:S02]  /*0710*/  ISETP.GE.U32.AND P3, PT, R14, R7, PT ;  /* 0x000000070e00720c */ /* 0x000fe40003f66070 */
[----:B------:R-:W-:Y:S02]  /*0720*/  ISETP.GE.AND P2, PT, R2, RZ, PT ;  /* 0x000000ff0200720c */ /* 0x000fe40003f46270 */
[----:B------:R-:W-:Y:S01]  /*0730*/  ISETP.GE.AND P1, PT, R5, RZ, PT ;  /* 0x000000ff0500720c */ /* 0x000fe20003f26270 */
[----:B------:R-:W-:Y:S01]  /*0740*/  @P5 VIADD R8, R8, 0x1 ;  /* 0x0000000108085836 */ /* 0x000fe20000000000 */
[----:B------:R-:W-:Y:S01]  /*0750*/  @!P4 IADD3 R10, PT, PT, R10, 0x1, RZ ;  /* 0x000000010a0ac810 */ /* 0x000fe20007ffe0ff */
[----:B------:R-:W0:Y:S01]  /*0760*/  LDC R5, c[0x0][0x3d0] ;  /* 0x0000f400ff057b82 */ /* 0x000e220000000800 */
[----:B------:R-:W-:-:S05]  /*0770*/  ISETP.NE.AND P4, PT, R4, RZ, PT ;  /* 0x000000ff0400720c */ /* 0x000fca0003f85270 */
[----:B------:R-:W-:Y:S02]  /*0780*/  @P3 IADD3 R10, PT, PT, R10, 0x1, RZ ;  /* 0x000000010a0a3810 */ /* 0x000fe40007ffe0ff */
[----:B------:R-:W-:Y:S01]  /*0790*/  @!P2 IMAD.MOV R8, RZ, RZ, -R8 ;  /* 0x000000ffff08a224 */ /* 0x000fe200078e0a08 */
[----:B------:R-:W-:Y:S02]  /*07a0*/  @!P0 LOP3.LUT R8, RZ, R3, RZ, 0x33, !PT ;  /* 0x00000003ff088212 */ /* 0x000fe400078e33ff */
[----:B------:R-:W-:-:S03]  /*07b0*/  @!P1 IADD3 R10, PT, PT, -R10, RZ, RZ ;  /* 0x000000ff0a0a9210 */ /* 0x000fc60007ffe1ff */
[----:B------:R-:W-:Y:S01]  /*07c0*/  @!P4 LOP3.LUT R10, RZ, R4, RZ, 0x33, !PT ;  /* 0x00000004ff0ac212 */ /* 0x000fe200078e33ff */
[----:B------:R-:W-:-:S03]  /*07d0*/  IMAD.MOV R2, RZ, RZ, -R8 ;  /* 0x000000ffff027224 */ /* 0x000fc600078e0a08 */
[----:B------:R-:W-:Y:S01]  /*07e0*/  IADD3 R7, PT, PT, -R10, RZ, RZ ;  /* 0x000000ff0a077210 */ /* 0x000fe20007ffe1ff */
[----:B------:R-:W-:-:S04]  /*07f0*/  IMAD R3, R3, R2, R6 ;  /* 0x0000000203037224 */ /* 0x000fc800078e0206 */
[----:B------:R-:W-:Y:S02]  /*0800*/  IMAD R4, R4, R7, R13 ;  /* 0x0000000704047224 */ /* 0x000fe400078e020d */
[--C-:B0-----:R-:W-:Y:S02]  /*0810*/  IMAD R7, R8, UR4, -R5.reuse ;  /* 0x0000000408077c24 */ /* 0x101fe4000f8e0a05 */
[----:B------:R-:W-:Y:S01]  /*0820*/  IMAD R3, R3, UR5, -R5 ;  /* 0x0000000503037c24 */ /* 0x000fe2000f8e0a05 */
[----:B------:R-:W0:Y:S01]  /*0830*/  LDCU.64 UR4, c[0x0][0x358] ;  /* 0x00006b00ff0477ac */ /* 0x000e220008000a00 */
[----:B------:R-:W-:-:S03]  /*0840*/  IMAD.IADD R7, R7, 0x1, R10 ;  /* 0x0000000107077824 */ /* 0x000fc600078e020a */
[----:B------:R-:W-:Y:S02]  /*0850*/  IADD3 R3, PT, PT, R3, R4, RZ ;  /* 0x0000000403037210 */ /* 0x000fe40007ffe0ff */
[----:B--2---:R-:W-:Y:S02]  /*0860*/  ISETP.GE.AND P1, PT, R7, UR8, PT ;  /* 0x0000000807007c0c */ /* 0x004fe4000bf26270 */
[----:B-1----:R-:W-:Y:S02]  /*0870*/  ISETP.GE.AND P0, PT, R3, UR6, PT ;  /* 0x0000000603007c0c */ /* 0x002fe4000bf06270 */
[----:B------:R-:W-:Y:S02]  /*0880*/  ISETP.GT.AND P1, PT, R7, -0x1, !P1 ;  /* 0xffffffff0700780c */ /* 0x000fe40004f24270 */
[----:B------:R-:W-:-:S04]  /*0890*/  ISETP.GT.AND P0, PT, R3, -0x1, !P0 ;  /* 0xffffffff0300780c */ /* 0x000fc80004704270 */
[----:B------:R-:W-:-:S13]  /*08a0*/  PLOP3.LUT P0, PT, P0, P1, PT, 0x80, 0x8 ;  /* 0x000000000008781c */ /* 0x000fda0000703070 */
[----:B0-----:R-:W-:Y:S05]  /*08b0*/  @!P0 BRA `(.L_x_116) ;  /* 0x0000000000688947 */ /* 0x001fea0003800000 */
[----:B------:R-:W0:Y:S01]  /*08c0*/  LDCU UR9, c[0x0][0x3d4] ;  /* 0x00007a80ff0977ac */ /* 0x000e220008000800 */
[----:B------:R-:W1:Y:S01]  /*08d0*/  LDC R2, c[0x0][0x390] ;  /* 0x0000e400ff027b82 */ /* 0x000e620000000800 */
[----:B------:R-:W-:-:S04]  /*08e0*/  IMAD R12, R12, UR8, R7 ;  /* 0x000000080c0c7c24 */ /* 0x000fc8000f8e0207 */
[----:B------:R-:W-:Y:S01]  /*08f0*/  IMAD R12, R12, UR6, R3 ;  /* 0x000000060c0c7c24 */ /* 0x000fe2000f8e0203 */
[----:B0-----:R-:W-:Y:S01]  /*0900*/  UISETP.NE.AND UP0, UPT, UR9, URZ, UPT ;  /* 0x000000ff0900728c */ /* 0x001fe2000bf05270 */
[----:B-1----:R-:W-:-:S04]  /*0910*/  IMAD R2, R2, UR8, RZ ;  /* 0x0000000802027c24 */ /* 0x002fc8000f8e02ff */
[----:B------:R-:W-:-:S04]  /*0920*/  IMAD R7, R2, UR6, RZ ;  /* 0x0000000602077c24 */ /* 0x000fc8000f8e02ff */
[----:B------:R-:W-:Y:S05]  /*0930*/  BRA.U !UP0, `(.L_x_117) ;  /* 0x0000000108247547 */ /* 0x000fea000b800000 */
[----:B------:R-:W0:Y:S01]  /*0940*/  LDCU.64 UR10, c[0x0][0x388] ;  /* 0x00007100ff0a77ac */ /* 0x000e220008000a00 */
[----:B------:R-:W1:Y:S01]  /*0950*/  LDC.64 R2, c[0x0][0x380] ;  /* 0x0000e000ff027b82 */ /* 0x000e620000000a00 */
[----:B0-----:R-:W-:-:S04]  /*0960*/  LEA R4, P0, R0, UR10, 0x2 ;  /* 0x0000000a00047c11 */ /* 0x001fc8000f8010ff */
[----:B------:R-:W-:-:S06]  /*0970*/  LEA.HI.X R5, R0, UR11, RZ, 0x2, P0 ;  /* 0x0000000b00057c11 */ /* 0x000fcc00080f14ff */
[----:B------:R-:W2:Y:S01]  /*0980*/  LDG.E R5, desc[UR4][R4.64] ;  /* 0x0000000404057981 */ /* 0x000ea2000c1e1900 */
[----:B------:R-:W-:-:S04]  /*0990*/  IMAD R7, R7, UR7, R12 ;  /* 0x0000000707077c24 */ /* 0x000fc8000f8e020c */
[----:B-1----:R-:W-:-:S05]  /*09a0*/  IMAD.WIDE R2, R7, 0x4, R2 ;  /* 0x0000000407027825 */ /* 0x002fca00078e0202 */
[----:B--2---:R-:W-:Y:S01]  /*09b0*/  REDG.E.ADD.F32.FTZ.RN.STRONG.GPU desc[UR4][R2.64], R5 ;  /* 0x00000005020079a6 */ /* 0x004fe2000c12f304 */
[----:B------:R-:W-:Y:S05]  /*09c0*/  EXIT ;  /* 0x000000000000794d */ /* 0x000fea0003800000 */
.L_x_117:
[----:B------:R-:W0:Y:S01]  /*09d0*/  LDC.64 R2, c[0x0][0x380] ;  /* 0x0000e000ff027b82 */ /* 0x000e220000000a00 */
[----:B------:R-:W-:Y:S01]  /*09e0*/  IMAD R7, R7, UR7, R12 ;  /* 0x0000000707077c24 */ /* 0x000fe2000f8e020c */
[----:B------:R-:W1:Y:S03]  /*09f0*/  LDCU.64 UR10, c[0x0][0x388] ;  /* 0x00007100ff0a77ac */ /* 0x000e660008000a00 */
[----:B0-----:R-:W-:-:S06]  /*0a00*/  IMAD.WIDE R2, R7, 0x4, R2 ;  /* 0x0000000407027825 */ /* 0x001fcc00078e0202 */
[----:B------:R-:W2:Y:S01]  /*0a10*/  LDG.E R3, desc[UR4][R2.64] ;  /* 0x0000000402037981 */ /* 0x000ea2000c1e1900 */
[----:B-1----:R-:W-:-:S04]  /*0a20*/  LEA R4, P0, R0, UR10, 0x2 ;  /* 0x0000000a00047c11 */ /* 0x002fc8000f8010ff */
[----:B------:R-:W-:-:S05]  /*0a30*/  LEA.HI.X R5, R0, UR11, RZ, 0x2, P0 ;  /* 0x0000000b00057c11 */ /* 0x000fca00080f14ff */
[----:B--2---:R-:W-:Y:S01]  /*0a40*/  STG.E desc[UR4][R4.64], R3 ;  /* 0x0000000304007986 */ /* 0x004fe2000c101904 */
[----:B------:R-:W-:Y:S05]  /*0a50*/  EXIT ;  /* 0x000000000000794d */ /* 0x000fea0003800000 */
.L_x_116:
[----:B------:R-:W0:Y:S02]  /*0a60*/  LDCU UR9, c[0x0][0x3d4] ;  /* 0x00007a80ff0977ac */ /* 0x000e240008000800 */
[----:B0-----:R-:W-:-:S13]  /*0a70*/  ISETP.NE.AND P0, PT, RZ, UR9, PT ;  /* 0x00000009ff007c0c */ /* 0x001fda000bf05270 */
[----:B------:R-:W-:Y:S05]  /*0a80*/  @P0 EXIT ;  /* 0x000000000000094d */ /* 0x000fea0003800000 */
[----:B------:R-:W0:Y:S02]  /*0a90*/  LDCU.64 UR10, c[0x0][0x388] ;  /* 0x00007100ff0a77ac */ /* 0x000e240008000a00 */
[----:B0-----:R-:W-:-:S04]  /*0aa0*/  LEA R2, P0, R0, UR10, 0x2 ;  /* 0x0000000a00027c11 */ /* 0x001fc8000f8010ff */
[----:B------:R-:W-:-:S05]  /*0ab0*/  LEA.HI.X R3, R0, UR11, RZ, 0x2, P0 ;  /* 0x0000000b00037c11 */ /* 0x000fca00080f14ff */
[----:B------:R-:W-:Y:S01]  /*0ac0*/  STG.E desc[UR4][R2.64], RZ ;  /* 0x000000ff02007986 */ /* 0x000fe2000c101904 */
[----:B------:R-:W-:Y:S05]  /*0ad0*/  EXIT ;  /* 0x000000000000794d */ /* 0x000fea0003800000 */
.L_x_118:
        /* <DEDUP_REMOVED lines=10> */
.L_x_160:


//--------------------- .text._Z6conv2DPfiiiiS_iiiS_iiiii --------------------------
	.section	.text._Z6conv2DPfiiiiS_iiiS_iiiii,"ax",@progbits
	.align	128
        .global         _Z6conv2DPfiiiiS_iiiS_iiiii
        .type           _Z6conv2DPfiiiiS_iiiS_iiiii,@function
        .size           _Z6conv2DPfiiiiS_iiiS_iiiii,(.L_x_161 - _Z6conv2DPfiiiiS_iiiS_iiiii)
        .other          _Z6conv2DPfiiiiS_iiiS_iiiii,@"STO_CUDA_ENTRY STV_DEFAULT"
_Z6conv2DPfiiiiS_iiiS_iiiii:
.text._Z6conv2DPfiiiiS_iiiS_iiiii:
[----:B------:R-:W-:Y:S01]  /*0000*/  LDC R1, c[0x0][0x37c] ;  /* 0x0000df00ff017b82 */ /* 0x000fe20000000800 */
[----:B------:R-:W0:Y:S01]  /*0010*/  S2R R0, SR_TID.X ;  /* 0x0000000000007919 */ /* 0x000e220000002100 */
[----:B------:R-:W1:Y:S06]  /*0020*/  LDCU UR6, c[0x0][0x3a0] ;  /* 0x00007400ff0677ac */ /* 0x000e6c0008000800 */
[----:B------:R-:W2:Y:S01]  /*0030*/  LDC.64 R2, c[0x0][0x3b8] ;  /* 0x0000ee00ff027b82 */ /* 0x000ea20000000a00 */
[----:B------:R-:W1:Y:S07]  /*0040*/  LDCU UR4, c[0x0][0x388] ;  /* 0x00007100ff0477ac */ /* 0x000e6e0008000800 */
[----:B------:R-:W0:Y:S08]  /*0050*/  S2UR UR5, SR_CTAID.X ;  /* 0x00000000000579c3 */ /* 0x000e300000002500 */
[----:B------:R-:W0:Y:S01]  /*0060*/  LDC R5, c[0x0][0x360] ;  /* 0x0000d800ff057b82 */ /* 0x000e220000000800 */
[----:B-1----:R-:W-:-:S06]  /*0070*/  UIMAD UR4, UR6, UR4, URZ ;  /* 0x00000004060472a4 */ /* 0x002fcc000f8e02ff */
[----:B--2---:R-:W-:Y:S02]  /*0080*/  IMAD R4, R2, UR4, RZ ;  /* 0x0000000402047c24 */ /* 0x004fe4000f8e02ff */
[----:B0-----:R-:W-:Y:S02]  /*0090*/  IMAD R0, R5, UR5, R0 ;  /* 0x0000000505007c24 */ /* 0x001fe4000f8e0200 */
[----:B------:R-:W-:-:S05]  /*00a0*/  IMAD R5, R4, R3, RZ ;  /* 0x0000000304057224 */ /* 0x000fca00078e02ff */
[----:B------:R-:W-:Y:S02]  /*00b0*/  ISETP.GE.U32.AND P0, PT, R0, R5, PT ;  /* 0x000000050000720c */ /* 0x000fe40003f06070 */
[----:B------:R-:W-:-:S04]  /*00c0*/  SHF.R.S32.HI R5, RZ, 0x1f, R5 ;  /* 0x0000001fff057819 */ /* 0x000fc80000011405 */
[----:B------:R-:W-:-:S13]  /*00d0*/  ISETP.GE.AND.EX P0, PT, RZ, R5, PT, P0 ;  /* 0x00000005ff00720c */ /* 0x000fda0003f06300 */
[----:B------:R-:W-:Y:S05]  /*00e0*/  @P0 EXIT ;  /* 0x000000000000094d */ /* 0x000fea0003800000 */
[----:B------:R-:W-:Y:S01]  /*00f0*/  IMAD R2, R2, R3, RZ ;  /* 0x0000000302027224 */ /* 0x000fe200078e02ff */
[----:B------:R-:W-:Y:S01]  /*0100*/  IABS R10, R0 ;  /* 0x00000000000a7213 */ /* 0x000fe20000000000 */
[----:B------:R-:W0:Y:S01]  /*0110*/  LDCU UR4, c[0x0][0x3c0] ;  /* 0x00007800ff0477ac */ /* 0x000e220008000800 */
[----:B------:R-:W-:Y:S01]  /*0120*/  BSSY.RECONVERGENT B0, `(.L_x_119) ;  /* 0x000015a000007945 */ /* 0x000fe20003800200 */
[----:B------:R-:W-:Y:S02]  /*0130*/  IMAD R5, R2, UR6, RZ ;  /* 0x0000000602057c24 */ /* 0x000fe4000f8e02ff */
[----:B------:R-:W-:Y:S01]  /*0140*/  HFMA2 R24, -RZ, RZ, 0, 0 ;  /* 0x00000000ff187431 */ /* 0x000fe200000001ff */
[----:B------:R-:W1:Y:S02]  /*0150*/  LDCU.64 UR6, c[0x0][0x358] ;  /* 0x00006b00ff0677ac */ /* 0x000e640008000a00 */
[----:B------:R-:W-:-:S04]  /*0160*/  IABS R9, R5 ;  /* 0x0000000500097213 */ /* 0x000fc80000000000 */
[----:B------:R-:W2:Y:S08]  /*0170*/  I2F.RP R4, R9 ;  /* 0x0000000900047306 */ /* 0x000eb00000209400 */
[----:B--2---:R-:W2:Y:S02]  /*0180*/  MUFU.RCP R4, R4 ;  /* 0x0000000400047308 */ /* 0x004ea40000001000 */
[----:B--2---:R-:W-:-:S02]  /*0190*/  IADD3 R6, PT, PT, R4, 0xffffffe, RZ ;  /* 0x0ffffffe04067810 */ /* 0x004fc40007ffe0ff */
[----:B------:R-:W-:-:S04]  /*01a0*/  IABS R4, R2 ;  /* 0x0000000200047213 */ /* 0x000fc80000000000 */
[----:B------:R2:W3:Y:S02]  /*01b0*/  F2I.FTZ.U32.TRUNC.NTZ R7, R6 ;  /* 0x0000000600077305 */ /* 0x0004e4000021f000 */
[----:B--2---:R-:W-:Y:S01]  /*01c0*/  HFMA2 R6, -RZ, RZ, 0, 0 ;  /* 0x00000000ff067431 */ /* 0x004fe200000001ff */
[----:B---3--:R-:W-:-:S05]  /*01d0*/  IADD3 R8, PT, PT, RZ, -R7, RZ ;  /* 0x80000007ff087210 */ /* 0x008fca0007ffe0ff */
[----:B------:R-:W-:Y:S01]  /*01e0*/  IMAD R11, R8, R9, RZ ;  /* 0x00000009080b7224 */ /* 0x000fe200078e02ff */
[----:B------:R-:W-:Y:S02]  /*01f0*/  MOV R8, R10 ;  /* 0x0000000a00087202 */ /* 0x000fe40000000f00 */
[----:B------:R-:W-:Y:S01]  /*0200*/  IABS R10, R5 ;  /* 0x00000005000a7213 */ /* 0x000fe20000000000 */
[----:B------:R-:W-:-:S03]  /*0210*/  IMAD.HI.U32 R7, R7, R11, R6 ;  /* 0x0000000b07077227 */ /* 0x000fc600078e0006 */
[----:B------:R-:W-:Y:S02]  /*0220*/  IADD3 R6, PT, PT, RZ, -R10, RZ ;  /* 0x8000000aff067210 */ /* 0x000fe40007ffe0ff */
[----:B------:R-:W2:Y:S01]  /*0230*/  I2F.RP R10, R4 ;  /* 0x00000004000a7306 */ /* 0x000ea20000209400 */
[----:B------:R-:W-:-:S04]  /*0240*/  IMAD.HI.U32 R7, R7, R8, RZ ;  /* 0x0000000807077227 */ /* 0x000fc800078e00ff */
[----:B------:R-:W-:-:S05]  /*0250*/  IMAD R6, R7, R6, R8 ;  /* 0x0000000607067224 */ /* 0x000fca00078e0208 */
[----:B------:R-:W-:Y:S01]  /*0260*/  ISETP.GT.U32.AND P2, PT, R9, R6, PT ;  /* 0x000000060900720c */ /* 0x000fe20003f44070 */
[----:B--2---:R-:W2:-:S12]  /*0270*/  MUFU.RCP R10, R10 ;  /* 0x0000000a000a7308 */ /* 0x004e980000001000 */
[-C--:B------:R-:W-:Y:S02]  /*0280*/  @!P2 IADD3 R6, PT, PT, R6, -R9.reuse, RZ ;  /* 0x800000090606a210 */ /* 0x080fe40007ffe0ff */
[----:B------:R-:W-:Y:S02]  /*0290*/  @!P2 IADD3 R7, PT, PT, R7, 0x1, RZ ;  /* 0x000000010707a810 */ /* 0x000fe40007ffe0ff */
[----:B------:R-:W-:Y:S02]  /*02a0*/  ISETP.GE.U32.AND P0, PT, R6, R9, PT ;  /* 0x000000090600720c */ /* 0x000fe40003f06070 */
[----:B------:R-:W-:Y:S02]  /*02b0*/  LOP3.LUT R6, R0, R5, RZ, 0x3c, !PT ;  /* 0x0000000500067212 */ /* 0x000fe400078e3cff */
[----:B------:R-:W-:Y:S02]  /*02c0*/  ISETP.NE.AND P2, PT, R5, RZ, PT ;  /* 0x000000ff0500720c */ /* 0x000fe40003f45270 */
[----:B------:R-:W-:-:S02]  /*02d0*/  ISETP.GE.AND P1, PT, R6, RZ, PT ;  /* 0x000000ff0600720c */ /* 0x000fc40003f26270 */
[----:B--2---:R-:W-:Y:S02]  /*02e0*/  IADD3 R8, PT, PT, R10, 0xffffffe, RZ ;  /* 0x0ffffffe0a087810 */ /* 0x004fe40007ffe0ff */
[----:B------:R-:W-:Y:S02]  /*02f0*/  IABS R10, R2 ;  /* 0x00000002000a7213 */ /* 0x000fe40000000000 */
[----:B------:R2:W3:Y:S01]  /*0300*/  F2I.FTZ.U32.TRUNC.NTZ R9, R8 ;  /* 0x0000000800097305 */ /* 0x0004e2000021f000 */
[----:B------:R-:W-:Y:S02]  /*0310*/  @P0 IADD3 R7, PT, PT, R7, 0x1, RZ ;  /* 0x0000000107070810 */ /* 0x000fe40007ffe0ff */
[----:B------:R-:W-:-:S04]  /*0320*/  IADD3 R12, PT, PT, RZ, -R10, RZ ;  /* 0x8000000aff0c7210 */ /* 0x000fc80007ffe0ff */
[----:B------:R-:W-:Y:S02]  /*0330*/  @!P1 IADD3 R7, PT, PT, -R7, RZ, RZ ;  /* 0x000000ff07079210 */ /* 0x000fe40007ffe1ff */
[----:B------:R-:W-:Y:S02]  /*0340*/  @!P2 LOP3.LUT R7, RZ, R5, RZ, 0x33, !PT ;  /* 0x00000005ff07a212 */ /* 0x000fe400078e33ff */
[----:B--2---:R-:W-:Y:S02]  /*0350*/  MOV R8, RZ ;  /* 0x000000ff00087202 */ /* 0x004fe40000000f00 */
[----:B------:R-:W-:Y:S02]  /*0360*/  IADD3 R11, PT, PT, -R7, RZ, RZ ;  /* 0x000000ff070b7210 */ /* 0x000fe40007ffe1ff */
[----:B---3--:R-:W-:-:S03]  /*0370*/  IADD3 R13, PT, PT, RZ, -R9, RZ ;  /* 0x80000009ff0d7210 */ /* 0x008fc60007ffe0ff */
[----:B------:R-:W-:Y:S02]  /*0380*/  IMAD R11, R5, R11, R0 ;  /* 0x0000000b050b7224 */ /* 0x000fe400078e0200 */
[----:B------:R-:W-:-:S03]  /*0390*/  IMAD R5, R13, R4, RZ ;  /* 0x000000040d057224 */ /* 0x000fc600078e02ff */
[----:B------:R-:W-:Y:S01]  /*03a0*/  IABS R6, R11 ;  /* 0x0000000b00067213 */ /* 0x000fe20000000000 */
[----:B------:R-:W-:Y:S01]  /*03b0*/  IMAD.HI.U32 R8, R9, R5, R8 ;  /* 0x0000000509087227 */ /* 0x000fe200078e0008 */
[----:B------:R-:W-:Y:S02]  /*03c0*/  IABS R5, R3 ;  /* 0x0000000300057213 */ /* 0x000fe40000000000 */
[----:B------:R-:W-:Y:S02]  /*03d0*/  MOV R9, R6 ;  /* 0x0000000600097202 */ /* 0x000fe40000000f00 */
[----:B------:R-:W-:-:S03]  /*03e0*/  MOV R6, R5 ;  /* 0x0000000500067202 */ /* 0x000fc60000000f00 */
[----:B------:R-:W-:Y:S01]  /*03f0*/  IMAD.HI.U32 R5, R8, R9, RZ ;  /* 0x0000000908057227 */ /* 0x000fe200078e00ff */
[----:B------:R-:W2:Y:S03]  /*0400*/  I2F.RP R10, R6 ;  /* 0x00000006000a7306 */ /* 0x000ea60000209400 */
        /* <DEDUP_REMOVED lines=9> */
[----:B--2---:R-:W-:-:S04]  /*04a0*/  IADD3 R8, PT, PT, R10, 0xffffffe, RZ ;  /* 0x0ffffffe0a087810 */ /* 0x004fc80007ffe0ff */
[----:B------:R2:W3:Y:S01]  /*04b0*/  F2I.FTZ.U32.TRUNC.NTZ R9, R8 ;  /* 0x0000000800097305 */ /* 0x0004e2000021f000 */
[----:B------:R-:W-:-:S06]  /*04c0*/  @P0 IADD3 R5, PT, PT, R5, 0x1, RZ ;  /* 0x0000000105050810 */ /* 0x000fcc0007ffe0ff */
[----:B------:R-:W-:Y:S02]  /*04d0*/  @!P1 IADD3 R5, PT, PT, -R5, RZ, RZ ;  /* 0x000000ff05059210 */ /* 0x000fe40007ffe1ff */
[----:B------:R-:W-:Y:S01]  /*04e0*/  @!P2 LOP3.LUT R5, RZ, R2, RZ, 0x33, !PT ;  /* 0x00000002ff05a212 */ /* 0x000fe200078e33ff */
[----:B--2---:R-:W-:-:S03]  /*04f0*/  HFMA2 R8, -RZ, RZ, 0, 0 ;  /* 0x00000000ff087431 */ /* 0x004fc600000001ff */
[----:B------:R-:W-:Y:S02]  /*0500*/  IADD3 R4, PT, PT, -R5, RZ, RZ ;  /* 0x000000ff05047210 */ /* 0x000fe40007ffe1ff */
[----:B---3--:R-:W-:-:S03]  /*0510*/  IADD3 R13, PT, PT, RZ, -R9, RZ ;  /* 0x80000009ff0d7210 */ /* 0x008fc60007ffe0ff */
[----:B------:R-:W-:Y:S02]  /*0520*/  IMAD R10, R2, R4, R11 ;  /* 0x00000004020a7224 */ /* 0x000fe400078e020b */
[----:B------:R-:W-:Y:S01]  /*0530*/  IMAD R11, R13, R6, RZ ;  /* 0x000000060d0b7224 */ /* 0x000fe200078e02ff */
[----:B------:R-:W2:Y:S02]  /*0540*/  LDC R4, c[0x0][0x3a4] ;  /* 0x0000e900ff047b82 */ /* 0x000ea40000000800 */
[----:B------:R-:W-:Y:S01]  /*0550*/  IABS R2, R10 ;  /* 0x0000000a00027213 */ /* 0x000fe20000000000 */
[----:B------:R-:W-:-:S03]  /*0560*/  IMAD.HI.U32 R8, R9, R11, R8 ;  /* 0x0000000b09087227 */ /* 0x000fc600078e0008 */
[----:B------:R-:W-:-:S05]  /*0570*/  MOV R9, R2 ;  /* 0x0000000200097202 */ /* 0x000fca0000000f00 */
[----:B------:R-:W-:-:S05]  /*0580*/  IMAD.HI.U32 R8, R8, R9, RZ ;  /* 0x0000000908087227 */ /* 0x000fca00078e00ff */
[----:B------:R-:W-:-:S05]  /*0590*/  IADD3 R2, PT, PT, -R8, RZ, RZ ;  /* 0x000000ff08027210 */ /* 0x000fca0007ffe1ff */
[----:B------:R-:W-:Y:S01]  /*05a0*/  IMAD R9, R6, R2, R9 ;  /* 0x0000000206097224 */ /* 0x000fe200078e0209 */
[----:B------:R-:W-:-:S04]  /*05b0*/  LOP3.LUT R2, R10, R3, RZ, 0x3c, !PT ;  /* 0x000000030a027212 */ /* 0x000fc800078e3cff */
[----:B------:R-:W-:Y:S02]  /*05c0*/  ISETP.GT.U32.AND P2, PT, R6, R9, PT ;  /* 0x000000090600720c */ /* 0x000fe40003f44070 */
[----:B------:R-:W-:Y:S02]  /*05d0*/  ISETP.GE.AND P1, PT, R2, RZ, PT ;  /* 0x000000ff0200720c */ /* 0x000fe40003f26270 */
[----:B--2---:R-:W-:-:S09]  /*05e0*/  LEA.HI R2, R4, R4, RZ, 0x1 ;  /* 0x0000000404027211 */ /* 0x004fd200078f08ff */
[-C--:B------:R-:W-:Y:S02]  /*05f0*/  @!P2 IADD3 R9, PT, PT, R9, -R6.reuse, RZ ;  /* 0x800000060909a210 */ /* 0x080fe40007ffe0ff */
[----:B------:R-:W-:Y:S02]  /*0600*/  @!P2 IADD3 R8, PT, PT, R8, 0x1, RZ ;  /* 0x000000010808a810 */ /* 0x000fe40007ffe0ff */
[----:B------:R-:W-:Y:S02]  /*0610*/  ISETP.GE.U32.AND P0, PT, R9, R6, PT ;  /* 0x000000060900720c */ /* 0x000fe40003f06070 */
[----:B------:R-:W2:Y:S01]  /*0620*/  LDC R9, c[0x0][0x3c8] ;  /* 0x0000f200ff097b82 */ /* 0x000ea20000000800 */
[----:B------:R-:W-:Y:S02]  /*0630*/  ISETP.NE.AND P2, PT, R3, RZ, PT ;  /* 0x000000ff0300720c */ /* 0x000fe40003f45270 */
[----:B------:R-:W-:-:S08]  /*0640*/  SHF.R.S32.HI R6, RZ, 0x1, R2 ;  /* 0x00000001ff067819 */ /* 0x000fd00000011402 */
[----:B------:R-:W-:-:S04]  /*0650*/  @P0 IADD3 R8, PT, PT, R8, 0x1, RZ ;  /* 0x0000000108080810 */ /* 0x000fc80007ffe0ff */
[----:B------:R-:W-:Y:S02]  /*0660*/  @!P1 IADD3 R8, PT, PT, -R8, RZ, RZ ;  /* 0x000000ff08089210 */ /* 0x000fe40007ffe1ff */
[----:B------:R-:W-:-:S05]  /*0670*/  @!P2 LOP3.LUT R8, RZ, R3, RZ, 0x33, !PT ;  /* 0x00000003ff08a212 */ /* 0x000fca00078e33ff */
[C---:B0-----:R-:W-:Y:S01]  /*0680*/  IMAD R14, R8.reuse, UR4, RZ ;  /* 0x00000004080e7c24 */ /* 0x041fe2000f8e02ff */
[----:B------:R-:W-:Y:S02]  /*0690*/  IADD3 R8, PT, PT, -R8, RZ, RZ ;  /* 0x000000ff08087210 */ /* 0x000fe40007ffe1ff */
[-C--:B--2---:R-:W-:Y:S02]  /*06a0*/  IADD3 R11, PT, PT, R6, -R9.reuse, RZ ;  /* 0x80000009060b7210 */ /* 0x084fe40007ffe0ff */
[----:B------:R-:W-:Y:S01]  /*06b0*/  IADD3 R2, PT, PT, R14, -R9, RZ ;  /* 0x800000090e027210 */ /* 0x000fe20007ffe0ff */
[----:B------:R-:W-:Y:S01]  /*06c0*/  IMAD R15, R3, R8, R10 ;  /* 0x00000008030f7224 */ /* 0x000fe200078e020a */
[----:B------:R-:W-:-:S04]  /*06d0*/  IADD3 R13, PT, PT, R6, R11, R14 ;  /* 0x0000000b060d7210 */ /* 0x000fc80007ffe00e */
[----:B------:R-:W-:-:S13]  /*06e0*/  ISETP.GT.AND P0, PT, R2, R13, PT ;  /* 0x0000000d0200720c */ /* 0x000fda0003f04270 */
[----:B-1----:R-:W-:Y:S05]  /*06f0*/  @P0 BRA `(.L_x_120) ;  /* 0x0000000c00f00947 */ /* 0x002fea0003800000 */
[----:B------:R-:W0:Y:S01]  /*0700*/  LDC.64 R12, c[0x0][0x390] ;  /* 0x0000e400ff0c7b82 */ /* 0x000e220000000a00 */
[----:B------:R-:W1:Y:S07]  /*0710*/  LDCU UR4, c[0x0][0x38c] ;  /* 0x00007180ff0477ac */ /* 0x000e6e0008000800 */
[----:B------:R-:W2:Y:S01]  /*0720*/  LDC R3, c[0x0][0x3a8] ;  /* 0x0000ea00ff037b82 */ /* 0x000ea20000000800 */
[----:B0-----:R-:W-:Y:S01]  /*0730*/  ISETP.GE.AND P0, PT, R13, 0x1, PT ;  /* 0x000000010d00780c */ /* 0x001fe20003f06270 */
[-C--:B--2---:R-:W-:Y:S01]  /*0740*/  IMAD R4, R4, R3.reuse, RZ ;  /* 0x0000000304047224 */ /* 0x084fe200078e02ff */
[----:B------:R-:W-:Y:S01]  /*0750*/  LEA.HI R20, R3, R3, RZ, 0x1 ;  /* 0x0000000303147211 */ /* 0x000fe200078f08ff */
[----:B-1----:R-:W-:-:S10]  /*0760*/  IMAD R3, R12, UR4, RZ ;  /* 0x000000040c037c24 */ /* 0x002fd4000f8e02ff */
[----:B------:R-:W-:Y:S05]  /*0770*/  @!P0 BRA `(.L_x_120) ;  /* 0x0000000c00d08947 */ /* 0x000fea0003800000 */
[----:B------:R-:W0:Y:S01]  /*0780*/  LDCU UR4, c[0x0][0x3c4] ;  /* 0x00007880ff0477ac */ /* 0x000e220008000800 */
[----:B------:R-:W-:Y:S01]  /*0790*/  SHF.R.S32.HI R20, RZ, 0x1, R20 ;  /* 0x00000001ff147819 */ /* 0x000fe20000011414 */
[-C--:B------:R-:W-:Y:S01]  /*07a0*/  IMAD R10, R4, R13.reuse, RZ ;  /* 0x0000000d040a7224 */ /* 0x080fe200078e02ff */
[C---:B------:R-:W-:Y:S01]  /*07b0*/  LEA R12, R6.reuse, R14, 0x1 ;  /* 0x0000000e060c7211 */ /* 0x040fe200078e08ff */
[----:B------:R-:W-:Y:S01]  /*07c0*/  IMAD R14, R3, R13, RZ ;  /* 0x0000000d030e7224 */ /* 0x000fe200078e02ff */
[----:B------:R-:W-:Y:S01]  /*07d0*/  IADD3 R8, PT, PT, R6, R20, RZ ;  /* 0x0000001406087210 */ /* 0x000fe20007ffe0ff */
[----:B------:R-:W-:Y:S02]  /*07e0*/  IMAD R5, R5, R10, RZ ;  /* 0x0000000a05057224 */ /* 0x000fe400078e02ff */
[----:B------:R-:W-:Y:S02]  /*07f0*/  HFMA2 R24, -RZ, RZ, 0, 0 ;  /* 0x00000000ff187431 */ /* 0x000fe400000001ff */
[----:B------:R-:W-:-:S02]  /*0800*/  IMAD R7, R7, R14, RZ ;  /* 0x0000000e07077224 */ /* 0x000fc400078e02ff */
[C---:B0-----:R-:W-:Y:S02]  /*0810*/  IMAD R11, R15.reuse, UR4, R11 ;  /* 0x000000040f0b7c24 */ /* 0x041fe4000f8e020b */
[----:B------:R-:W-:Y:S01]  /*0820*/  IMAD R10, R15, UR4, R8 ;  /* 0x000000040f0a7c24 */ /* 0x000fe2000f8e0208 */
[--C-:B------:R-:W-:Y:S02]  /*0830*/  IADD3 R8, PT, PT, R12, 0x1, -R9.reuse ;  /* 0x000000010c087810 */ /* 0x100fe40007ffe809 */
[CC--:B------:R-:W-:Y:S02]  /*0840*/  IADD3 R6, PT, PT, R11.reuse, -R20.reuse, RZ ;  /* 0x800000140b067210 */ /* 0x0c0fe40007ffe0ff */
[----:B------:R-:W-:Y:S02]  /*0850*/  IADD3 R11, PT, PT, R11, R20, RZ ;  /* 0x000000140b0b7210 */ /* 0x000fe40007ffe0ff */
[----:B------:R-:W-:Y:S02]  /*0860*/  IADD3 R9, PT, PT, R10, 0x1, -R9 ;  /* 0x000000010a097810 */ /* 0x000fe40007ffe809 */
[----:B------:R-:W-:-:S02]  /*0870*/  ISETP.GT.AND P1, PT, R6, R11, PT ;  /* 0x0000000b0600720c */ /* 0x000fc40003f24270 */
[C---:B------:R-:W-:Y:S02]  /*0880*/  LOP3.LUT R10, R13.reuse, 0xf, RZ, 0xc0, !PT ;  /* 0x0000000f0d0a7812 */ /* 0x040fe400078ec0ff */
[C---:B------:R-:W-:Y:S02]  /*0890*/  LOP3.LUT R11, R13.reuse, 0x7, RZ, 0xc0, !PT ;  /* 0x000000070d0b7812 */ /* 0x040fe400078ec0ff */
[----:B------:R-:W-:Y:S02]  /*08a0*/  LOP3.LUT R12, R13, 0x3, RZ, 0xc0, !PT ;  /* 0x000000030d0c7812 */ /* 0x000fe400078ec0ff */
[----:B------:R-:W-:Y:S02]  /*08b0*/  MOV R13, R2 ;  /* 0x00000002000d7202 */ /* 0x000fe40000000f00 */
[----:B------:R-:W-:-:S07]  /*08c0*/  LEA R20, R20, 0x1, 0x1 ;  /* 0x0000000114147811 */ /* 0x000fce00078e08ff */
.L_x_130:
[----:B------:R-:W0:Y:S01]  /*08d0*/  LDCU UR4, c[0x0][0x38c] ;  /* 0x00007180ff0477ac */ /* 0x000e220008000800 */
[----:B------:R-:W-:Y:S01]  /*08e0*/  MOV R21, R5 ;  /* 0x0000000500157202 */ /* 0x000fe20000000f00 */
[----:B------:R-:W-:Y:S01]  /*08f0*/  BSSY.RECONVERGENT B1, `(.L_x_121) ;  /* 0x00000d9000017945 */ /* 0x000fe20003800200 */
[----:B0-----:R-:W-:-:S04]  /*0900*/  ISETP.GE.AND P0, PT, R13, UR4, PT ;  /* 0x000000040d007c0c */ /* 0x001fc8000bf06270 */
[----:B------:R-:W-:-:S13]  /*0910*/  ISETP.GT.AND P0, PT, R13, -0x1, !P0 ;  /* 0xffffffff0d00780c */ /* 0x000fda0004704270 */
[----:B------:R-:W0:Y:S02]  /*0920*/  @!P0 LDC R2, c[0x0][0x3a8] ;  /* 0x0000ea00ff028b82 */ /* 0x000e240000000800 */
[----:B0-----:R-:W-:Y:S01]  /*0930*/  @!P0 IADD3 R5, PT, PT, R21, R2, RZ ;  /* 0x0000000215058210 */ /* 0x001fe20007ffe0ff */
[----:B------:R-:W-:Y:S06]  /*0940*/  @!P0 BRA `(.L_x_122) ;  /* 0x0000000c004c8947 */ /* 0x000fec0003800000 */
[----:B------:R-:W-:Y:S01]  /*0950*/  MOV R5, R21 ;  /* 0x0000001500057202 */ /* 0x000fe20000000f00 */
[----:B------:R-:W-:Y:S06]  /*0960*/  @P1 BRA `(.L_x_122) ;  /* 0x0000000c00441947 */ /* 0x000fec0003800000 */
[----:B------:R-:W0:Y:S01]  /*0970*/  LDCU UR4, c[0x0][0x390] ;  /* 0x00007200ff0477ac */ /* 0x000e220008000800 */
[----:B------:R-:W-:Y:S02]  /*0980*/  IADD3 R5, PT, PT, R20, R21, RZ ;  /* 0x0000001514057210 */ /* 0x000fe40007ffe0ff */
[----:B------:R-:W-:Y:S01]  /*0990*/  MOV R22, R6 ;  /* 0x0000000600167202 */ /* 0x000fe20000000f00 */
[----:B0-----:R-:W-:-:S07]  /*09a0*/  IMAD R23, R13, UR4, R7 ;  /* 0x000000040d177c24 */ /* 0x001fce000f8e0207 */
.L_x_129:
[----:B------:R-:W0:Y:S01]  /*09b0*/  LDCU UR4, c[0x0][0x390] ;  /* 0x00007200ff0477ac */ /* 0x000e220008000800 */
[----:B------:R-:W-:Y:S01]  /*09c0*/  BSSY.RECONVERGENT B2, `(.L_x_123) ;  /* 0x00000c7000027945 */ /* 0x000fe20003800200 */
[----:B0-----:R-:W-:-:S04]  /*09d0*/  ISETP.GE.AND P0, PT, R22, UR4, PT ;  /* 0x0000000416007c0c */ /* 0x001fc8000bf06270 */
[----:B------:R-:W-:-:S13]  /*09e0*/  ISETP.LT.OR P0, PT, R22, RZ, P0 ;  /* 0x000000ff1600720c */ /* 0x000fda0000701670 */
[----:B------:R-:W-:Y:S05]  /*09f0*/  @P0 BRA `(.L_x_124) ;  /* 0x0000000c000c0947 */ /* 0x000fea0003800000 */
[----:B------:R-:W0:Y:S01]  /*0a00*/  LDCU UR4, c[0x0][0x394] ;  /* 0x00007280ff0477ac */ /* 0x000e220008000800 */
[----:B------:R-:W-:Y:S02]  /*0a10*/  ISETP.NE.AND P0, PT, R10, RZ, PT ;  /* 0x000000ff0a00720c */ /* 0x000fe40003f05270 */
[----:B------:R-:W-:Y:S02]  /*0a20*/  IADD3 R2, PT, PT, R23, R22, RZ ;  /* 0x0000001617027210 */ /* 0x000fe40007ffe0ff */
[----:B------:R-:W-:Y:S01]  /*0a30*/  MOV R25, R21 ;  /* 0x0000001500197202 */ /* 0x000fe20000000f00 */
[----:B0-----:R-:W-:-:S09]  /*0a40*/  UISETP.GE.U32.AND UP0, UPT, UR4, 0x10, UPT ;  /* 0x000000100400788c */ /* 0x001fd2000bf06070 */
[----:B------:R-:W-:Y:S05]  /*0a50*/  BRA.U !UP0, `(.L_x_125) ;  /* 0x0000000508687547 */ /* 0x000fea000b800000 */
[----:B------:R-:W-:Y:S01]  /*0a60*/  ULOP3.LUT UR4, UR4, 0x7ffffff0, URZ, 0xc0, !UPT ;  /* 0x7ffffff004047892 */ /* 0x000fe2000f8ec0ff */
[----:B------:R-:W-:-:S03]  /*0a70*/  MOV R25, R21 ;  /* 0x0000001500197202 */ /* 0x000fc60000000f00 */
[----:B------:R-:W-:-:S12]  /*0a80*/  UIADD3 UR4, UPT, UPT, -UR4, URZ, URZ ;  /* 0x000000ff04047290 */ /* 0x000fd8000fffe1ff */
.L_x_126:
[----:B------:R-:W0:Y:S08]  /*0a90*/  LDC.64 R16, c[0x0][0x380] ;  /* 0x0000e000ff107b82 */ /* 0x000e300000000a00 */
[----:B------:R-:W1:Y:S01]  /*0aa0*/  LDC.64 R18, c[0x0][0x398] ;  /* 0x0000e600ff127b82 */ /* 0x000e620000000a00 */
[----:B0-----:R-:W-:-:S05]  /*0ab0*/  IMAD.WIDE R16, R2, 0x4, R16 ;  /* 0x0000000402107825 */ /* 0x001fca00078e0210 */
[----:B------:R0:W2:Y:S01]  /*0ac0*/  LDG.E R29, desc[UR6][R16.64] ;  /* 0x00000006101d7981 */ /* 0x0000a2000c1e1900 */
[----:B-1----:R-:W-:-:S05]  /*0ad0*/  IMAD.WIDE R18, R25, 0x4, R18 ;  /* 0x0000000419127825 */ /* 0x002fca00078e0212 */
[----:B------:R1:W2:Y:S01]  /*0ae0*/  LDG.E R26, desc[UR6][R18.64] ;  /* 0x00000006121a7981 */ /* 0x0002a2000c1e1900 */
[----:B------:R-:W-:-:S04]  /*0af0*/  IMAD.WIDE R14, R4, 0x4, R18 ;  /* 0x00000004040e7825 */ /* 0x000fc800078e0212 */
[C---:B0-----:R-:W-:Y:S01]  /*0b00*/  IMAD.WIDE R16, R3.reuse, 0x4, R16 ;  /* 0x0000000403107825 */ /* 0x041fe200078e0210 */
[----:B------:R-:W3:Y:S03]  /*0b10*/  LDG.E R28, desc[UR6][R14.64] ;  /* 0x000000060e1c7981 */ /* 0x000ee6000c1e1900 */
[----:B-1----:R-:W-:-:S04]  /*0b20*/  IMAD.WIDE R18, R3, 0x4, R16 ;  /* 0x0000000403127825 */ /* 0x002fc800078e0210 */
[----:B--2---:R-:W-:Y:S01]  /*0b30*/  FFMA R29, R29, R26, R24 ;  /* 0x0000001a1d1d7223 */ /* 0x004fe20000000018 */
[C---:B------:R-:W-:Y:S01]  /*0b40*/  IMAD.WIDE R26, R4.reuse, 0x4, R14 ;  /* 0x00000004041a7825 */ /* 0x040fe200078e020e */
[----:B------:R-:W3:Y:S04]  /*0b50*/  LDG.E R24, desc[UR6][R16.64] ;  /* 0x0000000610187981 */ /* 0x000ee8000c1e1900 */
[----:B------:R-:W2:Y:S04]  /*0b60*/  LDG.E R14, desc[UR6][R18.64] ;  /* 0x00000006120e7981 */ /* 0x000ea8000c1e1900 */
[----:B------:R0:W2:Y:S02]  /*0b70*/  LDG.E R15, desc[UR6][R26.64] ;  /* 0x000000061a0f7981 */ /* 0x0000a4000c1e1900 */
[----:B0-----:R-:W-:-:S04]  /*0b80*/  IMAD.WIDE R26, R4, 0x4, R26 ;  /* 0x00000004041a7825 */ /* 0x001fc800078e021a */
[----:B---3--:R-:W-:Y:S01]  /*0b90*/  FFMA R24, R24, R28, R29 ;  /* 0x0000001c18187223 */ /* 0x008fe2000000001d */
[C---:B------:R-:W-:Y:S02]  /*0ba0*/  IMAD.WIDE R28, R3.reuse, 0x4, R18 ;  /* 0x00000004031c7825 */ /* 0x040fe400078e0212 */
[----:B------:R-:W3:Y:S02]  /*0bb0*/  LDG.E R18, desc[UR6][R26.64] ;  /* 0x000000061a127981 */ /* 0x000ee4000c1e1900 */
[----:B--2---:R-:W-:Y:S01]  /*0bc0*/  FFMA R19, R14, R15, R24 ;  /* 0x0000000f0e137223 */ /* 0x004fe20000000018 */
[----:B------:R-:W-:Y:S01]  /*0bd0*/  IMAD.WIDE R16, R3, 0x4, R28 ;  /* 0x0000000403107825 */ /* 0x000fe200078e021c */
[----:B------:R-:W3:Y:S03]  /*0be0*/  LDG.E R24, desc[UR6][R28.64] ;  /* 0x000000061c187981 */ /* 0x000ee6000c1e1900 */
[C---:B------:R-:W-:Y:S01]  /*0bf0*/  IMAD.WIDE R14, R4.reuse, 0x4, R26 ;  /* 0x00000004040e7825 */ /* 0x040fe200078e021a */
[----:B------:R-:W2:Y:S04]  /*0c00*/  LDG.E R28, desc[UR6][R16.64] ;  /* 0x00000006101c7981 */ /* 0x000ea8000c1e1900 */
[----:B------:R0:W2:Y:S02]  /*0c10*/  LDG.E R29, desc[UR6][R14.64] ;  /* 0x000000060e1d7981 */ /* 0x0000a4000c1e1900 */
[----:B0-----:R-:W-:-:S04]  /*0c20*/  IMAD.WIDE R14, R4, 0x4, R14 ;  /* 0x00000004040e7825 */ /* 0x001fc800078e020e */
[----:B------:R-:W-:-:S04]  /*0c30*/  IMAD.WIDE R26, R4, 0x4, R14 ;  /* 0x00000004041a7825 */ /* 0x000fc800078e020e */
[----:B---3--:R-:W-:Y:S01]  /*0c40*/  FFMA R24, R24, R18, R19 ;  /* 0x0000001218187223 */ /* 0x008fe20000000013 */
[C---:B------:R-:W-:Y:S02]  /*0c50*/  IMAD.WIDE R18, R3.reuse, 0x4, R16 ;  /* 0x0000000403127825 */ /* 0x040fe400078e0210 */
[----:B------:R-:W3:Y:S02]  /*0c60*/  LDG.E R16, desc[UR6][R14.64] ;  /* 0x000000060e107981 */ /* 0x000ee4000c1e1900 */
[----:B--2---:R-:W-:Y:S01]  /*0c70*/  FFMA R17, R28, R29, R24 ;  /* 0x0000001d1c117223 */ /* 0x004fe20000000018 */
[----:B------:R-:W-:Y:S01]  /*0c80*/  IMAD.WIDE R28, R3, 0x4, R18 ;  /* 0x00000004031c7825 */ /* 0x000fe200078e0212 */
[----:B------:R-:W3:Y:S04]  /*0c90*/  LDG.E R24, desc[UR6][R18.64] ;  /* 0x0000000612187981 */ /* 0x000ee8000c1e1900 */
        /* <DEDUP_REMOVED lines=15> */
[----:B------:R-:W-:-:S04]  /*0d90*/  IMAD.WIDE R28, R3, 0x4, R18 ;  /* 0x00000004031c7825 */ /* 0x000fc800078e0212 */
[----:B--2---:R-:W-:Y:S01]  /*0da0*/  FFMA R19, R16, R17, R24 ;  /* 0x0000001110137223 */ /* 0x004fe20000000018 */
[C---:B------:R-:W-:Y:S01]  /*0db0*/  IMAD.WIDE R16, R3.reuse, 0x4, R28 ;  /* 0x0000000403107825 */ /* 0x040fe200078e021c */
[----:B------:R-:W2:Y:S04]  /*0dc0*/  LDG.E R24, desc[UR6][R28.64] ;  /* 0x000000061c187981 */ /* 0x000ea8000c1e1900 */
[----:B------:R0:W3:Y:S04]  /*0dd0*/  LDG.E R18, desc[UR6][R16.64] ;  /* 0x0000000610127981 */ /* 0x0000e8000c1e1900 */
[----:B------:R1:W2:Y:S04]  /*0de0*/  LDG.E R28, desc[UR6][R14.64] ;  /* 0x000000060e1c7981 */ /* 0x0002a8000c1e1900 */
[----:B------:R-:W3:Y:S01]  /*0df0*/  LDG.E R29, desc[UR6][R26.64] ;  /* 0x000000061a1d7981 */ /* 0x000ee2000c1e1900 */
[----:B0-----:R-:W-:-:S04]  /*0e00*/  IMAD.WIDE R16, R3, 0x4, R16 ;  /* 0x0000000403107825 */ /* 0x001fc800078e0210 */
[----:B-1----:R-:W-:-:S05]  /*0e10*/  IMAD.WIDE R14, R4, 0x4, R26 ;  /* 0x00000004040e7825 */ /* 0x002fca00078e021a */
[----:B------:R-:W4:Y:S01]  /*0e20*/  LDG.E R26, desc[UR6][R14.64] ;  /* 0x000000060e1a7981 */ /* 0x000f22000c1e1900 */
[----:B--2---:R-:W-:-:S03]  /*0e30*/  FFMA R19, R24, R28, R19 ;  /* 0x0000001c18137223 */ /* 0x004fc60000000013 */
[----:B------:R-:W4:Y:S01]  /*0e40*/  LDG.E R24, desc[UR6][R16.64] ;  /* 0x0000000610187981 */ /* 0x000f22000c1e1900 */
[----:B---3--:R-:W-:Y:S01]  /*0e50*/  FFMA R27, R18, R29, R19 ;  /* 0x0000001d121b7223 */ /* 0x008fe20000000013 */
[----:B------:R-:W-:-:S04]  /*0e60*/  IMAD.WIDE R28, R3, 0x4, R16 ;  /* 0x00000004031c7825 */ /* 0x000fc800078e0210 */
[C---:B------:R-:W-:Y:S02]  /*0e70*/  IMAD.WIDE R18, R4.reuse, 0x4, R14 ;  /* 0x0000000404127825 */ /* 0x040fe400078e020e */
[----:B------:R-:W2:Y:S04]  /*0e80*/  LDG.E R14, desc[UR6][R28.64] ;  /* 0x000000061c0e7981 */ /* 0x000ea8000c1e1900 */
[----:B------:R0:W2:Y:S02]  /*0e90*/  LDG.E R15, desc[UR6][R18.64] ;  /* 0x00000006120f7981 */ /* 0x0000a4000c1e1900 */
[----:B0-----:R-:W-:-:S04]  /*0ea0*/  IMAD.WIDE R18, R4, 0x4, R18 ;  /* 0x0000000404127825 */ /* 0x001fc800078e0212 */
[----:B------:R-:W-:-:S04]  /*0eb0*/  IMAD.WIDE R16, R4, 0x4, R18 ;  /* 0x0000000404107825 */ /* 0x000fc800078e0212 */
[----:B----4-:R-:W-:Y:S01]  /*0ec0*/  FFMA R24, R24, R26, R27 ;  /* 0x0000001a18187223 */ /* 0x010fe2000000001b */
[C---:B------:R-:W-:Y:S02]  /*0ed0*/  IMAD.WIDE R26, R3.reuse, 0x4, R28 ;  /* 0x00000004031a7825 */ /* 0x040fe400078e021c */
[----:B------:R-:W3:Y:S02]  /*0ee0*/  LDG.E R28, desc[UR6][R18.64] ;  /* 0x00000006121c7981 */ /* 0x000ee4000c1e1900 */
[----:B--2---:R-:W-:Y:S01]  /*0ef0*/  FFMA R24, R14, R15, R24 ;  /* 0x0000000f0e187223 */ /* 0x004fe20000000018 */
[----:B------:R-:W-:Y:S01]  /*0f00*/  IMAD.WIDE R14, R3, 0x4, R26 ;  /* 0x00000004030e7825 */ /* 0x000fe200078e021a */
[----:B------:R0:W2:Y:S04]  /*0f10*/  LDG.E R19, desc[UR6][R16.64] ;  /* 0x0000000610137981 */ /* 0x0000a8000c1e1900 */
[----:B------:R-:W3:Y:S01]  /*0f20*/  LDG.E R27, desc[UR6][R26.64] ;  /* 0x000000061a1b7981 */ /* 0x000ee2000c1e1900 */
[----:B0-----:R-:W-:-:S03]  /*0f30*/  IMAD.WIDE R16, R4, 0x4, R16 ;  /* 0x0000000404107825 */ /* 0x001fc600078e0210 */
[----:B------:R0:W2:Y:S04]  /*0f40*/  LDG.E R26, desc[UR6][R14.64] ;  /* 0x000000060e1a7981 */ /* 0x0000a8000c1e1900 */
[----:B------:R-:W4:Y:S01]  /*0f50*/  LDG.E R16, desc[UR6][R16.64] ;  /* 0x0000000610107981 */ /* 0x000f22000c1e1900 */
[----:B0-----:R-:W-:-:S05]  /*0f60*/  IMAD.WIDE R14, R3, 0x4, R14 ;  /* 0x00000004030e7825 */ /* 0x001fca00078e020e */
[----:B------:R-:W4:Y:S01]  /*0f70*/  LDG.E R29, desc[UR6][R14.64] ;  /* 0x000000060e1d7981 */ /* 0x000f22000c1e1900 */
[----:B------:R-:W-:-:S04]  /*0f80*/  UIADD3 UR4, UPT, UPT, UR4, 0x10, URZ ;  /* 0x0000001004047890 */ /* 0x000fc8000fffe0ff */
[----:B------:R-:W-:Y:S01]  /*0f90*/  UISETP.NE.AND UP0, UPT, UR4, URZ, UPT ;  /* 0x000000ff0400728c */ /* 0x000fe2000bf05270 */
[----:B------:R-:W-:Y:S02]  /*0fa0*/  LEA R2, R3, R2, 0x4 ;  /* 0x0000000203027211 */ /* 0x000fe400078e20ff */
[----:B------:R-:W-:Y:S01]  /*0fb0*/  LEA R25, R4, R25, 0x4 ;  /* 0x0000001904197211 */ /* 0x000fe200078e20ff */
[----:B---3--:R-:W-:-:S04]  /*0fc0*/  FFMA R24, R27, R28, R24 ;  /* 0x0000001c1b187223 */ /* 0x008fc80000000018 */
[----:B--2---:R-:W-:-:S04]  /*0fd0*/  FFMA R24, R26, R19, R24 ;  /* 0x000000131a187223 */ /* 0x004fc80000000018 */
[----:B----4-:R-:W-:Y:S01]  /*0fe0*/  FFMA R24, R29, R16, R24 ;  /* 0x000000101d187223 */ /* 0x010fe20000000018 */
[----:B------:R-:W-:Y:S06]  /*0ff0*/  BRA.U UP0, `(.L_x_126) ;  /* 0xfffffff900a47547 */ /* 0x000fec000b83ffff */
.L_x_125:
[----:B------:R-:W-:Y:S05]  /*1000*/  @!P0 BRA `(.L_x_124) ;  /* 0x0000000400888947 */ /* 0x000fea0003800000 */
[----:B------:R-:W-:Y:S02]  /*1010*/  IADD3 R14, PT, PT, R10, -0x1, RZ ;  /* 0xffffffff0a0e7810 */ /* 0x000fe40007ffe0ff */
[----:B------:R-:W-:Y:S02]  /*1020*/  ISETP.NE.AND P2, PT, R11, RZ, PT ;  /* 0x000000ff0b00720c */ /* 0x000fe40003f45270 */
[----:B------:R-:W-:-:S13]  /*1030*/  ISETP.GE.U32.AND P0, PT, R14, 0x7, PT ;  /* 0x000000070e00780c */ /* 0x000fda0003f06070 */
[----:B------:R-:W-:Y:S05]  /*1040*/  @!P0 BRA `(.L_x_127) ;  /* 0x0000000000b08947 */ /* 0x000fea0003800000 */
[----:B------:R-:W0:Y:S08]  /*1050*/  LDC.64 R14, c[0x0][0x380] ;  /* 0x0000e000ff0e7b82 */ /* 0x000e300000000a00 */
[----:B------:R-:W1:Y:S01]  /*1060*/  LDC.64 R28, c[0x0][0x398] ;  /* 0x0000e600ff1c7b82 */ /* 0x000e620000000a00 */
[----:B0-----:R-:W-:-:S05]  /*1070*/  IMAD.WIDE R14, R2, 0x4, R14 ;  /* 0x00000004020e7825 */ /* 0x001fca00078e020e */
[----:B------:R0:W2:Y:S01]  /*1080*/  LDG.E R17, desc[UR6][R14.64] ;  /* 0x000000060e117981 */ /* 0x0000a2000c1e1900 */
[----:B-1----:R-:W-:-:S05]  /*1090*/  IMAD.WIDE R28, R25, 0x4, R28 ;  /* 0x00000004191c7825 */ /* 0x002fca00078e021c */
[----:B------:R-:W2:Y:S01]  /*10a0*/  LDG.E R16, desc[UR6][R28.64] ;  /* 0x000000061c107981 */ /* 0x000ea2000c1e1900 */
[----:B------:R-:W-:-:S04]  /*10b0*/  IMAD.WIDE R26, R3, 0x4, R14 ;  /* 0x00000004031a7825 */ /* 0x000fc800078e020e */
[----:B------:R-:W-:-:S05]  /*10c0*/  IMAD.WIDE R18, R4, 0x4, R28 ;  /* 0x0000000404127825 */ /* 0x000fca00078e021c */
[----:B------:R-:W3:Y:S01]  /*10d0*/  LDG.E R28, desc[UR6][R18.64] ;  /* 0x00000006121c7981 */ /* 0x000ee2000c1e1900 */
[----:B0-----:R-:W-:-:S05]  /*10e0*/  IMAD.WIDE R14, R4, 0x4, R18 ;  /* 0x00000004040e7825 */ /* 0x001fca00078e0212 */
[----:B------:R-:W4:Y:S01]  /*10f0*/  LDG.E R19, desc[UR6][R14.64] ;  /* 0x000000060e137981 */ /* 0x000f22000c1e1900 */
[----:B--2---:R-:W-:-:S03]  /*1100*/  FFMA R16, R17, R16, R24 ;  /* 0x0000001011107223 */ /* 0x004fc60000000018 */
[----:B------:R0:W3:Y:S02]  /*1110*/  LDG.E R17, desc[UR6][R26.64] ;  /* 0x000000061a117981 */ /* 0x0000e4000c1e1900 */
[----:B0-----:R-:W-:-:S05]  /*1120*/  IMAD.WIDE R26, R3, 0x4, R26 ;  /* 0x00000004031a7825 */ /* 0x001fca00078e021a */
[----:B------:R-:W4:Y:S01]  /*1130*/  LDG.E R24, desc[UR6][R26.64] ;  /* 0x000000061a187981 */ /* 0x000f22000c1e1900 */
[----:B---3--:R-:W-:Y:S01]  /*1140*/  FFMA R18, R17, R28, R16 ;  /* 0x0000001c11127223 */ /* 0x008fe20000000010 */
[----:B------:R-:W-:-:S04]  /*1150*/  IMAD.WIDE R28, R3, 0x4, R26 ;  /* 0x00000004031c7825 */ /* 0x000fc800078e021a */
[----:B------:R-:W-:-:S05]  /*1160*/  IMAD.WIDE R16, R4, 0x4, R14 ;  /* 0x0000000404107825 */ /* 0x000fca00078e020e */
[----:B------:R-:W2:Y:S01]  /*1170*/  LDG.E R26, desc[UR6][R16.64] ;  /* 0x00000006101a7981 */ /* 0x000ea2000c1e1900 */
[----:B----4-:R-:W-:Y:S01]  /*1180*/  FFMA R15, R24, R19, R18 ;  /* 0x00000013180f7223 */ /* 0x010fe20000000012 */
[----:B------:R-:W-:Y:S02]  /*1190*/  IMAD.WIDE R18, R4, 0x4, R16 ;  /* 0x0000000404127825 */ /* 0x000fe400078e0210 */
[----:B------:R0:W2:Y:S04]  /*11a0*/  LDG.E R24, desc[UR6][R28.64] ;  /* 0x000000061c187981 */ /* 0x0000a8000c1e1900 */
[----:B------:R1:W3:Y:S01]  /*11b0*/  LDG.E R17, desc[UR6][R18.64] ;  /* 0x0000000612117981 */ /* 0x0002e2000c1e1900 */
[----:B0-----:R-:W-:-:S05]  /*11c0*/  IMAD.WIDE R28, R3, 0x4, R28 ;  /* 0x00000004031c7825 */ /* 0x001fca00078e021c */
[----:B------:R-:W3:Y:S01]  /*11d0*/  LDG.E R14, desc[UR6][R28.64] ;  /* 0x000000061c0e7981 */ /* 0x000ee2000c1e1900 */
[----:B-1----:R-:W-:-:S04]  /*11e0*/  IMAD.WIDE R18, R4, 0x4, R18 ;  /* 0x0000000404127825 */ /* 0x002fc800078e0212 */
[----:B--2---:R-:W-:Y:S01]  /*11f0*/  FFMA R15, R24, R26, R15 ;  /* 0x0000001a180f7223 */ /* 0x004fe2000000000f */
[----:B------:R-:W-:Y:S02]  /*1200*/  IMAD.WIDE R26, R3, 0x4, R28 ;  /* 0x00000004031a7825 */ /* 0x000fe400078e021c */
[----:B------:R-:W2:Y:S02]  /*1210*/  LDG.E R28, desc[UR6][R18.64] ;  /* 0x00000006121c7981 */ /* 0x000ea4000c1e1900 */
[----:B---3--:R-:W-:Y:S01]  /*1220*/  FFMA R24, R14, R17, R15 ;  /* 0x000000110e187223 */ /* 0x008fe2000000000f */
[----:B------:R-:W-:-:S04]  /*1230*/  IMAD.WIDE R16, R4, 0x4, R18 ;  /* 0x0000000404107825 */ /* 0x000fc800078e0212 */
[----:B------:R-:W-:Y:S01]  /*1240*/  IMAD.WIDE R14, R3, 0x4, R26 ;  /* 0x00000004030e7825 */ /* 0x000fe200078e021a */
[----:B------:R0:W3:Y:S04]  /*1250*/  LDG.E R19, desc[UR6][R16.64] ;  /* 0x0000000610137981 */ /* 0x0000e8000c1e1900 */
[----:B------:R-:W2:Y:S01]  /*1260*/  LDG.E R27, desc[UR6][R26.64] ;  /* 0x000000061a1b7981 */ /* 0x000ea2000c1e1900 */
[----:B0-----:R-:W-:-:S03]  /*1270*/  IMAD.WIDE R16, R4, 0x4, R16 ;  /* 0x0000000404107825 */ /* 0x001fc600078e0210 */
[----:B------:R0:W3:Y:S04]  /*1280*/  LDG.E R26, desc[UR6][R14.64] ;  /* 0x000000060e1a7981 */ /* 0x0000e8000c1e1900 */
[----:B------:R-:W4:Y:S01]  /*1290*/  LDG.E R16, desc[UR6][R16.64] ;  /* 0x0000000610107981 */ /* 0x000f22000c1e1900 */
[----:B0-----:R-:W-:-:S05]  /*12a0*/  IMAD.WIDE R14, R3, 0x4, R14 ;  /* 0x00000004030e7825 */ /* 0x001fca00078e020e */
[----:B------:R-:W4:Y:S01]  /*12b0*/  LDG.E R29, desc[UR6][R14.64] ;  /* 0x000000060e1d7981 */ /* 0x000f22000c1e1900 */
[----:B------:R-:W-:Y:S02]  /*12c0*/  LEA R2, R3, R2, 0x3 ;  /* 0x0000000203027211 */ /* 0x000fe400078e18ff */
[----:B------:R-:W-:Y:S01]  /*12d0*/  LEA R25, R4, R25, 0x3 ;  /* 0x0000001904197211 */ /* 0x000fe200078e18ff */
[----:B--2---:R-:W-:-:S04]  /*12e0*/  FFMA R24, R27, R28, R24 ;  /* 0x0000001c1b187223 */ /* 0x004fc80000000018 */
[----:B---3--:R-:W-:-:S04]  /*12f0*/  FFMA R24, R26, R19, R24 ;  /* 0x000000131a187223 */ /* 0x008fc80000000018 */
[----:B----4-:R-:W-:-:S07]  /*1300*/  FFMA R24, R29, R16, R24 ;  /* 0x000000101d187223 */ /* 0x010fce0000000018 */
.L_x_127:
        /* <DEDUP_REMOVED lines=8> */
[----:B------:R-:W2:Y:S01]  /*1390*/  LDG.E R15, desc[UR6][R18.64] ;  /* 0x00000006120f7981 */ /* 0x000ea2000c1e1900 */
[----:B-1----:R-:W-:-:S05]  /*13a0*/  IMAD.WIDE R16, R25, 0x4, R16 ;  /* 0x0000000419107825 */ /* 0x002fca00078e0210 */
[----:B------:R0:W2:Y:S01]  /*13b0*/  LDG.E R14, desc[UR6][R16.64] ;  /* 0x00000006100e7981 */ /* 0x0000a2000c1e1900 */
[----:B------:R-:W-:-:S04]  /*13c0*/  IMAD.WIDE R26, R3, 0x4, R18 ;  /* 0x00000004031a7825 */ /* 0x000fc800078e0212 */
[----:B0-----:R-:W-:-:S05]  /*13d0*/  IMAD.WIDE R16, R4, 0x4, R16 ;  /* 0x0000000404107825 */ /* 0x001fca00078e0210 */
[----:B------:R-:W3:Y:S01]  /*13e0*/  LDG.E R28, desc[UR6][R16.64] ;  /* 0x00000006101c7981 */ /* 0x000ee2000c1e1900 */
[----:B------:R-:W-:-:S05]  /*13f0*/  IMAD.WIDE R18, R4, 0x4, R16 ;  /* 0x0000000404127825 */ /* 0x000fca00078e0210 */
[----:B------:R0:W4:Y:S02]  /*1400*/  LDG.E R17, desc[UR6][R18.64] ;  /* 0x0000000612117981 */ /* 0x000124000c1e1900 */
[----:B0-----:R-:W-:-:S06]  /*1410*/  IMAD.WIDE R18, R4, 0x4, R18 ;  /* 0x0000000404127825 */ /* 0x001fcc00078e0212 */
[----:B------:R-:W5:Y:S01]  /*1420*/  LDG.E R18, desc[UR6][R18.64] ;  /* 0x0000000612127981 */ /* 0x000f62000c1e1900 */
[----:B--2---:R-:W-:Y:S01]  /*1430*/  FFMA R24, R15, R14, R24 ;  /* 0x0000000e0f187223 */ /* 0x004fe20000000018 */
[C---:B------:R-:W-:Y:S02]  /*1440*/  IMAD.WIDE R14, R3.reuse, 0x4, R26 ;  /* 0x00000004030e7825 */ /* 0x040fe400078e021a */
[----:B------:R-:W3:Y:S04]  /*1450*/  LDG.E R27, desc[UR6][R26.64] ;  /* 0x000000061a1b7981 */ /* 0x000ee8000c1e1900 */
[----:B------:R0:W4:Y:S02]  /*1460*/  LDG.E R26, desc[UR6][R14.64] ;  /* 0x000000060e1a7981 */ /* 0x000124000c1e1900 */
[----:B0-----:R-:W-:-:S05]  /*1470*/  IMAD.WIDE R14, R3, 0x4, R14 ;  /* 0x00000004030e7825 */ /* 0x001fca00078e020e */
[----:B------:R-:W5:Y:S01]  /*1480*/  LDG.E R29, desc[UR6][R14.64] ;  /* 0x000000060e1d7981 */ /* 0x000f62000c1e1900 */
[----:B------:R-:W-:Y:S02]  /*1490*/  LEA R2, R3, R2, 0x2 ;  /* 0x0000000203027211 */ /* 0x000fe400078e10ff */
[----:B------:R-:W-:Y:S01]  /*14a0*/  LEA R25, R4, R25, 0x2 ;  /* 0x0000001904197211 */ /* 0x000fe200078e10ff */
[----:B---3--:R-:W-:-:S04]  /*14b0*/  FFMA R24, R27, R28, R24 ;  /* 0x0000001c1b187223 */ /* 0x008fc80000000018 */
[----:B----4-:R-:W-:-:S04]  /*14c0*/  FFMA R24, R26, R17, R24 ;  /* 0x000000111a187223 */ /* 0x010fc80000000018 */
[----:B-----5:R-:W-:-:S07]  /*14d0*/  FFMA R24, R29, R18, R24 ;  /* 0x000000121d187223 */ /* 0x020fce0000000018 */
.L_x_128:
[----:B------:R-:W-:Y:S05]  /*14e0*/  @!P2 BRA `(.L_x_124) ;  /* 0x000000000050a947 */ /* 0x000fea0003800000 */
[----:B------:R-:W0:Y:S08]  /*14f0*/  LDC.64 R16, c[0x0][0x380] ;  /* 0x0000e000ff107b82 */ /* 0x000e300000000a00 */
[----:B------:R-:W1:Y:S01]  /*1500*/  LDC.64 R14, c[0x0][0x398] ;  /* 0x0000e600ff0e7b82 */ /* 0x000e620000000a00 */
[----:B0-----:R-:W-:-:S05]  /*1510*/  IMAD.WIDE R16, R2, 0x4, R16 ;  /* 0x0000000402107825 */ /* 0x001fca00078e0210 */
[----:B------:R-:W2:Y:S01]  /*1520*/  LDG.E R19, desc[UR6][R16.64] ;  /* 0x0000000610137981 */ /* 0x000ea2000c1e1900 */
[----:B-1----:R-:W-:-:S05]  /*1530*/  IMAD.WIDE R14, R25, 0x4, R14 ;  /* 0x00000004190e7825 */ /* 0x002fca00078e020e */
[----:B------:R-:W2:Y:S01]  /*1540*/  LDG.E R2, desc[UR6][R14.64] ;  /* 0x000000060e027981 */ /* 0x000ea2000c1e1900 */
[----:B------:R-:W-:Y:S01]  /*1550*/  ISETP.NE.AND P0, PT, R12, 0x1, PT ;  /* 0x000000010c00780c */ /* 0x000fe20003f05270 */
[----:B--2---:R-:W-:-:S12]  /*1560*/  FFMA R24, R19, R2, R24 ;  /* 0x0000000213187223 */ /* 0x004fd80000000018 */
[----:B------:R-:W-:Y:S05]  /*1570*/  @!P0 BRA `(.L_x_124) ;  /* 0x00000000002c8947 */ /* 0x000fea0003800000 */
[----:B------:R-:W-:Y:S01]  /*1580*/  ISETP.NE.AND P0, PT, R12, 0x2, PT ;  /* 0x000000020c00780c */ /* 0x000fe20003f05270 */
[----:B------:R-:W-:-:S04]  /*1590*/  IMAD.WIDE R16, R3, 0x4, R16 ;  /* 0x0000000403107825 */ /* 0x000fc800078e0210 */
[----:B------:R-:W-:Y:S01]  /*15a0*/  IMAD.WIDE R14, R4, 0x4, R14 ;  /* 0x00000004040e7825 */ /* 0x000fe200078e020e */
[----:B------:R-:W2:Y:S07]  /*15b0*/  LDG.E R25, desc[UR6][R16.64] ;  /* 0x0000000610197981 */ /* 0x000eae000c1e1900 */
[----:B------:R-:W-:-:S04]  /*15c0*/  @P0 IMAD.WIDE R26, R3, 0x4, R16 ;  /* 0x00000004031a0825 */ /* 0x000fc800078e0210 */
[----:B------:R-:W-:Y:S02]  /*15d0*/  @P0 IMAD.WIDE R18, R4, 0x4, R14 ;  /* 0x0000000404120825 */ /* 0x000fe400078e020e */
[----:B------:R-:W2:Y:S04]  /*15e0*/  LDG.E R14, desc[UR6][R14.64] ;  /* 0x000000060e0e7981 */ /* 0x000ea8000c1e1900 */
[----:B------:R-:W3:Y:S04]  /*15f0*/  @P0 LDG.E R27, desc[UR6][R26.64] ;  /* 0x000000061a1b0981 */ /* 0x000ee8000c1e1900 */
[----:B------:R-:W3:Y:S01]  /*1600*/  @P0 LDG.E R18, desc[UR6][R18.64] ;  /* 0x0000000612120981 */ /* 0x000ee2000c1e1900 */
[----:B--2---:R-:W-:-:S04]  /*1610*/  FFMA R24, R25, R14, R24 ;  /* 0x0000000e19187223 */ /* 0x004fc80000000018 */
[----:B---3--:R-:W-:-:S07]  /*1620*/  @P0 FFMA R24, R27, R18, R24 ;  /* 0x000000121b180223 */ /* 0x008fce0000000018 */
.L_x_124:
[----:B------:R-:W-:Y:S05]  /*1630*/  BSYNC.RECONVERGENT B2 ;  /* 0x0000000000027941 */ /* 0x000fea0003800200 */
.L_x_123:
[----:B------:R-:W-:Y:S02]  /*1640*/  IADD3 R22, PT, PT, R22, 0x1, RZ ;  /* 0x0000000116167810 */ /* 0x000fe40007ffe0ff */
[----:B------:R-:W-:Y:S02]  /*1650*/  IADD3 R21, PT, PT, R21, 0x1, RZ ;  /* 0x0000000115157810 */ /* 0x000fe40007ffe0ff */
[----:B------:R-:W-:-:S13]  /*1660*/  ISETP.NE.AND P0, PT, R22, R9, PT ;  /* 0x000000091600720c */ /* 0x000fda0003f05270 */
[----:B------:R-:W-:Y:S05]  /*1670*/  @P0 BRA `(.L_x_129) ;  /* 0xfffffff000cc0947 */ /* 0x000fea000383ffff */
.L_x_122:
[----:B------:R-:W-:Y:S05]  /*1680*/  BSYNC.RECONVERGENT B1 ;  /* 0x0000000000017941 */ /* 0x000fea0003800200 */
.L_x_121:
[----:B------:R-:W-:-:S04]  /*1690*/  IADD3 R13, PT, PT, R13, 0x1, RZ ;  /* 0x000000010d0d7810 */ /* 0x000fc80007ffe0ff */
[----:B------:R-:W-:-:S13]  /*16a0*/  ISETP.NE.AND P0, PT, R13, R8, PT ;  /* 0x000000080d00720c */ /* 0x000fda0003f05270 */
[----:B------:R-:W-:Y:S05]  /*16b0*/  @P0 BRA `(.L_x_130) ;  /* 0xfffffff000840947 */ /* 0x000fea000383ffff */
.L_x_120:
[----:B------:R-:W-:Y:S05]  /*16c0*/  BSYNC.RECONVERGENT B0 ;  /* 0x0000000000007941 */ /* 0x000fea0003800200 */
.L_x_119:
[----:B------:R-:W0:Y:S02]  /*16d0*/  LDCU.64 UR4, c[0x0][0x3b0] ;  /* 0x00007600ff0477ac */ /* 0x000e240008000a00 */
[----:B0-----:R-:W-:-:S04]  /*16e0*/  LEA R2, P0, R0, UR4, 0x2 ;  /* 0x0000000400027c11 */ /* 0x001fc8000f8010ff */
[----:B------:R-:W-:-:S05]  /*16f0*/  LEA.HI.X R3, R0, UR5, RZ, 0x2, P0 ;  /* 0x0000000500037c11 */ /* 0x000fca00080f14ff */
[----:B------:R-:W-:Y:S01]  /*1700*/  STG.E desc[UR6][R2.64], R24 ;  /* 0x0000001802007986 */ /* 0x000fe2000c101906 */
[----:B------:R-:W-:Y:S05]  /*1710*/  EXIT ;  /* 0x000000000000794d */ /* 0x000fea0003800000 */
.L_x_131:
        /* <DEDUP_REMOVED lines=14> */
.L_x_161:


//--------------------- .nv.shared.reserved.0     --------------------------
	.section	.nv.shared.reserved.0,"aw",@nobits
	.weak		__nv_reservedSMEM_offset_0_alias
	.size		__nv_reservedSMEM_offset_0_alias, 0, 64
	.other		__nv_reservedSMEM_offset_0_alias,@"STO_CUDA_RESERVED_SHARED STV_DEFAULT"
__nv_reservedSMEM_offset_0_alias:
	.zero		0
	.zero		64


//--------------------- .nv.constant0._Z7softmaxPfS_S_ll --------------------------
	.section	.nv.constant0._Z7softmaxPfS_S_ll,"a",@progbits
	.sectionflags	@""
	.align	4
.nv.constant0._Z7softmaxPfS_S_ll:
	.zero		936


//--------------------- .nv.constant0._Z6d_reluPfS_S_l --------------------------
	.section	.nv.constant0._Z6d_reluPfS_S_l,"a",@progbits
	.sectionflags	@""
	.align	4
.nv.constant0._Z6d_reluPfS_S_l:
	.zero		928


//--------------------- .nv.constant0._Z4reluPfS_l --------------------------
	.section	.nv.constant0._Z4reluPfS_l,"a",@progbits
	.sectionflags	@""
	.align	4
.nv.constant0._Z4reluPfS_l:
	.zero		920


//--------------------- .nv.constant0._Z8accuracyPfS_S_llPi --------------------------
	.section	.nv.constant0._Z8accuracyPfS_S_llPi,"a",@progbits
	.sectionflags	@""
	.align	4
.nv.constant0._Z8accuracyPfS_S_llPi:
	.zero		944


//--------------------- .nv.constant0._Z4centPfS_S_l --------------------------
	.section	.nv.constant0._Z4centPfS_S_l,"a",@progbits
	.sectionflags	@""
	.align	4
.nv.constant0._Z4centPfS_S_l:
	.zero		928


//--------------------- .nv.constant0._Z12reduce_sum2DPfS_lll --------------------------
	.section	.nv.constant0._Z12reduce_sum2DPfS_lll,"a",@progbits
	.sectionflags	@""
	.align	4
.nv.constant0._Z12reduce_sum2DPfS_lll:
	.zero		936


//--------------------- .nv.constant0._Z11sum_mat_colPfS_S_ll --------------------------
	.section	.nv.constant0._Z11sum_mat_colPfS_S_ll,"a",@progbits
	.sectionflags	@""
	.align	4
.nv.constant0._Z11sum_mat_colPfS_S_ll:
	.zero		936


//--------------------- .nv.constant0._Z11sum_mat_rowPfS_S_ll --------------------------
	.section	.nv.constant0._Z11sum_mat_rowPfS_S_ll,"a",@progbits
	.sectionflags	@""
	.align	4
.nv.constant0._Z11sum_mat_rowPfS_S_ll:
	.zero		936


//--------------------- .nv.constant0._Z6el_divPfS_S_lll --------------------------
	.section	.nv.constant0._Z6el_divPfS_S_lll,"a",@progbits
	.sectionflags	@""
	.align	4
.nv.constant0._Z6el_divPfS_S_lll:
	.zero		944


//--------------------- .nv.constant0._Z7el_multPfS_S_lll --------------------------
	.section	.nv.constant0._Z7el_multPfS_S_lll,"a",@progbits
	.sectionflags	@""
	.align	4
.nv.constant0._Z7el_multPfS_S_lll:
	.zero		944


//--------------------- .nv.constant0._Z3sumfPffS_S_ll --------------------------
	.section	.nv.constant0._Z3sumfPffS_S_ll,"a",@progbits
	.sectionflags	@""
	.align	4
.nv.constant0._Z3sumfPffS_S_ll:
	.zero		952


//--------------------- .nv.constant0._Z16reduce_array_sumPflS_ --------------------------
	.section	.nv.constant0._Z16reduce_array_sumPflS_,"a",@progbits
	.sectionflags	@""
	.align	4
.nv.constant0._Z16reduce_array_sumPflS_:
	.zero		920


//--------------------- .nv.constant0._Z4maskPffll --------------------------
	.section	.nv.constant0._Z4maskPffll,"a",@progbits
	.sectionflags	@""
	.align	4
.nv.constant0._Z4maskPffll:
	.zero		928


//--------------------- .nv.constant0._Z3sqrPfll  --------------------------
	.section	.nv.constant0._Z3sqrPfll,"a",@progbits
	.sectionflags	@""
	.align	4
.nv.constant0._Z3sqrPfll:
	.zero		920


//--------------------- .nv.constant0._Z4sqrtPfll --------------------------
	.section	.nv.constant0._Z4sqrtPfll,"a",@progbits
	.sectionflags	@""
	.align	4
.nv.constant0._Z4sqrtPfll:
	.zero		920


//--------------------- .nv.constant0._Z3expPfll  --------------------------
	.section	.nv.constant0._Z3expPfll,"a",@progbits
	.sectionflags	@""
	.align	4
.nv.constant0._Z3expPfll:
	.zero		920


//--------------------- .nv.constant0._Z3logPfll  --------------------------
	.section	.nv.constant0._Z3logPfll,"a",@progbits
	.sectionflags	@""
	.align	4
.nv.constant0._Z3logPfll:
	.zero		920


//--------------------- .nv.constant0._Z3sumPffll --------------------------
	.section	.nv.constant0._Z3sumPffll,"a",@progbits
	.sectionflags	@""
	.align	4
.nv.constant0._Z3sumPffll:
	.zero		928


//--------------------- .nv.constant0._Z4multPffll --------------------------
	.section	.nv.constant0._Z4multPffll,"a",@progbits
	.sectionflags	@""
	.align	4
.nv.constant0._Z4multPffll:
	.zero		928


//--------------------- .nv.constant0._Z3setPffll --------------------------
	.section	.nv.constant0._Z3setPffll,"a",@progbits
	.sectionflags	@""
	.align	4
.nv.constant0._Z3setPffll:
	.zero		928


//--------------------- .nv.constant0._Z4fillPfS_iiiiiii --------------------------
	.section	.nv.constant0._Z4fillPfS_iiiiiii,"a",@progbits
	.sectionflags	@""
	.align	4
.nv.constant0._Z4fillPfS_iiiiiii:
	.zero		940


//--------------------- .nv.constant0._Z12gpu_im2col_kPfS_iiiiS_iiiS_iiiiii --------------------------
	.section	.nv.constant0._Z12gpu_im2col_kPfS_iiiiS_iiiS_iiiiii,"a",@progbits
	.sectionflags	@""
	.align	4
.nv.constant0._Z12gpu_im2col_kPfS_iiiiS_iiiS_iiiiii:
	.zero		984


//--------------------- .nv.constant0._Z6conv2DPfiiiiS_iiiS_iiiii --------------------------
	.section	.nv.constant0._Z6conv2DPfiiiiS_iiiS_iiiii,"a",@progbits
	.sectionflags	@""
	.align	4
.nv.constant0._Z6conv2DPfiiiiS_iiiS_iiiii:
	.zero		972


//--------------------- SYMBOLS --------------------------

	.type		.nv.reservedSmem.offset0,@object
	.size		.nv.reservedSmem.offset0,0x4
